//
// Generated by NVIDIA NVVM Compiler
//
// Compiler Build ID: CL-36424714
// Cuda compilation tools, release 13.0, V13.0.88
// Based on NVVM 20.0.0
//

.version 9.0
.target sm_100
.address_size 64

	// .globl	_Z6matmulP6__halfS0_S0_iiiff
.extern .shared .align 16 .b8 shared_storage[];

.visible .entry _Z6matmulP6__halfS0_S0_iiiff(
	.param .u64 .ptr .align 1 _Z6matmulP6__halfS0_S0_iiiff_param_0,
	.param .u64 .ptr .align 1 _Z6matmulP6__halfS0_S0_iiiff_param_1,
	.param .u64 .ptr .align 1 _Z6matmulP6__halfS0_S0_iiiff_param_2,
	.param .u32 _Z6matmulP6__halfS0_S0_iiiff_param_3,
	.param .u32 _Z6matmulP6__halfS0_S0_iiiff_param_4,
	.param .u32 _Z6matmulP6__halfS0_S0_iiiff_param_5,
	.param .f32 _Z6matmulP6__halfS0_S0_iiiff_param_6,
	.param .f32 _Z6matmulP6__halfS0_S0_iiiff_param_7
)
{
	.reg .pred 	%p<12>;
	.reg .b16 	%rs<9>;
	.reg .b32 	%r<1610>;
	.reg .b32 	%f<2571>;
	.reg .b64 	%rd<273>;

	ld.param.u64 	%rd14, [_Z6matmulP6__halfS0_S0_iiiff_param_0];
	ld.param.u64 	%rd15, [_Z6matmulP6__halfS0_S0_iiiff_param_1];
	ld.param.u32 	%r83, [_Z6matmulP6__halfS0_S0_iiiff_param_5];
	mov.u32 	%r132, %ctaid.y;
	mov.u32 	%r133, %tid.x;
	mov.u32 	%r134, %tid.y;
	mov.u32 	%r135, %tid.z;
	shl.b32 	%r136, %r135, 6;
	shl.b32 	%r137, %r134, 5;
	add.s32 	%r138, %r137, %r133;
	add.s32 	%r139, %r138, %r136;
	shr.u32 	%r140, %r139, 2;
	shl.b32 	%r141, %r133, 3;
	shl.b32 	%r142, %r133, 7;
	and.b32  	%r143, %r142, 256;
	shl.b32 	%r144, %r139, 2;
	and.b32  	%r145, %r144, 240;
	and.b32  	%r146, %r141, 8;
	or.b32  	%r147, %r146, %r143;
	or.b32  	%r148, %r147, %r145;
	shl.b32 	%r149, %r132, 7;
	and.b32  	%r150, %r141, 24;
	shl.b32 	%r151, %r140, 5;
	and.b32  	%r152, %r151, 1048064;
	or.b32  	%r153, %r148, %r152;
	mul.wide.u32 	%rd65, %r153, 2;
	mov.u32 	%r154, shared_storage;
	cvt.u64.u32 	%rd66, %r154;
	cvta.shared.u64 	%rd67, %rd66;
	add.s64 	%rd17, %rd67, %rd65;
	// begin inline asm
	{ .reg .u64 smem_ptr; cvta.to.shared.u64 smem_ptr, %rd17; cvt.u32.u64 %r84, smem_ptr; }

	// end inline asm
	add.s32 	%r155, %r149, %r140;
	mul.lo.s32 	%r2, %r155, %r83;
	add.s32 	%r3, %r2, %r150;
	mul.wide.s32 	%rd68, %r3, 2;
	add.s64 	%rd18, %rd14, %rd68;
	// begin inline asm
	cp.async.cg.shared.global [%r84], [%rd18], 16;

	// end inline asm
	add.s32 	%r156, %r151, 1024;
	and.b32  	%r157, %r156, 2147483136;
	or.b32  	%r158, %r148, %r157;
	mul.wide.u32 	%rd69, %r158, 2;
	add.s64 	%rd19, %rd67, %rd69;
	// begin inline asm
	{ .reg .u64 smem_ptr; cvta.to.shared.u64 smem_ptr, %rd19; cvt.u32.u64 %r86, smem_ptr; }

	// end inline asm
	add.s32 	%r159, %r155, 32;
	mul.lo.s32 	%r5, %r159, %r83;
	add.s32 	%r6, %r5, %r150;
	mul.wide.s32 	%rd70, %r6, 2;
	add.s64 	%rd20, %rd14, %rd70;
	// begin inline asm
	cp.async.cg.shared.global [%r86], [%rd20], 16;

	// end inline asm
	add.s32 	%r160, %r151, 2048;
	and.b32  	%r161, %r160, 2147483136;
	or.b32  	%r162, %r148, %r161;
	mul.wide.u32 	%rd71, %r162, 2;
	add.s64 	%rd21, %rd67, %rd71;
	// begin inline asm
	{ .reg .u64 smem_ptr; cvta.to.shared.u64 smem_ptr, %rd21; cvt.u32.u64 %r88, smem_ptr; }

	// end inline asm
	add.s32 	%r163, %r155, 64;
	mul.lo.s32 	%r8, %r163, %r83;
	add.s32 	%r9, %r8, %r150;
	mul.wide.s32 	%rd72, %r9, 2;
	add.s64 	%rd22, %rd14, %rd72;
	// begin inline asm
	cp.async.cg.shared.global [%r88], [%rd22], 16;

	// end inline asm
	add.s32 	%r164, %r151, 3072;
	and.b32  	%r165, %r164, 2147483136;
	or.b32  	%r166, %r148, %r165;
	mul.wide.u32 	%rd73, %r166, 2;
	add.s64 	%rd23, %rd67, %rd73;
	// begin inline asm
	{ .reg .u64 smem_ptr; cvta.to.shared.u64 smem_ptr, %rd23; cvt.u32.u64 %r90, smem_ptr; }

	// end inline asm
	add.s32 	%r167, %r155, 96;
	mul.lo.s32 	%r11, %r167, %r83;
	add.s32 	%r12, %r11, %r150;
	mul.wide.s32 	%rd74, %r12, 2;
	add.s64 	%rd24, %rd14, %rd74;
	// begin inline asm
	cp.async.cg.shared.global [%r90], [%rd24], 16;

	// end inline asm
	mov.u32 	%r168, %ctaid.x;
	shl.b32 	%r169, %r168, 7;
	add.s64 	%rd25, %rd17, 32768;
	// begin inline asm
	{ .reg .u64 smem_ptr; cvta.to.shared.u64 smem_ptr, %rd25; cvt.u32.u64 %r92, smem_ptr; }

	// end inline asm
	add.s32 	%r170, %r169, %r140;
	mul.lo.s32 	%r171, %r170, %r83;
	add.s32 	%r14, %r171, %r150;
	mul.wide.s32 	%rd75, %r14, 2;
	add.s64 	%rd26, %rd15, %rd75;
	// begin inline asm
	cp.async.cg.shared.global [%r92], [%rd26], 16;

	// end inline asm
	add.s64 	%rd27, %rd19, 32768;
	// begin inline asm
	{ .reg .u64 smem_ptr; cvta.to.shared.u64 smem_ptr, %rd27; cvt.u32.u64 %r94, smem_ptr; }

	// end inline asm
	add.s32 	%r172, %r170, 32;
	mul.lo.s32 	%r16, %r172, %r83;
	add.s32 	%r17, %r16, %r150;
	mul.wide.s32 	%rd76, %r17, 2;
	add.s64 	%rd28, %rd15, %rd76;
	// begin inline asm
	cp.async.cg.shared.global [%r94], [%rd28], 16;

	// end inline asm
	add.s64 	%rd29, %rd21, 32768;
	// begin inline asm
	{ .reg .u64 smem_ptr; cvta.to.shared.u64 smem_ptr, %rd29; cvt.u32.u64 %r96, smem_ptr; }

	// end inline asm
	add.s32 	%r173, %r170, 64;
	mul.lo.s32 	%r19, %r173, %r83;
	add.s32 	%r20, %r19, %r150;
	mul.wide.s32 	%rd77, %r20, 2;
	add.s64 	%rd30, %rd15, %rd77;
	// begin inline asm
	cp.async.cg.shared.global [%r96], [%rd30], 16;

	// end inline asm
	add.s64 	%rd31, %rd23, 32768;
	// begin inline asm
	{ .reg .u64 smem_ptr; cvta.to.shared.u64 smem_ptr, %rd31; cvt.u32.u64 %r98, smem_ptr; }

	// end inline asm
	add.s32 	%r174, %r170, 96;
	mul.lo.s32 	%r22, %r174, %r83;
	add.s32 	%r23, %r22, %r150;
	mul.wide.s32 	%rd78, %r23, 2;
	add.s64 	%rd32, %rd15, %rd78;
	// begin inline asm
	cp.async.cg.shared.global [%r98], [%rd32], 16;

	// end inline asm
	// begin inline asm
	cp.async.commit_group;

	// end inline asm
	add.s64 	%rd33, %rd17, 8192;
	// begin inline asm
	{ .reg .u64 smem_ptr; cvta.to.shared.u64 smem_ptr, %rd33; cvt.u32.u64 %r100, smem_ptr; }

	// end inline asm
	cvt.s64.s32 	%rd79, %r2;
	cvt.u64.u32 	%rd80, %r150;
	add.s64 	%rd81, %rd80, %rd79;
	shl.b64 	%rd82, %rd81, 1;
	add.s64 	%rd5, %rd14, %rd82;
	add.s64 	%rd34, %rd5, 64;
	// begin inline asm
	cp.async.cg.shared.global [%r100], [%rd34], 16;

	// end inline asm
	add.s64 	%rd35, %rd19, 8192;
	// begin inline asm
	{ .reg .u64 smem_ptr; cvta.to.shared.u64 smem_ptr, %rd35; cvt.u32.u64 %r102, smem_ptr; }

	// end inline asm
	cvt.s64.s32 	%rd83, %r5;
	add.s64 	%rd84, %rd80, %rd83;
	shl.b64 	%rd85, %rd84, 1;
	add.s64 	%rd6, %rd14, %rd85;
	add.s64 	%rd36, %rd6, 64;
	// begin inline asm
	cp.async.cg.shared.global [%r102], [%rd36], 16;

	// end inline asm
	add.s64 	%rd37, %rd21, 8192;
	// begin inline asm
	{ .reg .u64 smem_ptr; cvta.to.shared.u64 smem_ptr, %rd37; cvt.u32.u64 %r104, smem_ptr; }

	// end inline asm
	cvt.s64.s32 	%rd86, %r8;
	add.s64 	%rd87, %rd80, %rd86;
	shl.b64 	%rd88, %rd87, 1;
	add.s64 	%rd7, %rd14, %rd88;
	add.s64 	%rd38, %rd7, 64;
	// begin inline asm
	cp.async.cg.shared.global [%r104], [%rd38], 16;

	// end inline asm
	add.s64 	%rd39, %rd23, 8192;
	// begin inline asm
	{ .reg .u64 smem_ptr; cvta.to.shared.u64 smem_ptr, %rd39; cvt.u32.u64 %r106, smem_ptr; }

	// end inline asm
	cvt.s64.s32 	%rd89, %r11;
	add.s64 	%rd90, %rd80, %rd89;
	shl.b64 	%rd91, %rd90, 1;
	add.s64 	%rd8, %rd14, %rd91;
	add.s64 	%rd40, %rd8, 64;
	// begin inline asm
	cp.async.cg.shared.global [%r106], [%rd40], 16;

	// end inline asm
	add.s64 	%rd41, %rd17, 40960;
	// begin inline asm
	{ .reg .u64 smem_ptr; cvta.to.shared.u64 smem_ptr, %rd41; cvt.u32.u64 %r108, smem_ptr; }

	// end inline asm
	cvt.s64.s32 	%rd92, %r171;
	add.s64 	%rd93, %rd80, %rd92;
	shl.b64 	%rd94, %rd93, 1;
	add.s64 	%rd9, %rd15, %rd94;
	add.s64 	%rd42, %rd9, 64;
	// begin inline asm
	cp.async.cg.shared.global [%r108], [%rd42], 16;

	// end inline asm
	add.s64 	%rd43, %rd19, 40960;
	// begin inline asm
	{ .reg .u64 smem_ptr; cvta.to.shared.u64 smem_ptr, %rd43; cvt.u32.u64 %r110, smem_ptr; }

	// end inline asm
	cvt.s64.s32 	%rd95, %r16;
	add.s64 	%rd96, %rd80, %rd95;
	shl.b64 	%rd97, %rd96, 1;
	add.s64 	%rd10, %rd15, %rd97;
	add.s64 	%rd44, %rd10, 64;
	// begin inline asm
	cp.async.cg.shared.global [%r110], [%rd44], 16;

	// end inline asm
	add.s64 	%rd45, %rd21, 40960;
	// begin inline asm
	{ .reg .u64 smem_ptr; cvta.to.shared.u64 smem_ptr, %rd45; cvt.u32.u64 %r112, smem_ptr; }

	// end inline asm
	cvt.s64.s32 	%rd98, %r19;
	add.s64 	%rd99, %rd80, %rd98;
	shl.b64 	%rd100, %rd99, 1;
	add.s64 	%rd11, %rd15, %rd100;
	add.s64 	%rd46, %rd11, 64;
	// begin inline asm
	cp.async.cg.shared.global [%r112], [%rd46], 16;

	// end inline asm
	add.s64 	%rd47, %rd23, 40960;
	// begin inline asm
	{ .reg .u64 smem_ptr; cvta.to.shared.u64 smem_ptr, %rd47; cvt.u32.u64 %r114, smem_ptr; }

	// end inline asm
	cvt.s64.s32 	%rd101, %r22;
	add.s64 	%rd102, %rd80, %rd101;
	shl.b64 	%rd103, %rd102, 1;
	add.s64 	%rd12, %rd15, %rd103;
	add.s64 	%rd48, %rd12, 64;
	// begin inline asm
	cp.async.cg.shared.global [%r114], [%rd48], 16;

	// end inline asm
	// begin inline asm
	cp.async.commit_group;

	// end inline asm
	add.s64 	%rd49, %rd17, 16384;
	// begin inline asm
	{ .reg .u64 smem_ptr; cvta.to.shared.u64 smem_ptr, %rd49; cvt.u32.u64 %r116, smem_ptr; }

	// end inline asm
	add.s64 	%rd50, %rd5, 128;
	// begin inline asm
	cp.async.cg.shared.global [%r116], [%rd50], 16;

	// end inline asm
	add.s64 	%rd51, %rd19, 16384;
	// begin inline asm
	{ .reg .u64 smem_ptr; cvta.to.shared.u64 smem_ptr, %rd51; cvt.u32.u64 %r118, smem_ptr; }

	// end inline asm
	add.s64 	%rd52, %rd6, 128;
	// begin inline asm
	cp.async.cg.shared.global [%r118], [%rd52], 16;

	// end inline asm
	add.s64 	%rd53, %rd21, 16384;
	// begin inline asm
	{ .reg .u64 smem_ptr; cvta.to.shared.u64 smem_ptr, %rd53; cvt.u32.u64 %r120, smem_ptr; }

	// end inline asm
	add.s64 	%rd54, %rd7, 128;
	// begin inline asm
	cp.async.cg.shared.global [%r120], [%rd54], 16;

	// end inline asm
	add.s64 	%rd55, %rd23, 16384;
	// begin inline asm
	{ .reg .u64 smem_ptr; cvta.to.shared.u64 smem_ptr, %rd55; cvt.u32.u64 %r122, smem_ptr; }

	// end inline asm
	add.s64 	%rd56, %rd8, 128;
	// begin inline asm
	cp.async.cg.shared.global [%r122], [%rd56], 16;

	// end inline asm
	add.s64 	%rd57, %rd17, 49152;
	// begin inline asm
	{ .reg .u64 smem_ptr; cvta.to.shared.u64 smem_ptr, %rd57; cvt.u32.u64 %r124, smem_ptr; }

	// end inline asm
	add.s64 	%rd58, %rd9, 128;
	// begin inline asm
	cp.async.cg.shared.global [%r124], [%rd58], 16;

	// end inline asm
	add.s64 	%rd59, %rd19, 49152;
	// begin inline asm
	{ .reg .u64 smem_ptr; cvta.to.shared.u64 smem_ptr, %rd59; cvt.u32.u64 %r126, smem_ptr; }

	// end inline asm
	add.s64 	%rd60, %rd10, 128;
	// begin inline asm
	cp.async.cg.shared.global [%r126], [%rd60], 16;

	// end inline asm
	add.s64 	%rd61, %rd21, 49152;
	// begin inline asm
	{ .reg .u64 smem_ptr; cvta.to.shared.u64 smem_ptr, %rd61; cvt.u32.u64 %r128, smem_ptr; }

	// end inline asm
	add.s64 	%rd62, %rd11, 128;
	// begin inline asm
	cp.async.cg.shared.global [%r128], [%rd62], 16;

	// end inline asm
	add.s64 	%rd63, %rd23, 49152;
	// begin inline asm
	{ .reg .u64 smem_ptr; cvta.to.shared.u64 smem_ptr, %rd63; cvt.u32.u64 %r130, smem_ptr; }

	// end inline asm
	add.s64 	%rd64, %rd12, 128;
	// begin inline asm
	cp.async.cg.shared.global [%r130], [%rd64], 16;

	// end inline asm
	// begin inline asm
	cp.async.commit_group;

	// end inline asm
	shr.s32 	%r175, %r83, 31;
	shr.u32 	%r176, %r175, 27;
	add.s32 	%r177, %r83, %r176;
	shr.s32 	%r40, %r177, 5;
	setp.lt.s32 	%p1, %r83, 160;
	mov.f32 	%f2443, 0f00000000;
	mov.f32 	%f2444, %f2443;
	mov.f32 	%f2445, %f2443;
	mov.f32 	%f2446, %f2443;
	mov.f32 	%f2447, %f2443;
	mov.f32 	%f2448, %f2443;
	mov.f32 	%f2449, %f2443;
	mov.f32 	%f2450, %f2443;
	mov.f32 	%f2451, %f2443;
	mov.f32 	%f2452, %f2443;
	mov.f32 	%f2453, %f2443;
	mov.f32 	%f2454, %f2443;
	mov.f32 	%f2455, %f2443;
	mov.f32 	%f2456, %f2443;
	mov.f32 	%f2457, %f2443;
	mov.f32 	%f2458, %f2443;
	mov.f32 	%f2459, %f2443;
	mov.f32 	%f2460, %f2443;
	mov.f32 	%f2461, %f2443;
	mov.f32 	%f2462, %f2443;
	mov.f32 	%f2463, %f2443;
	mov.f32 	%f2464, %f2443;
	mov.f32 	%f2465, %f2443;
	mov.f32 	%f2466, %f2443;
	mov.f32 	%f2467, %f2443;
	mov.f32 	%f2468, %f2443;
	mov.f32 	%f2469, %f2443;
	mov.f32 	%f2470, %f2443;
	mov.f32 	%f2471, %f2443;
	mov.f32 	%f2472, %f2443;
	mov.f32 	%f2473, %f2443;
	mov.f32 	%f2474, %f2443;
	mov.f32 	%f2475, %f2443;
	mov.f32 	%f2476, %f2443;
	mov.f32 	%f2477, %f2443;
	mov.f32 	%f2478, %f2443;
	mov.f32 	%f2479, %f2443;
	mov.f32 	%f2480, %f2443;
	mov.f32 	%f2481, %f2443;
	mov.f32 	%f2482, %f2443;
	mov.f32 	%f2483, %f2443;
	mov.f32 	%f2484, %f2443;
	mov.f32 	%f2485, %f2443;
	mov.f32 	%f2486, %f2443;
	mov.f32 	%f2487, %f2443;
	mov.f32 	%f2488, %f2443;
	mov.f32 	%f2489, %f2443;
	mov.f32 	%f2490, %f2443;
	mov.f32 	%f2491, %f2443;
	mov.f32 	%f2492, %f2443;
	mov.f32 	%f2493, %f2443;
	mov.f32 	%f2494, %f2443;
	mov.f32 	%f2495, %f2443;
	mov.f32 	%f2496, %f2443;
	mov.f32 	%f2497, %f2443;
	mov.f32 	%f2498, %f2443;
	mov.f32 	%f2499, %f2443;
	mov.f32 	%f2500, %f2443;
	mov.f32 	%f2501, %f2443;
	mov.f32 	%f2502, %f2443;
	mov.f32 	%f2503, %f2443;
	mov.f32 	%f2504, %f2443;
	mov.f32 	%f2505, %f2443;
	mov.f32 	%f2506, %f2443;
	mov.f32 	%f2507, %f2443;
	mov.f32 	%f2508, %f2443;
	mov.f32 	%f2509, %f2443;
	mov.f32 	%f2510, %f2443;
	mov.f32 	%f2511, %f2443;
	mov.f32 	%f2512, %f2443;
	mov.f32 	%f2513, %f2443;
	mov.f32 	%f2514, %f2443;
	mov.f32 	%f2515, %f2443;
	mov.f32 	%f2516, %f2443;
	mov.f32 	%f2517, %f2443;
	mov.f32 	%f2518, %f2443;
	mov.f32 	%f2519, %f2443;
	mov.f32 	%f2520, %f2443;
	mov.f32 	%f2521, %f2443;
	mov.f32 	%f2522, %f2443;
	mov.f32 	%f2523, %f2443;
	mov.f32 	%f2524, %f2443;
	mov.f32 	%f2525, %f2443;
	mov.f32 	%f2526, %f2443;
	mov.f32 	%f2527, %f2443;
	mov.f32 	%f2528, %f2443;
	mov.f32 	%f2529, %f2443;
	mov.f32 	%f2530, %f2443;
	mov.f32 	%f2531, %f2443;
	mov.f32 	%f2532, %f2443;
	mov.f32 	%f2533, %f2443;
	mov.f32 	%f2534, %f2443;
	mov.f32 	%f2535, %f2443;
	mov.f32 	%f2536, %f2443;
	mov.f32 	%f2537, %f2443;
	mov.f32 	%f2538, %f2443;
	mov.f32 	%f2539, %f2443;
	mov.f32 	%f2540, %f2443;
	mov.f32 	%f2541, %f2443;
	mov.f32 	%f2542, %f2443;
	mov.f32 	%f2543, %f2443;
	mov.f32 	%f2544, %f2443;
	mov.f32 	%f2545, %f2443;
	mov.f32 	%f2546, %f2443;
	mov.f32 	%f2547, %f2443;
	mov.f32 	%f2548, %f2443;
	mov.f32 	%f2549, %f2443;
	mov.f32 	%f2550, %f2443;
	mov.f32 	%f2551, %f2443;
	mov.f32 	%f2552, %f2443;
	mov.f32 	%f2553, %f2443;
	mov.f32 	%f2554, %f2443;
	mov.f32 	%f2555, %f2443;
	mov.f32 	%f2556, %f2443;
	mov.f32 	%f2557, %f2443;
	mov.f32 	%f2558, %f2443;
	mov.f32 	%f2559, %f2443;
	mov.f32 	%f2560, %f2443;
	mov.f32 	%f2561, %f2443;
	mov.f32 	%f2562, %f2443;
	mov.f32 	%f2563, %f2443;
	mov.f32 	%f2564, %f2443;
	mov.f32 	%f2565, %f2443;
	mov.f32 	%f2566, %f2443;
	mov.f32 	%f2567, %f2443;
	mov.f32 	%f2568, %f2443;
	mov.f32 	%f2569, %f2443;
	mov.f32 	%f2570, %f2443;
	@%p1 bra 	$L__BB0_11;
	add.s32 	%r1605, %r14, 96;
	add.s32 	%r1604, %r17, 96;
	add.s32 	%r1603, %r20, 96;
	add.s32 	%r1602, %r23, 96;
	add.s32 	%r1601, %r12, 96;
	add.s32 	%r1600, %r9, 96;
	add.s32 	%r1599, %r6, 96;
	add.s32 	%r1598, %r3, 96;
	mov.f32 	%f2443, 0f00000000;
	mov.b32 	%r1606, 3;
$L__BB0_2:
	// begin inline asm
	cp.async.wait_group 2;

	// end inline asm
	bar.sync 	0;
	setp.ge.s32 	%p2, %r1606, %r40;
	@%p2 bra 	$L__BB0_4;
	ld.param.u64 	%rd266, [_Z6matmulP6__halfS0_S0_iiiff_param_1];
	ld.param.u64 	%rd260, [_Z6matmulP6__halfS0_S0_iiiff_param_0];
	add.s64 	%rd104, %rd17, 24576;
	// begin inline asm
	{ .reg .u64 smem_ptr; cvta.to.shared.u64 smem_ptr, %rd104; cvt.u32.u64 %r179, smem_ptr; }

	// end inline asm
	mul.wide.u32 	%rd120, %r1598, 2;
	add.s64 	%rd105, %rd260, %rd120;
	// begin inline asm
	cp.async.cg.shared.global [%r179], [%rd105], 16;

	// end inline asm
	add.s64 	%rd106, %rd19, 24576;
	// begin inline asm
	{ .reg .u64 smem_ptr; cvta.to.shared.u64 smem_ptr, %rd106; cvt.u32.u64 %r181, smem_ptr; }

	// end inline asm
	mul.wide.u32 	%rd121, %r1599, 2;
	add.s64 	%rd107, %rd260, %rd121;
	// begin inline asm
	cp.async.cg.shared.global [%r181], [%rd107], 16;

	// end inline asm
	add.s64 	%rd108, %rd21, 24576;
	// begin inline asm
	{ .reg .u64 smem_ptr; cvta.to.shared.u64 smem_ptr, %rd108; cvt.u32.u64 %r183, smem_ptr; }

	// end inline asm
	mul.wide.u32 	%rd122, %r1600, 2;
	add.s64 	%rd109, %rd260, %rd122;
	// begin inline asm
	cp.async.cg.shared.global [%r183], [%rd109], 16;

	// end inline asm
	add.s64 	%rd110, %rd23, 24576;
	// begin inline asm
	{ .reg .u64 smem_ptr; cvta.to.shared.u64 smem_ptr, %rd110; cvt.u32.u64 %r185, smem_ptr; }

	// end inline asm
	mul.wide.u32 	%rd123, %r1601, 2;
	add.s64 	%rd111, %rd260, %rd123;
	// begin inline asm
	cp.async.cg.shared.global [%r185], [%rd111], 16;

	// end inline asm
	add.s64 	%rd112, %rd17, 57344;
	// begin inline asm
	{ .reg .u64 smem_ptr; cvta.to.shared.u64 smem_ptr, %rd112; cvt.u32.u64 %r187, smem_ptr; }

	// end inline asm
	mul.wide.u32 	%rd124, %r1605, 2;
	add.s64 	%rd113, %rd266, %rd124;
	// begin inline asm
	cp.async.cg.shared.global [%r187], [%rd113], 16;

	// end inline asm
	add.s64 	%rd114, %rd19, 57344;
	// begin inline asm
	{ .reg .u64 smem_ptr; cvta.to.shared.u64 smem_ptr, %rd114; cvt.u32.u64 %r189, smem_ptr; }

	// end inline asm
	mul.wide.u32 	%rd125, %r1604, 2;
	add.s64 	%rd115, %rd266, %rd125;
	// begin inline asm
	cp.async.cg.shared.global [%r189], [%rd115], 16;

	// end inline asm
	add.s64 	%rd116, %rd21, 57344;
	// begin inline asm
	{ .reg .u64 smem_ptr; cvta.to.shared.u64 smem_ptr, %rd116; cvt.u32.u64 %r191, smem_ptr; }

	// end inline asm
	mul.wide.u32 	%rd126, %r1603, 2;
	add.s64 	%rd117, %rd266, %rd126;
	// begin inline asm
	cp.async.cg.shared.global [%r191], [%rd117], 16;

	// end inline asm
	add.s64 	%rd118, %rd23, 57344;
	// begin inline asm
	{ .reg .u64 smem_ptr; cvta.to.shared.u64 smem_ptr, %rd118; cvt.u32.u64 %r193, smem_ptr; }

	// end inline asm
	mul.wide.u32 	%rd127, %r1602, 2;
	add.s64 	%rd119, %rd266, %rd127;
	// begin inline asm
	cp.async.cg.shared.global [%r193], [%rd119], 16;

	// end inline asm
	// begin inline asm
	cp.async.commit_group;

	// end inline asm
$L__BB0_4:
	mov.u32 	%r195, %tid.z;
	shl.b32 	%r196, %r195, 12;
	mov.u32 	%r197, shared_storage;
	add.s32 	%r198, %r197, %r196;
	mov.b32 	%r199, 16;
	wmma.load.a.sync.aligned.row.m16n16k16.shared.f16 	{%r200, %r201, %r202, %r203, %r204, %r205, %r206, %r207}, [%r198], %r199;
	add.s32 	%r208, %r198, 1024;
	wmma.load.a.sync.aligned.row.m16n16k16.shared.f16 	{%r209, %r210, %r211, %r212, %r213, %r214, %r215, %r216}, [%r208], %r199;
	add.s32 	%r217, %r198, 2048;
	wmma.load.a.sync.aligned.row.m16n16k16.shared.f16 	{%r218, %r219, %r220, %r221, %r222, %r223, %r224, %r225}, [%r217], %r199;
	add.s32 	%r226, %r198, 3072;
	wmma.load.a.sync.aligned.row.m16n16k16.shared.f16 	{%r227, %r228, %r229, %r230, %r231, %r232, %r233, %r234}, [%r226], %r199;
	mov.u32 	%r235, %tid.y;
	shl.b32 	%r236, %r235, 12;
	add.s32 	%r237, %r197, %r236;
	add.s32 	%r238, %r237, 32768;
	wmma.load.b.sync.aligned.col.m16n16k16.shared.f16 	{%r239, %r240, %r241, %r242, %r243, %r244, %r245, %r246}, [%r238], %r199;
	add.s32 	%r247, %r237, 33792;
	wmma.load.b.sync.aligned.col.m16n16k16.shared.f16 	{%r248, %r249, %r250, %r251, %r252, %r253, %r254, %r255}, [%r247], %r199;
	add.s32 	%r256, %r237, 34816;
	wmma.load.b.sync.aligned.col.m16n16k16.shared.f16 	{%r257, %r258, %r259, %r260, %r261, %r262, %r263, %r264}, [%r256], %r199;
	add.s32 	%r265, %r237, 35840;
	wmma.load.b.sync.aligned.col.m16n16k16.shared.f16 	{%r266, %r267, %r268, %r269, %r270, %r271, %r272, %r273}, [%r265], %r199;
	wmma.mma.sync.aligned.row.col.m16n16k16.f32.f32 {%f1155, %f1156, %f1157, %f1158, %f1159, %f1160, %f1161, %f1162}, {%r200, %r201, %r202, %r203, %r204, %r205, %r206, %r207}, {%r239, %r240, %r241, %r242, %r243, %r244, %r245, %r246}, {%f2570, %f2569, %f2568, %f2567, %f2566, %f2565, %f2564, %f2563};
	wmma.mma.sync.aligned.row.col.m16n16k16.f32.f32 {%f1163, %f1164, %f1165, %f1166, %f1167, %f1168, %f1169, %f1170}, {%r200, %r201, %r202, %r203, %r204, %r205, %r206, %r207}, {%r248, %r249, %r250, %r251, %r252, %r253, %r254, %r255}, {%f2562, %f2561, %f2560, %f2559, %f2558, %f2557, %f2556, %f2555};
	wmma.mma.sync.aligned.row.col.m16n16k16.f32.f32 {%f1171, %f1172, %f1173, %f1174, %f1175, %f1176, %f1177, %f1178}, {%r200, %r201, %r202, %r203, %r204, %r205, %r206, %r207}, {%r257, %r258, %r259, %r260, %r261, %r262, %r263, %r264}, {%f2554, %f2553, %f2552, %f2551, %f2550, %f2549, %f2548, %f2547};
	wmma.mma.sync.aligned.row.col.m16n16k16.f32.f32 {%f1179, %f1180, %f1181, %f1182, %f1183, %f1184, %f1185, %f1186}, {%r200, %r201, %r202, %r203, %r204, %r205, %r206, %r207}, {%r266, %r267, %r268, %r269, %r270, %r271, %r272, %r273}, {%f2546, %f2545, %f2544, %f2543, %f2542, %f2541, %f2540, %f2539};
	wmma.mma.sync.aligned.row.col.m16n16k16.f32.f32 {%f1187, %f1188, %f1189, %f1190, %f1191, %f1192, %f1193, %f1194}, {%r209, %r210, %r211, %r212, %r213, %r214, %r215, %r216}, {%r239, %r240, %r241, %r242, %r243, %r244, %r245, %r246}, {%f2538, %f2537, %f2536, %f2535, %f2534, %f2533, %f2532, %f2531};
	wmma.mma.sync.aligned.row.col.m16n16k16.f32.f32 {%f1195, %f1196, %f1197, %f1198, %f1199, %f1200, %f1201, %f1202}, {%r209, %r210, %r211, %r212, %r213, %r214, %r215, %r216}, {%r248, %r249, %r250, %r251, %r252, %r253, %r254, %r255}, {%f2530, %f2529, %f2528, %f2527, %f2526, %f2525, %f2524, %f2523};
	wmma.mma.sync.aligned.row.col.m16n16k16.f32.f32 {%f1203, %f1204, %f1205, %f1206, %f1207, %f1208, %f1209, %f1210}, {%r209, %r210, %r211, %r212, %r213, %r214, %r215, %r216}, {%r257, %r258, %r259, %r260, %r261, %r262, %r263, %r264}, {%f2522, %f2521, %f2520, %f2519, %f2518, %f2517, %f2516, %f2515};
	wmma.mma.sync.aligned.row.col.m16n16k16.f32.f32 {%f1211, %f1212, %f1213, %f1214, %f1215, %f1216, %f1217, %f1218}, {%r209, %r210, %r211, %r212, %r213, %r214, %r215, %r216}, {%r266, %r267, %r268, %r269, %r270, %r271, %r272, %r273}, {%f2514, %f2513, %f2512, %f2511, %f2510, %f2509, %f2508, %f2507};
	wmma.mma.sync.aligned.row.col.m16n16k16.f32.f32 {%f1219, %f1220, %f1221, %f1222, %f1223, %f1224, %f1225, %f1226}, {%r218, %r219, %r220, %r221, %r222, %r223, %r224, %r225}, {%r239, %r240, %r241, %r242, %r243, %r244, %r245, %r246}, {%f2506, %f2505, %f2504, %f2503, %f2502, %f2501, %f2500, %f2499};
	wmma.mma.sync.aligned.row.col.m16n16k16.f32.f32 {%f1227, %f1228, %f1229, %f1230, %f1231, %f1232, %f1233, %f1234}, {%r218, %r219, %r220, %r221, %r222, %r223, %r224, %r225}, {%r248, %r249, %r250, %r251, %r252, %r253, %r254, %r255}, {%f2498, %f2497, %f2496, %f2495, %f2494, %f2493, %f2492, %f2491};
	wmma.mma.sync.aligned.row.col.m16n16k16.f32.f32 {%f1235, %f1236, %f1237, %f1238, %f1239, %f1240, %f1241, %f1242}, {%r218, %r219, %r220, %r221, %r222, %r223, %r224, %r225}, {%r257, %r258, %r259, %r260, %r261, %r262, %r263, %r264}, {%f2490, %f2489, %f2488, %f2487, %f2486, %f2485, %f2484, %f2483};
	wmma.mma.sync.aligned.row.col.m16n16k16.f32.f32 {%f1243, %f1244, %f1245, %f1246, %f1247, %f1248, %f1249, %f1250}, {%r218, %r219, %r220, %r221, %r222, %r223, %r224, %r225}, {%r266, %r267, %r268, %r269, %r270, %r271, %r272, %r273}, {%f2482, %f2481, %f2480, %f2479, %f2478, %f2477, %f2476, %f2475};
	wmma.mma.sync.aligned.row.col.m16n16k16.f32.f32 {%f1251, %f1252, %f1253, %f1254, %f1255, %f1256, %f1257, %f1258}, {%r227, %r228, %r229, %r230, %r231, %r232, %r233, %r234}, {%r239, %r240, %r241, %r242, %r243, %r244, %r245, %r246}, {%f2474, %f2473, %f2472, %f2471, %f2470, %f2469, %f2468, %f2467};
	wmma.mma.sync.aligned.row.col.m16n16k16.f32.f32 {%f1259, %f1260, %f1261, %f1262, %f1263, %f1264, %f1265, %f1266}, {%r227, %r228, %r229, %r230, %r231, %r232, %r233, %r234}, {%r248, %r249, %r250, %r251, %r252, %r253, %r254, %r255}, {%f2466, %f2465, %f2464, %f2463, %f2462, %f2461, %f2460, %f2459};
	wmma.mma.sync.aligned.row.col.m16n16k16.f32.f32 {%f1267, %f1268, %f1269, %f1270, %f1271, %f1272, %f1273, %f1274}, {%r227, %r228, %r229, %r230, %r231, %r232, %r233, %r234}, {%r257, %r258, %r259, %r260, %r261, %r262, %r263, %r264}, {%f2458, %f2457, %f2456, %f2455, %f2454, %f2453, %f2452, %f2451};
	wmma.mma.sync.aligned.row.col.m16n16k16.f32.f32 {%f1275, %f1276, %f1277, %f1278, %f1279, %f1280, %f1281, %f1282}, {%r227, %r228, %r229, %r230, %r231, %r232, %r233, %r234}, {%r266, %r267, %r268, %r269, %r270, %r271, %r272, %r273}, {%f2450, %f2449, %f2448, %f2447, %f2446, %f2445, %f2444, %f2443};
	add.s32 	%r274, %r198, 512;
	wmma.load.a.sync.aligned.row.m16n16k16.shared.f16 	{%r275, %r276, %r277, %r278, %r279, %r280, %r281, %r282}, [%r274], %r199;
	add.s32 	%r283, %r198, 1536;
	wmma.load.a.sync.aligned.row.m16n16k16.shared.f16 	{%r284, %r285, %r286, %r287, %r288, %r289, %r290, %r291}, [%r283], %r199;
	add.s32 	%r292, %r198, 2560;
	wmma.load.a.sync.aligned.row.m16n16k16.shared.f16 	{%r293, %r294, %r295, %r296, %r297, %r298, %r299, %r300}, [%r292], %r199;
	add.s32 	%r301, %r198, 3584;
	wmma.load.a.sync.aligned.row.m16n16k16.shared.f16 	{%r302, %r303, %r304, %r305, %r306, %r307, %r308, %r309}, [%r301], %r199;
	add.s32 	%r310, %r237, 33280;
	wmma.load.b.sync.aligned.col.m16n16k16.shared.f16 	{%r311, %r312, %r313, %r314, %r315, %r316, %r317, %r318}, [%r310], %r199;
	add.s32 	%r319, %r237, 34304;
	wmma.load.b.sync.aligned.col.m16n16k16.shared.f16 	{%r320, %r321, %r322, %r323, %r324, %r325, %r326, %r327}, [%r319], %r199;
	add.s32 	%r328, %r237, 35328;
	wmma.load.b.sync.aligned.col.m16n16k16.shared.f16 	{%r329, %r330, %r331, %r332, %r333, %r334, %r335, %r336}, [%r328], %r199;
	add.s32 	%r337, %r237, 36352;
	wmma.load.b.sync.aligned.col.m16n16k16.shared.f16 	{%r338, %r339, %r340, %r341, %r342, %r343, %r344, %r345}, [%r337], %r199;
	wmma.mma.sync.aligned.row.col.m16n16k16.f32.f32 {%f129, %f130, %f131, %f132, %f133, %f134, %f135, %f136}, {%r275, %r276, %r277, %r278, %r279, %r280, %r281, %r282}, {%r311, %r312, %r313, %r314, %r315, %r316, %r317, %r318}, {%f1155, %f1156, %f1157, %f1158, %f1159, %f1160, %f1161, %f1162};
	wmma.mma.sync.aligned.row.col.m16n16k16.f32.f32 {%f137, %f138, %f139, %f140, %f141, %f142, %f143, %f144}, {%r275, %r276, %r277, %r278, %r279, %r280, %r281, %r282}, {%r320, %r321, %r322, %r323, %r324, %r325, %r326, %r327}, {%f1163, %f1164, %f1165, %f1166, %f1167, %f1168, %f1169, %f1170};
	wmma.mma.sync.aligned.row.col.m16n16k16.f32.f32 {%f145, %f146, %f147, %f148, %f149, %f150, %f151, %f152}, {%r275, %r276, %r277, %r278, %r279, %r280, %r281, %r282}, {%r329, %r330, %r331, %r332, %r333, %r334, %r335, %r336}, {%f1171, %f1172, %f1173, %f1174, %f1175, %f1176, %f1177, %f1178};
	wmma.mma.sync.aligned.row.col.m16n16k16.f32.f32 {%f153, %f154, %f155, %f156, %f157, %f158, %f159, %f160}, {%r275, %r276, %r277, %r278, %r279, %r280, %r281, %r282}, {%r338, %r339, %r340, %r341, %r342, %r343, %r344, %r345}, {%f1179, %f1180, %f1181, %f1182, %f1183, %f1184, %f1185, %f1186};
	wmma.mma.sync.aligned.row.col.m16n16k16.f32.f32 {%f161, %f162, %f163, %f164, %f165, %f166, %f167, %f168}, {%r284, %r285, %r286, %r287, %r288, %r289, %r290, %r291}, {%r311, %r312, %r313, %r314, %r315, %r316, %r317, %r318}, {%f1187, %f1188, %f1189, %f1190, %f1191, %f1192, %f1193, %f1194};
	wmma.mma.sync.aligned.row.col.m16n16k16.f32.f32 {%f169, %f170, %f171, %f172, %f173, %f174, %f175, %f176}, {%r284, %r285, %r286, %r287, %r288, %r289, %r290, %r291}, {%r320, %r321, %r322, %r323, %r324, %r325, %r326, %r327}, {%f1195, %f1196, %f1197, %f1198, %f1199, %f1200, %f1201, %f1202};
	wmma.mma.sync.aligned.row.col.m16n16k16.f32.f32 {%f177, %f178, %f179, %f180, %f181, %f182, %f183, %f184}, {%r284, %r285, %r286, %r287, %r288, %r289, %r290, %r291}, {%r329, %r330, %r331, %r332, %r333, %r334, %r335, %r336}, {%f1203, %f1204, %f1205, %f1206, %f1207, %f1208, %f1209, %f1210};
	wmma.mma.sync.aligned.row.col.m16n16k16.f32.f32 {%f185, %f186, %f187, %f188, %f189, %f190, %f191, %f192}, {%r284, %r285, %r286, %r287, %r288, %r289, %r290, %r291}, {%r338, %r339, %r340, %r341, %r342, %r343, %r344, %r345}, {%f1211, %f1212, %f1213, %f1214, %f1215, %f1216, %f1217, %f1218};
	wmma.mma.sync.aligned.row.col.m16n16k16.f32.f32 {%f193, %f194, %f195, %f196, %f197, %f198, %f199, %f200}, {%r293, %r294, %r295, %r296, %r297, %r298, %r299, %r300}, {%r311, %r312, %r313, %r314, %r315, %r316, %r317, %r318}, {%f1219, %f1220, %f1221, %f1222, %f1223, %f1224, %f1225, %f1226};
	wmma.mma.sync.aligned.row.col.m16n16k16.f32.f32 {%f201, %f202, %f203, %f204, %f205, %f206, %f207, %f208}, {%r293, %r294, %r295, %r296, %r297, %r298, %r299, %r300}, {%r320, %r321, %r322, %r323, %r324, %r325, %r326, %r327}, {%f1227, %f1228, %f1229, %f1230, %f1231, %f1232, %f1233, %f1234};
	wmma.mma.sync.aligned.row.col.m16n16k16.f32.f32 {%f209, %f210, %f211, %f212, %f213, %f214, %f215, %f216}, {%r293, %r294, %r295, %r296, %r297, %r298, %r299, %r300}, {%r329, %r330, %r331, %r332, %r333, %r334, %r335, %r336}, {%f1235, %f1236, %f1237, %f1238, %f1239, %f1240, %f1241, %f1242};
	wmma.mma.sync.aligned.row.col.m16n16k16.f32.f32 {%f217, %f218, %f219, %f220, %f221, %f222, %f223, %f224}, {%r293, %r294, %r295, %r296, %r297, %r298, %r299, %r300}, {%r338, %r339, %r340, %r341, %r342, %r343, %r344, %r345}, {%f1243, %f1244, %f1245, %f1246, %f1247, %f1248, %f1249, %f1250};
	wmma.mma.sync.aligned.row.col.m16n16k16.f32.f32 {%f225, %f226, %f227, %f228, %f229, %f230, %f231, %f232}, {%r302, %r303, %r304, %r305, %r306, %r307, %r308, %r309}, {%r311, %r312, %r313, %r314, %r315, %r316, %r317, %r318}, {%f1251, %f1252, %f1253, %f1254, %f1255, %f1256, %f1257, %f1258};
	wmma.mma.sync.aligned.row.col.m16n16k16.f32.f32 {%f233, %f234, %f235, %f236, %f237, %f238, %f239, %f240}, {%r302, %r303, %r304, %r305, %r306, %r307, %r308, %r309}, {%r320, %r321, %r322, %r323, %r324, %r325, %r326, %r327}, {%f1259, %f1260, %f1261, %f1262, %f1263, %f1264, %f1265, %f1266};
	wmma.mma.sync.aligned.row.col.m16n16k16.f32.f32 {%f241, %f242, %f243, %f244, %f245, %f246, %f247, %f248}, {%r302, %r303, %r304, %r305, %r306, %r307, %r308, %r309}, {%r329, %r330, %r331, %r332, %r333, %r334, %r335, %r336}, {%f1267, %f1268, %f1269, %f1270, %f1271, %f1272, %f1273, %f1274};
	wmma.mma.sync.aligned.row.col.m16n16k16.f32.f32 {%f249, %f250, %f251, %f252, %f253, %f254, %f255, %f256}, {%r302, %r303, %r304, %r305, %r306, %r307, %r308, %r309}, {%r338, %r339, %r340, %r341, %r342, %r343, %r344, %r345}, {%f1275, %f1276, %f1277, %f1278, %f1279, %f1280, %f1281, %f1282};
	// begin inline asm
	cp.async.wait_group 2;

	// end inline asm
	bar.sync 	0;
	add.s32 	%r346, %r1606, 1;
	setp.ge.s32 	%p3, %r346, %r40;
	@%p3 bra 	$L__BB0_6;
	ld.param.u64 	%rd267, [_Z6matmulP6__halfS0_S0_iiiff_param_1];
	ld.param.u64 	%rd261, [_Z6matmulP6__halfS0_S0_iiiff_param_0];
	add.s32 	%r355, %r1598, 32;
	mul.wide.u32 	%rd136, %r355, 2;
	add.s64 	%rd128, %rd261, %rd136;
	// begin inline asm
	cp.async.cg.shared.global [%r84], [%rd128], 16;

	// end inline asm
	add.s32 	%r356, %r1599, 32;
	mul.wide.u32 	%rd137, %r356, 2;
	add.s64 	%rd129, %rd261, %rd137;
	// begin inline asm
	cp.async.cg.shared.global [%r86], [%rd129], 16;

	// end inline asm
	add.s32 	%r357, %r1600, 32;
	mul.wide.u32 	%rd138, %r357, 2;
	add.s64 	%rd130, %rd261, %rd138;
	// begin inline asm
	cp.async.cg.shared.global [%r88], [%rd130], 16;

	// end inline asm
	add.s32 	%r358, %r1601, 32;
	mul.wide.u32 	%rd139, %r358, 2;
	add.s64 	%rd131, %rd261, %rd139;
	// begin inline asm
	cp.async.cg.shared.global [%r90], [%rd131], 16;

	// end inline asm
	add.s32 	%r359, %r1605, 32;
	mul.wide.u32 	%rd140, %r359, 2;
	add.s64 	%rd132, %rd267, %rd140;
	// begin inline asm
	cp.async.cg.shared.global [%r92], [%rd132], 16;

	// end inline asm
	add.s32 	%r360, %r1604, 32;
	mul.wide.u32 	%rd141, %r360, 2;
	add.s64 	%rd133, %rd267, %rd141;
	// begin inline asm
	cp.async.cg.shared.global [%r94], [%rd133], 16;

	// end inline asm
	add.s32 	%r361, %r1603, 32;
	mul.wide.u32 	%rd142, %r361, 2;
	add.s64 	%rd134, %rd267, %rd142;
	// begin inline asm
	cp.async.cg.shared.global [%r96], [%rd134], 16;

	// end inline asm
	add.s32 	%r362, %r1602, 32;
	mul.wide.u32 	%rd143, %r362, 2;
	add.s64 	%rd135, %rd267, %rd143;
	// begin inline asm
	cp.async.cg.shared.global [%r98], [%rd135], 16;

	// end inline asm
	// begin inline asm
	cp.async.commit_group;

	// end inline asm
$L__BB0_6:
	mov.u32 	%r363, %tid.z;
	shl.b32 	%r364, %r363, 12;
	mov.u32 	%r365, shared_storage;
	add.s32 	%r366, %r365, %r364;
	add.s32 	%r367, %r366, 8192;
	mov.b32 	%r368, 16;
	wmma.load.a.sync.aligned.row.m16n16k16.shared.f16 	{%r369, %r370, %r371, %r372, %r373, %r374, %r375, %r376}, [%r367], %r368;
	add.s32 	%r377, %r366, 9216;
	wmma.load.a.sync.aligned.row.m16n16k16.shared.f16 	{%r378, %r379, %r380, %r381, %r382, %r383, %r384, %r385}, [%r377], %r368;
	add.s32 	%r386, %r366, 10240;
	wmma.load.a.sync.aligned.row.m16n16k16.shared.f16 	{%r387, %r388, %r389, %r390, %r391, %r392, %r393, %r394}, [%r386], %r368;
	add.s32 	%r395, %r366, 11264;
	wmma.load.a.sync.aligned.row.m16n16k16.shared.f16 	{%r396, %r397, %r398, %r399, %r400, %r401, %r402, %r403}, [%r395], %r368;
	mov.u32 	%r404, %tid.y;
	shl.b32 	%r405, %r404, 12;
	add.s32 	%r406, %r365, %r405;
	add.s32 	%r407, %r406, 40960;
	wmma.load.b.sync.aligned.col.m16n16k16.shared.f16 	{%r408, %r409, %r410, %r411, %r412, %r413, %r414, %r415}, [%r407], %r368;
	add.s32 	%r416, %r406, 41984;
	wmma.load.b.sync.aligned.col.m16n16k16.shared.f16 	{%r417, %r418, %r419, %r420, %r421, %r422, %r423, %r424}, [%r416], %r368;
	add.s32 	%r425, %r406, 43008;
	wmma.load.b.sync.aligned.col.m16n16k16.shared.f16 	{%r426, %r427, %r428, %r429, %r430, %r431, %r432, %r433}, [%r425], %r368;
	add.s32 	%r434, %r406, 44032;
	wmma.load.b.sync.aligned.col.m16n16k16.shared.f16 	{%r435, %r436, %r437, %r438, %r439, %r440, %r441, %r442}, [%r434], %r368;
	wmma.mma.sync.aligned.row.col.m16n16k16.f32.f32 {%f1283, %f1284, %f1285, %f1286, %f1287, %f1288, %f1289, %f1290}, {%r369, %r370, %r371, %r372, %r373, %r374, %r375, %r376}, {%r408, %r409, %r410, %r411, %r412, %r413, %r414, %r415}, {%f129, %f130, %f131, %f132, %f133, %f134, %f135, %f136};
	wmma.mma.sync.aligned.row.col.m16n16k16.f32.f32 {%f1291, %f1292, %f1293, %f1294, %f1295, %f1296, %f1297, %f1298}, {%r369, %r370, %r371, %r372, %r373, %r374, %r375, %r376}, {%r417, %r418, %r419, %r420, %r421, %r422, %r423, %r424}, {%f137, %f138, %f139, %f140, %f141, %f142, %f143, %f144};
	wmma.mma.sync.aligned.row.col.m16n16k16.f32.f32 {%f1299, %f1300, %f1301, %f1302, %f1303, %f1304, %f1305, %f1306}, {%r369, %r370, %r371, %r372, %r373, %r374, %r375, %r376}, {%r426, %r427, %r428, %r429, %r430, %r431, %r432, %r433}, {%f145, %f146, %f147, %f148, %f149, %f150, %f151, %f152};
	wmma.mma.sync.aligned.row.col.m16n16k16.f32.f32 {%f1307, %f1308, %f1309, %f1310, %f1311, %f1312, %f1313, %f1314}, {%r369, %r370, %r371, %r372, %r373, %r374, %r375, %r376}, {%r435, %r436, %r437, %r438, %r439, %r440, %r441, %r442}, {%f153, %f154, %f155, %f156, %f157, %f158, %f159, %f160};
	wmma.mma.sync.aligned.row.col.m16n16k16.f32.f32 {%f1315, %f1316, %f1317, %f1318, %f1319, %f1320, %f1321, %f1322}, {%r378, %r379, %r380, %r381, %r382, %r383, %r384, %r385}, {%r408, %r409, %r410, %r411, %r412, %r413, %r414, %r415}, {%f161, %f162, %f163, %f164, %f165, %f166, %f167, %f168};
	wmma.mma.sync.aligned.row.col.m16n16k16.f32.f32 {%f1323, %f1324, %f1325, %f1326, %f1327, %f1328, %f1329, %f1330}, {%r378, %r379, %r380, %r381, %r382, %r383, %r384, %r385}, {%r417, %r418, %r419, %r420, %r421, %r422, %r423, %r424}, {%f169, %f170, %f171, %f172, %f173, %f174, %f175, %f176};
	wmma.mma.sync.aligned.row.col.m16n16k16.f32.f32 {%f1331, %f1332, %f1333, %f1334, %f1335, %f1336, %f1337, %f1338}, {%r378, %r379, %r380, %r381, %r382, %r383, %r384, %r385}, {%r426, %r427, %r428, %r429, %r430, %r431, %r432, %r433}, {%f177, %f178, %f179, %f180, %f181, %f182, %f183, %f184};
	wmma.mma.sync.aligned.row.col.m16n16k16.f32.f32 {%f1339, %f1340, %f1341, %f1342, %f1343, %f1344, %f1345, %f1346}, {%r378, %r379, %r380, %r381, %r382, %r383, %r384, %r385}, {%r435, %r436, %r437, %r438, %r439, %r440, %r441, %r442}, {%f185, %f186, %f187, %f188, %f189, %f190, %f191, %f192};
	wmma.mma.sync.aligned.row.col.m16n16k16.f32.f32 {%f1347, %f1348, %f1349, %f1350, %f1351, %f1352, %f1353, %f1354}, {%r387, %r388, %r389, %r390, %r391, %r392, %r393, %r394}, {%r408, %r409, %r410, %r411, %r412, %r413, %r414, %r415}, {%f193, %f194, %f195, %f196, %f197, %f198, %f199, %f200};
	wmma.mma.sync.aligned.row.col.m16n16k16.f32.f32 {%f1355, %f1356, %f1357, %f1358, %f1359, %f1360, %f1361, %f1362}, {%r387, %r388, %r389, %r390, %r391, %r392, %r393, %r394}, {%r417, %r418, %r419, %r420, %r421, %r422, %r423, %r424}, {%f201, %f202, %f203, %f204, %f205, %f206, %f207, %f208};
	wmma.mma.sync.aligned.row.col.m16n16k16.f32.f32 {%f1363, %f1364, %f1365, %f1366, %f1367, %f1368, %f1369, %f1370}, {%r387, %r388, %r389, %r390, %r391, %r392, %r393, %r394}, {%r426, %r427, %r428, %r429, %r430, %r431, %r432, %r433}, {%f209, %f210, %f211, %f212, %f213, %f214, %f215, %f216};
	wmma.mma.sync.aligned.row.col.m16n16k16.f32.f32 {%f1371, %f1372, %f1373, %f1374, %f1375, %f1376, %f1377, %f1378}, {%r387, %r388, %r389, %r390, %r391, %r392, %r393, %r394}, {%r435, %r436, %r437, %r438, %r439, %r440, %r441, %r442}, {%f217, %f218, %f219, %f220, %f221, %f222, %f223, %f224};
	wmma.mma.sync.aligned.row.col.m16n16k16.f32.f32 {%f1379, %f1380, %f1381, %f1382, %f1383, %f1384, %f1385, %f1386}, {%r396, %r397, %r398, %r399, %r400, %r401, %r402, %r403}, {%r408, %r409, %r410, %r411, %r412, %r413, %r414, %r415}, {%f225, %f226, %f227, %f228, %f229, %f230, %f231, %f232};
	wmma.mma.sync.aligned.row.col.m16n16k16.f32.f32 {%f1387, %f1388, %f1389, %f1390, %f1391, %f1392, %f1393, %f1394}, {%r396, %r397, %r398, %r399, %r400, %r401, %r402, %r403}, {%r417, %r418, %r419, %r420, %r421, %r422, %r423, %r424}, {%f233, %f234, %f235, %f236, %f237, %f238, %f239, %f240};
	wmma.mma.sync.aligned.row.col.m16n16k16.f32.f32 {%f1395, %f1396, %f1397, %f1398, %f1399, %f1400, %f1401, %f1402}, {%r396, %r397, %r398, %r399, %r400, %r401, %r402, %r403}, {%r426, %r427, %r428, %r429, %r430, %r431, %r432, %r433}, {%f241, %f242, %f243, %f244, %f245, %f246, %f247, %f248};
	wmma.mma.sync.aligned.row.col.m16n16k16.f32.f32 {%f1403, %f1404, %f1405, %f1406, %f1407, %f1408, %f1409, %f1410}, {%r396, %r397, %r398, %r399, %r400, %r401, %r402, %r403}, {%r435, %r436, %r437, %r438, %r439, %r440, %r441, %r442}, {%f249, %f250, %f251, %f252, %f253, %f254, %f255, %f256};
	add.s32 	%r443, %r366, 8704;
	wmma.load.a.sync.aligned.row.m16n16k16.shared.f16 	{%r444, %r445, %r446, %r447, %r448, %r449, %r450, %r451}, [%r443], %r368;
	add.s32 	%r452, %r366, 9728;
	wmma.load.a.sync.aligned.row.m16n16k16.shared.f16 	{%r453, %r454, %r455, %r456, %r457, %r458, %r459, %r460}, [%r452], %r368;
	add.s32 	%r461, %r366, 10752;
	wmma.load.a.sync.aligned.row.m16n16k16.shared.f16 	{%r462, %r463, %r464, %r465, %r466, %r467, %r468, %r469}, [%r461], %r368;
	add.s32 	%r470, %r366, 11776;
	wmma.load.a.sync.aligned.row.m16n16k16.shared.f16 	{%r471, %r472, %r473, %r474, %r475, %r476, %r477, %r478}, [%r470], %r368;
	add.s32 	%r479, %r406, 41472;
	wmma.load.b.sync.aligned.col.m16n16k16.shared.f16 	{%r480, %r481, %r482, %r483, %r484, %r485, %r486, %r487}, [%r479], %r368;
	add.s32 	%r488, %r406, 42496;
	wmma.load.b.sync.aligned.col.m16n16k16.shared.f16 	{%r489, %r490, %r491, %r492, %r493, %r494, %r495, %r496}, [%r488], %r368;
	add.s32 	%r497, %r406, 43520;
	wmma.load.b.sync.aligned.col.m16n16k16.shared.f16 	{%r498, %r499, %r500, %r501, %r502, %r503, %r504, %r505}, [%r497], %r368;
	add.s32 	%r506, %r406, 44544;
	wmma.load.b.sync.aligned.col.m16n16k16.shared.f16 	{%r507, %r508, %r509, %r510, %r511, %r512, %r513, %r514}, [%r506], %r368;
	wmma.mma.sync.aligned.row.col.m16n16k16.f32.f32 {%f257, %f258, %f259, %f260, %f261, %f262, %f263, %f264}, {%r444, %r445, %r446, %r447, %r448, %r449, %r450, %r451}, {%r480, %r481, %r482, %r483, %r484, %r485, %r486, %r487}, {%f1283, %f1284, %f1285, %f1286, %f1287, %f1288, %f1289, %f1290};
	wmma.mma.sync.aligned.row.col.m16n16k16.f32.f32 {%f265, %f266, %f267, %f268, %f269, %f270, %f271, %f272}, {%r444, %r445, %r446, %r447, %r448, %r449, %r450, %r451}, {%r489, %r490, %r491, %r492, %r493, %r494, %r495, %r496}, {%f1291, %f1292, %f1293, %f1294, %f1295, %f1296, %f1297, %f1298};
	wmma.mma.sync.aligned.row.col.m16n16k16.f32.f32 {%f273, %f274, %f275, %f276, %f277, %f278, %f279, %f280}, {%r444, %r445, %r446, %r447, %r448, %r449, %r450, %r451}, {%r498, %r499, %r500, %r501, %r502, %r503, %r504, %r505}, {%f1299, %f1300, %f1301, %f1302, %f1303, %f1304, %f1305, %f1306};
	wmma.mma.sync.aligned.row.col.m16n16k16.f32.f32 {%f281, %f282, %f283, %f284, %f285, %f286, %f287, %f288}, {%r444, %r445, %r446, %r447, %r448, %r449, %r450, %r451}, {%r507, %r508, %r509, %r510, %r511, %r512, %r513, %r514}, {%f1307, %f1308, %f1309, %f1310, %f1311, %f1312, %f1313, %f1314};
	wmma.mma.sync.aligned.row.col.m16n16k16.f32.f32 {%f289, %f290, %f291, %f292, %f293, %f294, %f295, %f296}, {%r453, %r454, %r455, %r456, %r457, %r458, %r459, %r460}, {%r480, %r481, %r482, %r483, %r484, %r485, %r486, %r487}, {%f1315, %f1316, %f1317, %f1318, %f1319, %f1320, %f1321, %f1322};
	wmma.mma.sync.aligned.row.col.m16n16k16.f32.f32 {%f297, %f298, %f299, %f300, %f301, %f302, %f303, %f304}, {%r453, %r454, %r455, %r456, %r457, %r458, %r459, %r460}, {%r489, %r490, %r491, %r492, %r493, %r494, %r495, %r496}, {%f1323, %f1324, %f1325, %f1326, %f1327, %f1328, %f1329, %f1330};
	wmma.mma.sync.aligned.row.col.m16n16k16.f32.f32 {%f305, %f306, %f307, %f308, %f309, %f310, %f311, %f312}, {%r453, %r454, %r455, %r456, %r457, %r458, %r459, %r460}, {%r498, %r499, %r500, %r501, %r502, %r503, %r504, %r505}, {%f1331, %f1332, %f1333, %f1334, %f1335, %f1336, %f1337, %f1338};
	wmma.mma.sync.aligned.row.col.m16n16k16.f32.f32 {%f313, %f314, %f315, %f316, %f317, %f318, %f319, %f320}, {%r453, %r454, %r455, %r456, %r457, %r458, %r459, %r460}, {%r507, %r508, %r509, %r510, %r511, %r512, %r513, %r514}, {%f1339, %f1340, %f1341, %f1342, %f1343, %f1344, %f1345, %f1346};
	wmma.mma.sync.aligned.row.col.m16n16k16.f32.f32 {%f321, %f322, %f323, %f324, %f325, %f326, %f327, %f328}, {%r462, %r463, %r464, %r465, %r466, %r467, %r468, %r469}, {%r480, %r481, %r482, %r483, %r484, %r485, %r486, %r487}, {%f1347, %f1348, %f1349, %f1350, %f1351, %f1352, %f1353, %f1354};
	wmma.mma.sync.aligned.row.col.m16n16k16.f32.f32 {%f329, %f330, %f331, %f332, %f333, %f334, %f335, %f336}, {%r462, %r463, %r464, %r465, %r466, %r467, %r468, %r469}, {%r489, %r490, %r491, %r492, %r493, %r494, %r495, %r496}, {%f1355, %f1356, %f1357, %f1358, %f1359, %f1360, %f1361, %f1362};
	wmma.mma.sync.aligned.row.col.m16n16k16.f32.f32 {%f337, %f338, %f339, %f340, %f341, %f342, %f343, %f344}, {%r462, %r463, %r464, %r465, %r466, %r467, %r468, %r469}, {%r498, %r499, %r500, %r501, %r502, %r503, %r504, %r505}, {%f1363, %f1364, %f1365, %f1366, %f1367, %f1368, %f1369, %f1370};
	wmma.mma.sync.aligned.row.col.m16n16k16.f32.f32 {%f345, %f346, %f347, %f348, %f349, %f350, %f351, %f352}, {%r462, %r463, %r464, %r465, %r466, %r467, %r468, %r469}, {%r507, %r508, %r509, %r510, %r511, %r512, %r513, %r514}, {%f1371, %f1372, %f1373, %f1374, %f1375, %f1376, %f1377, %f1378};
	wmma.mma.sync.aligned.row.col.m16n16k16.f32.f32 {%f353, %f354, %f355, %f356, %f357, %f358, %f359, %f360}, {%r471, %r472, %r473, %r474, %r475, %r476, %r477, %r478}, {%r480, %r481, %r482, %r483, %r484, %r485, %r486, %r487}, {%f1379, %f1380, %f1381, %f1382, %f1383, %f1384, %f1385, %f1386};
	wmma.mma.sync.aligned.row.col.m16n16k16.f32.f32 {%f361, %f362, %f363, %f364, %f365, %f366, %f367, %f368}, {%r471, %r472, %r473, %r474, %r475, %r476, %r477, %r478}, {%r489, %r490, %r491, %r492, %r493, %r494, %r495, %r496}, {%f1387, %f1388, %f1389, %f1390, %f1391, %f1392, %f1393, %f1394};
	wmma.mma.sync.aligned.row.col.m16n16k16.f32.f32 {%f369, %f370, %f371, %f372, %f373, %f374, %f375, %f376}, {%r471, %r472, %r473, %r474, %r475, %r476, %r477, %r478}, {%r498, %r499, %r500, %r501, %r502, %r503, %r504, %r505}, {%f1395, %f1396, %f1397, %f1398, %f1399, %f1400, %f1401, %f1402};
	wmma.mma.sync.aligned.row.col.m16n16k16.f32.f32 {%f377, %f378, %f379, %f380, %f381, %f382, %f383, %f384}, {%r471, %r472, %r473, %r474, %r475, %r476, %r477, %r478}, {%r507, %r508, %r509, %r510, %r511, %r512, %r513, %r514}, {%f1403, %f1404, %f1405, %f1406, %f1407, %f1408, %f1409, %f1410};
	// begin inline asm
	cp.async.wait_group 2;

	// end inline asm
	bar.sync 	0;
	add.s32 	%r515, %r1606, 2;
	setp.ge.s32 	%p4, %r515, %r40;
	@%p4 bra 	$L__BB0_8;
	ld.param.u64 	%rd268, [_Z6matmulP6__halfS0_S0_iiiff_param_1];
	ld.param.u64 	%rd262, [_Z6matmulP6__halfS0_S0_iiiff_param_0];
	add.s32 	%r524, %r1598, 64;
	mul.wide.u32 	%rd152, %r524, 2;
	add.s64 	%rd144, %rd262, %rd152;
	// begin inline asm
	cp.async.cg.shared.global [%r100], [%rd144], 16;

	// end inline asm
	add.s32 	%r525, %r1599, 64;
	mul.wide.u32 	%rd153, %r525, 2;
	add.s64 	%rd145, %rd262, %rd153;
	// begin inline asm
	cp.async.cg.shared.global [%r102], [%rd145], 16;

	// end inline asm
	add.s32 	%r526, %r1600, 64;
	mul.wide.u32 	%rd154, %r526, 2;
	add.s64 	%rd146, %rd262, %rd154;
	// begin inline asm
	cp.async.cg.shared.global [%r104], [%rd146], 16;

	// end inline asm
	add.s32 	%r527, %r1601, 64;
	mul.wide.u32 	%rd155, %r527, 2;
	add.s64 	%rd147, %rd262, %rd155;
	// begin inline asm
	cp.async.cg.shared.global [%r106], [%rd147], 16;

	// end inline asm
	add.s32 	%r528, %r1605, 64;
	mul.wide.u32 	%rd156, %r528, 2;
	add.s64 	%rd148, %rd268, %rd156;
	// begin inline asm
	cp.async.cg.shared.global [%r108], [%rd148], 16;

	// end inline asm
	add.s32 	%r529, %r1604, 64;
	mul.wide.u32 	%rd157, %r529, 2;
	add.s64 	%rd149, %rd268, %rd157;
	// begin inline asm
	cp.async.cg.shared.global [%r110], [%rd149], 16;

	// end inline asm
	add.s32 	%r530, %r1603, 64;
	mul.wide.u32 	%rd158, %r530, 2;
	add.s64 	%rd150, %rd268, %rd158;
	// begin inline asm
	cp.async.cg.shared.global [%r112], [%rd150], 16;

	// end inline asm
	add.s32 	%r531, %r1602, 64;
	mul.wide.u32 	%rd159, %r531, 2;
	add.s64 	%rd151, %rd268, %rd159;
	// begin inline asm
	cp.async.cg.shared.global [%r114], [%rd151], 16;

	// end inline asm
	// begin inline asm
	cp.async.commit_group;

	// end inline asm
$L__BB0_8:
	mov.u32 	%r532, %tid.z;
	shl.b32 	%r533, %r532, 12;
	mov.u32 	%r534, shared_storage;
	add.s32 	%r535, %r534, %r533;
	add.s32 	%r536, %r535, 16384;
	mov.b32 	%r537, 16;
	wmma.load.a.sync.aligned.row.m16n16k16.shared.f16 	{%r538, %r539, %r540, %r541, %r542, %r543, %r544, %r545}, [%r536], %r537;
	add.s32 	%r546, %r535, 17408;
	wmma.load.a.sync.aligned.row.m16n16k16.shared.f16 	{%r547, %r548, %r549, %r550, %r551, %r552, %r553, %r554}, [%r546], %r537;
	add.s32 	%r555, %r535, 18432;
	wmma.load.a.sync.aligned.row.m16n16k16.shared.f16 	{%r556, %r557, %r558, %r559, %r560, %r561, %r562, %r563}, [%r555], %r537;
	add.s32 	%r564, %r535, 19456;
	wmma.load.a.sync.aligned.row.m16n16k16.shared.f16 	{%r565, %r566, %r567, %r568, %r569, %r570, %r571, %r572}, [%r564], %r537;
	mov.u32 	%r573, %tid.y;
	shl.b32 	%r574, %r573, 12;
	add.s32 	%r575, %r534, %r574;
	add.s32 	%r576, %r575, 49152;
	wmma.load.b.sync.aligned.col.m16n16k16.shared.f16 	{%r577, %r578, %r579, %r580, %r581, %r582, %r583, %r584}, [%r576], %r537;
	add.s32 	%r585, %r575, 50176;
	wmma.load.b.sync.aligned.col.m16n16k16.shared.f16 	{%r586, %r587, %r588, %r589, %r590, %r591, %r592, %r593}, [%r585], %r537;
	add.s32 	%r594, %r575, 51200;
	wmma.load.b.sync.aligned.col.m16n16k16.shared.f16 	{%r595, %r596, %r597, %r598, %r599, %r600, %r601, %r602}, [%r594], %r537;
	add.s32 	%r603, %r575, 52224;
	wmma.load.b.sync.aligned.col.m16n16k16.shared.f16 	{%r604, %r605, %r606, %r607, %r608, %r609, %r610, %r611}, [%r603], %r537;
	wmma.mma.sync.aligned.row.col.m16n16k16.f32.f32 {%f1411, %f1412, %f1413, %f1414, %f1415, %f1416, %f1417, %f1418}, {%r538, %r539, %r540, %r541, %r542, %r543, %r544, %r545}, {%r577, %r578, %r579, %r580, %r581, %r582, %r583, %r584}, {%f257, %f258, %f259, %f260, %f261, %f262, %f263, %f264};
	wmma.mma.sync.aligned.row.col.m16n16k16.f32.f32 {%f1419, %f1420, %f1421, %f1422, %f1423, %f1424, %f1425, %f1426}, {%r538, %r539, %r540, %r541, %r542, %r543, %r544, %r545}, {%r586, %r587, %r588, %r589, %r590, %r591, %r592, %r593}, {%f265, %f266, %f267, %f268, %f269, %f270, %f271, %f272};
	wmma.mma.sync.aligned.row.col.m16n16k16.f32.f32 {%f1427, %f1428, %f1429, %f1430, %f1431, %f1432, %f1433, %f1434}, {%r538, %r539, %r540, %r541, %r542, %r543, %r544, %r545}, {%r595, %r596, %r597, %r598, %r599, %r600, %r601, %r602}, {%f273, %f274, %f275, %f276, %f277, %f278, %f279, %f280};
	wmma.mma.sync.aligned.row.col.m16n16k16.f32.f32 {%f1435, %f1436, %f1437, %f1438, %f1439, %f1440, %f1441, %f1442}, {%r538, %r539, %r540, %r541, %r542, %r543, %r544, %r545}, {%r604, %r605, %r606, %r607, %r608, %r609, %r610, %r611}, {%f281, %f282, %f283, %f284, %f285, %f286, %f287, %f288};
	wmma.mma.sync.aligned.row.col.m16n16k16.f32.f32 {%f1443, %f1444, %f1445, %f1446, %f1447, %f1448, %f1449, %f1450}, {%r547, %r548, %r549, %r550, %r551, %r552, %r553, %r554}, {%r577, %r578, %r579, %r580, %r581, %r582, %r583, %r584}, {%f289, %f290, %f291, %f292, %f293, %f294, %f295, %f296};
	wmma.mma.sync.aligned.row.col.m16n16k16.f32.f32 {%f1451, %f1452, %f1453, %f1454, %f1455, %f1456, %f1457, %f1458}, {%r547, %r548, %r549, %r550, %r551, %r552, %r553, %r554}, {%r586, %r587, %r588, %r589, %r590, %r591, %r592, %r593}, {%f297, %f298, %f299, %f300, %f301, %f302, %f303, %f304};
	wmma.mma.sync.aligned.row.col.m16n16k16.f32.f32 {%f1459, %f1460, %f1461, %f1462, %f1463, %f1464, %f1465, %f1466}, {%r547, %r548, %r549, %r550, %r551, %r552, %r553, %r554}, {%r595, %r596, %r597, %r598, %r599, %r600, %r601, %r602}, {%f305, %f306, %f307, %f308, %f309, %f310, %f311, %f312};
	wmma.mma.sync.aligned.row.col.m16n16k16.f32.f32 {%f1467, %f1468, %f1469, %f1470, %f1471, %f1472, %f1473, %f1474}, {%r547, %r548, %r549, %r550, %r551, %r552, %r553, %r554}, {%r604, %r605, %r606, %r607, %r608, %r609, %r610, %r611}, {%f313, %f314, %f315, %f316, %f317, %f318, %f319, %f320};
	wmma.mma.sync.aligned.row.col.m16n16k16.f32.f32 {%f1475, %f1476, %f1477, %f1478, %f1479, %f1480, %f1481, %f1482}, {%r556, %r557, %r558, %r559, %r560, %r561, %r562, %r563}, {%r577, %r578, %r579, %r580, %r581, %r582, %r583, %r584}, {%f321, %f322, %f323, %f324, %f325, %f326, %f327, %f328};
	wmma.mma.sync.aligned.row.col.m16n16k16.f32.f32 {%f1483, %f1484, %f1485, %f1486, %f1487, %f1488, %f1489, %f1490}, {%r556, %r557, %r558, %r559, %r560, %r561, %r562, %r563}, {%r586, %r587, %r588, %r589, %r590, %r591, %r592, %r593}, {%f329, %f330, %f331, %f332, %f333, %f334, %f335, %f336};
	wmma.mma.sync.aligned.row.col.m16n16k16.f32.f32 {%f1491, %f1492, %f1493, %f1494, %f1495, %f1496, %f1497, %f1498}, {%r556, %r557, %r558, %r559, %r560, %r561, %r562, %r563}, {%r595, %r596, %r597, %r598, %r599, %r600, %r601, %r602}, {%f337, %f338, %f339, %f340, %f341, %f342, %f343, %f344};
	wmma.mma.sync.aligned.row.col.m16n16k16.f32.f32 {%f1499, %f1500, %f1501, %f1502, %f1503, %f1504, %f1505, %f1506}, {%r556, %r557, %r558, %r559, %r560, %r561, %r562, %r563}, {%r604, %r605, %r606, %r607, %r608, %r609, %r610, %r611}, {%f345, %f346, %f347, %f348, %f349, %f350, %f351, %f352};
	wmma.mma.sync.aligned.row.col.m16n16k16.f32.f32 {%f1507, %f1508, %f1509, %f1510, %f1511, %f1512, %f1513, %f1514}, {%r565, %r566, %r567, %r568, %r569, %r570, %r571, %r572}, {%r577, %r578, %r579, %r580, %r581, %r582, %r583, %r584}, {%f353, %f354, %f355, %f356, %f357, %f358, %f359, %f360};
	wmma.mma.sync.aligned.row.col.m16n16k16.f32.f32 {%f1515, %f1516, %f1517, %f1518, %f1519, %f1520, %f1521, %f1522}, {%r565, %r566, %r567, %r568, %r569, %r570, %r571, %r572}, {%r586, %r587, %r588, %r589, %r590, %r591, %r592, %r593}, {%f361, %f362, %f363, %f364, %f365, %f366, %f367, %f368};
	wmma.mma.sync.aligned.row.col.m16n16k16.f32.f32 {%f1523, %f1524, %f1525, %f1526, %f1527, %f1528, %f1529, %f1530}, {%r565, %r566, %r567, %r568, %r569, %r570, %r571, %r572}, {%r595, %r596, %r597, %r598, %r599, %r600, %r601, %r602}, {%f369, %f370, %f371, %f372, %f373, %f374, %f375, %f376};
	wmma.mma.sync.aligned.row.col.m16n16k16.f32.f32 {%f1531, %f1532, %f1533, %f1534, %f1535, %f1536, %f1537, %f1538}, {%r565, %r566, %r567, %r568, %r569, %r570, %r571, %r572}, {%r604, %r605, %r606, %r607, %r608, %r609, %r610, %r611}, {%f377, %f378, %f379, %f380, %f381, %f382, %f383, %f384};
	add.s32 	%r612, %r535, 16896;
	wmma.load.a.sync.aligned.row.m16n16k16.shared.f16 	{%r613, %r614, %r615, %r616, %r617, %r618, %r619, %r620}, [%r612], %r537;
	add.s32 	%r621, %r535, 17920;
	wmma.load.a.sync.aligned.row.m16n16k16.shared.f16 	{%r622, %r623, %r624, %r625, %r626, %r627, %r628, %r629}, [%r621], %r537;
	add.s32 	%r630, %r535, 18944;
	wmma.load.a.sync.aligned.row.m16n16k16.shared.f16 	{%r631, %r632, %r633, %r634, %r635, %r636, %r637, %r638}, [%r630], %r537;
	add.s32 	%r639, %r535, 19968;
	wmma.load.a.sync.aligned.row.m16n16k16.shared.f16 	{%r640, %r641, %r642, %r643, %r644, %r645, %r646, %r647}, [%r639], %r537;
	add.s32 	%r648, %r575, 49664;
	wmma.load.b.sync.aligned.col.m16n16k16.shared.f16 	{%r649, %r650, %r651, %r652, %r653, %r654, %r655, %r656}, [%r648], %r537;
	add.s32 	%r657, %r575, 50688;
	wmma.load.b.sync.aligned.col.m16n16k16.shared.f16 	{%r658, %r659, %r660, %r661, %r662, %r663, %r664, %r665}, [%r657], %r537;
	add.s32 	%r666, %r575, 51712;
	wmma.load.b.sync.aligned.col.m16n16k16.shared.f16 	{%r667, %r668, %r669, %r670, %r671, %r672, %r673, %r674}, [%r666], %r537;
	add.s32 	%r675, %r575, 52736;
	wmma.load.b.sync.aligned.col.m16n16k16.shared.f16 	{%r676, %r677, %r678, %r679, %r680, %r681, %r682, %r683}, [%r675], %r537;
	wmma.mma.sync.aligned.row.col.m16n16k16.f32.f32 {%f385, %f386, %f387, %f388, %f389, %f390, %f391, %f392}, {%r613, %r614, %r615, %r616, %r617, %r618, %r619, %r620}, {%r649, %r650, %r651, %r652, %r653, %r654, %r655, %r656}, {%f1411, %f1412, %f1413, %f1414, %f1415, %f1416, %f1417, %f1418};
	wmma.mma.sync.aligned.row.col.m16n16k16.f32.f32 {%f393, %f394, %f395, %f396, %f397, %f398, %f399, %f400}, {%r613, %r614, %r615, %r616, %r617, %r618, %r619, %r620}, {%r658, %r659, %r660, %r661, %r662, %r663, %r664, %r665}, {%f1419, %f1420, %f1421, %f1422, %f1423, %f1424, %f1425, %f1426};
	wmma.mma.sync.aligned.row.col.m16n16k16.f32.f32 {%f401, %f402, %f403, %f404, %f405, %f406, %f407, %f408}, {%r613, %r614, %r615, %r616, %r617, %r618, %r619, %r620}, {%r667, %r668, %r669, %r670, %r671, %r672, %r673, %r674}, {%f1427, %f1428, %f1429, %f1430, %f1431, %f1432, %f1433, %f1434};
	wmma.mma.sync.aligned.row.col.m16n16k16.f32.f32 {%f409, %f410, %f411, %f412, %f413, %f414, %f415, %f416}, {%r613, %r614, %r615, %r616, %r617, %r618, %r619, %r620}, {%r676, %r677, %r678, %r679, %r680, %r681, %r682, %r683}, {%f1435, %f1436, %f1437, %f1438, %f1439, %f1440, %f1441, %f1442};
	wmma.mma.sync.aligned.row.col.m16n16k16.f32.f32 {%f417, %f418, %f419, %f420, %f421, %f422, %f423, %f424}, {%r622, %r623, %r624, %r625, %r626, %r627, %r628, %r629}, {%r649, %r650, %r651, %r652, %r653, %r654, %r655, %r656}, {%f1443, %f1444, %f1445, %f1446, %f1447, %f1448, %f1449, %f1450};
	wmma.mma.sync.aligned.row.col.m16n16k16.f32.f32 {%f425, %f426, %f427, %f428, %f429, %f430, %f431, %f432}, {%r622, %r623, %r624, %r625, %r626, %r627, %r628, %r629}, {%r658, %r659, %r660, %r661, %r662, %r663, %r664, %r665}, {%f1451, %f1452, %f1453, %f1454, %f1455, %f1456, %f1457, %f1458};
	wmma.mma.sync.aligned.row.col.m16n16k16.f32.f32 {%f433, %f434, %f435, %f436, %f437, %f438, %f439, %f440}, {%r622, %r623, %r624, %r625, %r626, %r627, %r628, %r629}, {%r667, %r668, %r669, %r670, %r671, %r672, %r673, %r674}, {%f1459, %f1460, %f1461, %f1462, %f1463, %f1464, %f1465, %f1466};
	wmma.mma.sync.aligned.row.col.m16n16k16.f32.f32 {%f441, %f442, %f443, %f444, %f445, %f446, %f447, %f448}, {%r622, %r623, %r624, %r625, %r626, %r627, %r628, %r629}, {%r676, %r677, %r678, %r679, %r680, %r681, %r682, %r683}, {%f1467, %f1468, %f1469, %f1470, %f1471, %f1472, %f1473, %f1474};
	wmma.mma.sync.aligned.row.col.m16n16k16.f32.f32 {%f449, %f450, %f451, %f452, %f453, %f454, %f455, %f456}, {%r631, %r632, %r633, %r634, %r635, %r636, %r637, %r638}, {%r649, %r650, %r651, %r652, %r653, %r654, %r655, %r656}, {%f1475, %f1476, %f1477, %f1478, %f1479, %f1480, %f1481, %f1482};
	wmma.mma.sync.aligned.row.col.m16n16k16.f32.f32 {%f457, %f458, %f459, %f460, %f461, %f462, %f463, %f464}, {%r631, %r632, %r633, %r634, %r635, %r636, %r637, %r638}, {%r658, %r659, %r660, %r661, %r662, %r663, %r664, %r665}, {%f1483, %f1484, %f1485, %f1486, %f1487, %f1488, %f1489, %f1490};
	wmma.mma.sync.aligned.row.col.m16n16k16.f32.f32 {%f465, %f466, %f467, %f468, %f469, %f470, %f471, %f472}, {%r631, %r632, %r633, %r634, %r635, %r636, %r637, %r638}, {%r667, %r668, %r669, %r670, %r671, %r672, %r673, %r674}, {%f1491, %f1492, %f1493, %f1494, %f1495, %f1496, %f1497, %f1498};
	wmma.mma.sync.aligned.row.col.m16n16k16.f32.f32 {%f473, %f474, %f475, %f476, %f477, %f478, %f479, %f480}, {%r631, %r632, %r633, %r634, %r635, %r636, %r637, %r638}, {%r676, %r677, %r678, %r679, %r680, %r681, %r682, %r683}, {%f1499, %f1500, %f1501, %f1502, %f1503, %f1504, %f1505, %f1506};
	wmma.mma.sync.aligned.row.col.m16n16k16.f32.f32 {%f481, %f482, %f483, %f484, %f485, %f486, %f487, %f488}, {%r640, %r641, %r642, %r643, %r644, %r645, %r646, %r647}, {%r649, %r650, %r651, %r652, %r653, %r654, %r655, %r656}, {%f1507, %f1508, %f1509, %f1510, %f1511, %f1512, %f1513, %f1514};
	wmma.mma.sync.aligned.row.col.m16n16k16.f32.f32 {%f489, %f490, %f491, %f492, %f493, %f494, %f495, %f496}, {%r640, %r641, %r642, %r643, %r644, %r645, %r646, %r647}, {%r658, %r659, %r660, %r661, %r662, %r663, %r664, %r665}, {%f1515, %f1516, %f1517, %f1518, %f1519, %f1520, %f1521, %f1522};
	wmma.mma.sync.aligned.row.col.m16n16k16.f32.f32 {%f497, %f498, %f499, %f500, %f501, %f502, %f503, %f504}, {%r640, %r641, %r642, %r643, %r644, %r645, %r646, %r647}, {%r667, %r668, %r669, %r670, %r671, %r672, %r673, %r674}, {%f1523, %f1524, %f1525, %f1526, %f1527, %f1528, %f1529, %f1530};
	wmma.mma.sync.aligned.row.col.m16n16k16.f32.f32 {%f505, %f506, %f507, %f508, %f509, %f510, %f511, %f512}, {%r640, %r641, %r642, %r643, %r644, %r645, %r646, %r647}, {%r676, %r677, %r678, %r679, %r680, %r681, %r682, %r683}, {%f1531, %f1532, %f1533, %f1534, %f1535, %f1536, %f1537, %f1538};
	// begin inline asm
	cp.async.wait_group 2;

	// end inline asm
	bar.sync 	0;
	add.s32 	%r684, %r1606, 3;
	setp.ge.s32 	%p5, %r684, %r40;
	@%p5 bra 	$L__BB0_10;
	ld.param.u64 	%rd269, [_Z6matmulP6__halfS0_S0_iiiff_param_1];
	ld.param.u64 	%rd263, [_Z6matmulP6__halfS0_S0_iiiff_param_0];
	add.s32 	%r693, %r1598, 96;
	mul.wide.u32 	%rd168, %r693, 2;
	add.s64 	%rd160, %rd263, %rd168;
	// begin inline asm
	cp.async.cg.shared.global [%r116], [%rd160], 16;

	// end inline asm
	add.s32 	%r694, %r1599, 96;
	mul.wide.u32 	%rd169, %r694, 2;
	add.s64 	%rd161, %rd263, %rd169;
	// begin inline asm
	cp.async.cg.shared.global [%r118], [%rd161], 16;

	// end inline asm
	add.s32 	%r695, %r1600, 96;
	mul.wide.u32 	%rd170, %r695, 2;
	add.s64 	%rd162, %rd263, %rd170;
	// begin inline asm
	cp.async.cg.shared.global [%r120], [%rd162], 16;

	// end inline asm
	add.s32 	%r696, %r1601, 96;
	mul.wide.u32 	%rd171, %r696, 2;
	add.s64 	%rd163, %rd263, %rd171;
	// begin inline asm
	cp.async.cg.shared.global [%r122], [%rd163], 16;

	// end inline asm
	add.s32 	%r697, %r1605, 96;
	mul.wide.u32 	%rd172, %r697, 2;
	add.s64 	%rd164, %rd269, %rd172;
	// begin inline asm
	cp.async.cg.shared.global [%r124], [%rd164], 16;

	// end inline asm
	add.s32 	%r698, %r1604, 96;
	mul.wide.u32 	%rd173, %r698, 2;
	add.s64 	%rd165, %rd269, %rd173;
	// begin inline asm
	cp.async.cg.shared.global [%r126], [%rd165], 16;

	// end inline asm
	add.s32 	%r699, %r1603, 96;
	mul.wide.u32 	%rd174, %r699, 2;
	add.s64 	%rd166, %rd269, %rd174;
	// begin inline asm
	cp.async.cg.shared.global [%r128], [%rd166], 16;

	// end inline asm
	add.s32 	%r700, %r1602, 96;
	mul.wide.u32 	%rd175, %r700, 2;
	add.s64 	%rd167, %rd269, %rd175;
	// begin inline asm
	cp.async.cg.shared.global [%r130], [%rd167], 16;

	// end inline asm
$L__BB0_10:
	mov.u32 	%r701, %tid.z;
	shl.b32 	%r702, %r701, 12;
	mov.u32 	%r703, shared_storage;
	add.s32 	%r704, %r703, %r702;
	add.s32 	%r705, %r704, 24576;
	mov.b32 	%r706, 16;
	wmma.load.a.sync.aligned.row.m16n16k16.shared.f16 	{%r707, %r708, %r709, %r710, %r711, %r712, %r713, %r714}, [%r705], %r706;
	add.s32 	%r715, %r704, 25600;
	wmma.load.a.sync.aligned.row.m16n16k16.shared.f16 	{%r716, %r717, %r718, %r719, %r720, %r721, %r722, %r723}, [%r715], %r706;
	add.s32 	%r724, %r704, 26624;
	wmma.load.a.sync.aligned.row.m16n16k16.shared.f16 	{%r725, %r726, %r727, %r728, %r729, %r730, %r731, %r732}, [%r724], %r706;
	add.s32 	%r733, %r704, 27648;
	wmma.load.a.sync.aligned.row.m16n16k16.shared.f16 	{%r734, %r735, %r736, %r737, %r738, %r739, %r740, %r741}, [%r733], %r706;
	mov.u32 	%r742, %tid.y;
	shl.b32 	%r743, %r742, 12;
	add.s32 	%r744, %r703, %r743;
	add.s32 	%r745, %r744, 57344;
	wmma.load.b.sync.aligned.col.m16n16k16.shared.f16 	{%r746, %r747, %r748, %r749, %r750, %r751, %r752, %r753}, [%r745], %r706;
	add.s32 	%r754, %r744, 58368;
	wmma.load.b.sync.aligned.col.m16n16k16.shared.f16 	{%r755, %r756, %r757, %r758, %r759, %r760, %r761, %r762}, [%r754], %r706;
	add.s32 	%r763, %r744, 59392;
	wmma.load.b.sync.aligned.col.m16n16k16.shared.f16 	{%r764, %r765, %r766, %r767, %r768, %r769, %r770, %r771}, [%r763], %r706;
	add.s32 	%r772, %r744, 60416;
	wmma.load.b.sync.aligned.col.m16n16k16.shared.f16 	{%r773, %r774, %r775, %r776, %r777, %r778, %r779, %r780}, [%r772], %r706;
	wmma.mma.sync.aligned.row.col.m16n16k16.f32.f32 {%f1539, %f1540, %f1541, %f1542, %f1543, %f1544, %f1545, %f1546}, {%r707, %r708, %r709, %r710, %r711, %r712, %r713, %r714}, {%r746, %r747, %r748, %r749, %r750, %r751, %r752, %r753}, {%f385, %f386, %f387, %f388, %f389, %f390, %f391, %f392};
	wmma.mma.sync.aligned.row.col.m16n16k16.f32.f32 {%f1547, %f1548, %f1549, %f1550, %f1551, %f1552, %f1553, %f1554}, {%r707, %r708, %r709, %r710, %r711, %r712, %r713, %r714}, {%r755, %r756, %r757, %r758, %r759, %r760, %r761, %r762}, {%f393, %f394, %f395, %f396, %f397, %f398, %f399, %f400};
	wmma.mma.sync.aligned.row.col.m16n16k16.f32.f32 {%f1555, %f1556, %f1557, %f1558, %f1559, %f1560, %f1561, %f1562}, {%r707, %r708, %r709, %r710, %r711, %r712, %r713, %r714}, {%r764, %r765, %r766, %r767, %r768, %r769, %r770, %r771}, {%f401, %f402, %f403, %f404, %f405, %f406, %f407, %f408};
	wmma.mma.sync.aligned.row.col.m16n16k16.f32.f32 {%f1563, %f1564, %f1565, %f1566, %f1567, %f1568, %f1569, %f1570}, {%r707, %r708, %r709, %r710, %r711, %r712, %r713, %r714}, {%r773, %r774, %r775, %r776, %r777, %r778, %r779, %r780}, {%f409, %f410, %f411, %f412, %f413, %f414, %f415, %f416};
	wmma.mma.sync.aligned.row.col.m16n16k16.f32.f32 {%f1571, %f1572, %f1573, %f1574, %f1575, %f1576, %f1577, %f1578}, {%r716, %r717, %r718, %r719, %r720, %r721, %r722, %r723}, {%r746, %r747, %r748, %r749, %r750, %r751, %r752, %r753}, {%f417, %f418, %f419, %f420, %f421, %f422, %f423, %f424};
	wmma.mma.sync.aligned.row.col.m16n16k16.f32.f32 {%f1579, %f1580, %f1581, %f1582, %f1583, %f1584, %f1585, %f1586}, {%r716, %r717, %r718, %r719, %r720, %r721, %r722, %r723}, {%r755, %r756, %r757, %r758, %r759, %r760, %r761, %r762}, {%f425, %f426, %f427, %f428, %f429, %f430, %f431, %f432};
	wmma.mma.sync.aligned.row.col.m16n16k16.f32.f32 {%f1587, %f1588, %f1589, %f1590, %f1591, %f1592, %f1593, %f1594}, {%r716, %r717, %r718, %r719, %r720, %r721, %r722, %r723}, {%r764, %r765, %r766, %r767, %r768, %r769, %r770, %r771}, {%f433, %f434, %f435, %f436, %f437, %f438, %f439, %f440};
	wmma.mma.sync.aligned.row.col.m16n16k16.f32.f32 {%f1595, %f1596, %f1597, %f1598, %f1599, %f1600, %f1601, %f1602}, {%r716, %r717, %r718, %r719, %r720, %r721, %r722, %r723}, {%r773, %r774, %r775, %r776, %r777, %r778, %r779, %r780}, {%f441, %f442, %f443, %f444, %f445, %f446, %f447, %f448};
	wmma.mma.sync.aligned.row.col.m16n16k16.f32.f32 {%f1603, %f1604, %f1605, %f1606, %f1607, %f1608, %f1609, %f1610}, {%r725, %r726, %r727, %r728, %r729, %r730, %r731, %r732}, {%r746, %r747, %r748, %r749, %r750, %r751, %r752, %r753}, {%f449, %f450, %f451, %f452, %f453, %f454, %f455, %f456};
	wmma.mma.sync.aligned.row.col.m16n16k16.f32.f32 {%f1611, %f1612, %f1613, %f1614, %f1615, %f1616, %f1617, %f1618}, {%r725, %r726, %r727, %r728, %r729, %r730, %r731, %r732}, {%r755, %r756, %r757, %r758, %r759, %r760, %r761, %r762}, {%f457, %f458, %f459, %f460, %f461, %f462, %f463, %f464};
	wmma.mma.sync.aligned.row.col.m16n16k16.f32.f32 {%f1619, %f1620, %f1621, %f1622, %f1623, %f1624, %f1625, %f1626}, {%r725, %r726, %r727, %r728, %r729, %r730, %r731, %r732}, {%r764, %r765, %r766, %r767, %r768, %r769, %r770, %r771}, {%f465, %f466, %f467, %f468, %f469, %f470, %f471, %f472};
	wmma.mma.sync.aligned.row.col.m16n16k16.f32.f32 {%f1627, %f1628, %f1629, %f1630, %f1631, %f1632, %f1633, %f1634}, {%r725, %r726, %r727, %r728, %r729, %r730, %r731, %r732}, {%r773, %r774, %r775, %r776, %r777, %r778, %r779, %r780}, {%f473, %f474, %f475, %f476, %f477, %f478, %f479, %f480};
	wmma.mma.sync.aligned.row.col.m16n16k16.f32.f32 {%f1635, %f1636, %f1637, %f1638, %f1639, %f1640, %f1641, %f1642}, {%r734, %r735, %r736, %r737, %r738, %r739, %r740, %r741}, {%r746, %r747, %r748, %r749, %r750, %r751, %r752, %r753}, {%f481, %f482, %f483, %f484, %f485, %f486, %f487, %f488};
	wmma.mma.sync.aligned.row.col.m16n16k16.f32.f32 {%f1643, %f1644, %f1645, %f1646, %f1647, %f1648, %f1649, %f1650}, {%r734, %r735, %r736, %r737, %r738, %r739, %r740, %r741}, {%r755, %r756, %r757, %r758, %r759, %r760, %r761, %r762}, {%f489, %f490, %f491, %f492, %f493, %f494, %f495, %f496};
	wmma.mma.sync.aligned.row.col.m16n16k16.f32.f32 {%f1651, %f1652, %f1653, %f1654, %f1655, %f1656, %f1657, %f1658}, {%r734, %r735, %r736, %r737, %r738, %r739, %r740, %r741}, {%r764, %r765, %r766, %r767, %r768, %r769, %r770, %r771}, {%f497, %f498, %f499, %f500, %f501, %f502, %f503, %f504};
	wmma.mma.sync.aligned.row.col.m16n16k16.f32.f32 {%f1659, %f1660, %f1661, %f1662, %f1663, %f1664, %f1665, %f1666}, {%r734, %r735, %r736, %r737, %r738, %r739, %r740, %r741}, {%r773, %r774, %r775, %r776, %r777, %r778, %r779, %r780}, {%f505, %f506, %f507, %f508, %f509, %f510, %f511, %f512};
	add.s32 	%r781, %r704, 25088;
	wmma.load.a.sync.aligned.row.m16n16k16.shared.f16 	{%r782, %r783, %r784, %r785, %r786, %r787, %r788, %r789}, [%r781], %r706;
	add.s32 	%r790, %r704, 26112;
	wmma.load.a.sync.aligned.row.m16n16k16.shared.f16 	{%r791, %r792, %r793, %r794, %r795, %r796, %r797, %r798}, [%r790], %r706;
	add.s32 	%r799, %r704, 27136;
	wmma.load.a.sync.aligned.row.m16n16k16.shared.f16 	{%r800, %r801, %r802, %r803, %r804, %r805, %r806, %r807}, [%r799], %r706;
	add.s32 	%r808, %r704, 28160;
	wmma.load.a.sync.aligned.row.m16n16k16.shared.f16 	{%r809, %r810, %r811, %r812, %r813, %r814, %r815, %r816}, [%r808], %r706;
	add.s32 	%r817, %r744, 57856;
	wmma.load.b.sync.aligned.col.m16n16k16.shared.f16 	{%r818, %r819, %r820, %r821, %r822, %r823, %r824, %r825}, [%r817], %r706;
	add.s32 	%r826, %r744, 58880;
	wmma.load.b.sync.aligned.col.m16n16k16.shared.f16 	{%r827, %r828, %r829, %r830, %r831, %r832, %r833, %r834}, [%r826], %r706;
	add.s32 	%r835, %r744, 59904;
	wmma.load.b.sync.aligned.col.m16n16k16.shared.f16 	{%r836, %r837, %r838, %r839, %r840, %r841, %r842, %r843}, [%r835], %r706;
	add.s32 	%r844, %r744, 60928;
	wmma.load.b.sync.aligned.col.m16n16k16.shared.f16 	{%r845, %r846, %r847, %r848, %r849, %r850, %r851, %r852}, [%r844], %r706;
	wmma.mma.sync.aligned.row.col.m16n16k16.f32.f32 {%f2570, %f2569, %f2568, %f2567, %f2566, %f2565, %f2564, %f2563}, {%r782, %r783, %r784, %r785, %r786, %r787, %r788, %r789}, {%r818, %r819, %r820, %r821, %r822, %r823, %r824, %r825}, {%f1539, %f1540, %f1541, %f1542, %f1543, %f1544, %f1545, %f1546};
	wmma.mma.sync.aligned.row.col.m16n16k16.f32.f32 {%f2562, %f2561, %f2560, %f2559, %f2558, %f2557, %f2556, %f2555}, {%r782, %r783, %r784, %r785, %r786, %r787, %r788, %r789}, {%r827, %r828, %r829, %r830, %r831, %r832, %r833, %r834}, {%f1547, %f1548, %f1549, %f1550, %f1551, %f1552, %f1553, %f1554};
	wmma.mma.sync.aligned.row.col.m16n16k16.f32.f32 {%f2554, %f2553, %f2552, %f2551, %f2550, %f2549, %f2548, %f2547}, {%r782, %r783, %r784, %r785, %r786, %r787, %r788, %r789}, {%r836, %r837, %r838, %r839, %r840, %r841, %r842, %r843}, {%f1555, %f1556, %f1557, %f1558, %f1559, %f1560, %f1561, %f1562};
	wmma.mma.sync.aligned.row.col.m16n16k16.f32.f32 {%f2546, %f2545, %f2544, %f2543, %f2542, %f2541, %f2540, %f2539}, {%r782, %r783, %r784, %r785, %r786, %r787, %r788, %r789}, {%r845, %r846, %r847, %r848, %r849, %r850, %r851, %r852}, {%f1563, %f1564, %f1565, %f1566, %f1567, %f1568, %f1569, %f1570};
	wmma.mma.sync.aligned.row.col.m16n16k16.f32.f32 {%f2538, %f2537, %f2536, %f2535, %f2534, %f2533, %f2532, %f2531}, {%r791, %r792, %r793, %r794, %r795, %r796, %r797, %r798}, {%r818, %r819, %r820, %r821, %r822, %r823, %r824, %r825}, {%f1571, %f1572, %f1573, %f1574, %f1575, %f1576, %f1577, %f1578};
	wmma.mma.sync.aligned.row.col.m16n16k16.f32.f32 {%f2530, %f2529, %f2528, %f2527, %f2526, %f2525, %f2524, %f2523}, {%r791, %r792, %r793, %r794, %r795, %r796, %r797, %r798}, {%r827, %r828, %r829, %r830, %r831, %r832, %r833, %r834}, {%f1579, %f1580, %f1581, %f1582, %f1583, %f1584, %f1585, %f1586};
	wmma.mma.sync.aligned.row.col.m16n16k16.f32.f32 {%f2522, %f2521, %f2520, %f2519, %f2518, %f2517, %f2516, %f2515}, {%r791, %r792, %r793, %r794, %r795, %r796, %r797, %r798}, {%r836, %r837, %r838, %r839, %r840, %r841, %r842, %r843}, {%f1587, %f1588, %f1589, %f1590, %f1591, %f1592, %f1593, %f1594};
	wmma.mma.sync.aligned.row.col.m16n16k16.f32.f32 {%f2514, %f2513, %f2512, %f2511, %f2510, %f2509, %f2508, %f2507}, {%r791, %r792, %r793, %r794, %r795, %r796, %r797, %r798}, {%r845, %r846, %r847, %r848, %r849, %r850, %r851, %r852}, {%f1595, %f1596, %f1597, %f1598, %f1599, %f1600, %f1601, %f1602};
	wmma.mma.sync.aligned.row.col.m16n16k16.f32.f32 {%f2506, %f2505, %f2504, %f2503, %f2502, %f2501, %f2500, %f2499}, {%r800, %r801, %r802, %r803, %r804, %r805, %r806, %r807}, {%r818, %r819, %r820, %r821, %r822, %r823, %r824, %r825}, {%f1603, %f1604, %f1605, %f1606, %f1607, %f1608, %f1609, %f1610};
	wmma.mma.sync.aligned.row.col.m16n16k16.f32.f32 {%f2498, %f2497, %f2496, %f2495, %f2494, %f2493, %f2492, %f2491}, {%r800, %r801, %r802, %r803, %r804, %r805, %r806, %r807}, {%r827, %r828, %r829, %r830, %r831, %r832, %r833, %r834}, {%f1611, %f1612, %f1613, %f1614, %f1615, %f1616, %f1617, %f1618};
	wmma.mma.sync.aligned.row.col.m16n16k16.f32.f32 {%f2490, %f2489, %f2488, %f2487, %f2486, %f2485, %f2484, %f2483}, {%r800, %r801, %r802, %r803, %r804, %r805, %r806, %r807}, {%r836, %r837, %r838, %r839, %r840, %r841, %r842, %r843}, {%f1619, %f1620, %f1621, %f1622, %f1623, %f1624, %f1625, %f1626};
	wmma.mma.sync.aligned.row.col.m16n16k16.f32.f32 {%f2482, %f2481, %f2480, %f2479, %f2478, %f2477, %f2476, %f2475}, {%r800, %r801, %r802, %r803, %r804, %r805, %r806, %r807}, {%r845, %r846, %r847, %r848, %r849, %r850, %r851, %r852}, {%f1627, %f1628, %f1629, %f1630, %f1631, %f1632, %f1633, %f1634};
	wmma.mma.sync.aligned.row.col.m16n16k16.f32.f32 {%f2474, %f2473, %f2472, %f2471, %f2470, %f2469, %f2468, %f2467}, {%r809, %r810, %r811, %r812, %r813, %r814, %r815, %r816}, {%r818, %r819, %r820, %r821, %r822, %r823, %r824, %r825}, {%f1635, %f1636, %f1637, %f1638, %f1639, %f1640, %f1641, %f1642};
	wmma.mma.sync.aligned.row.col.m16n16k16.f32.f32 {%f2466, %f2465, %f2464, %f2463, %f2462, %f2461, %f2460, %f2459}, {%r809, %r810, %r811, %r812, %r813, %r814, %r815, %r816}, {%r827, %r828, %r829, %r830, %r831, %r832, %r833, %r834}, {%f1643, %f1644, %f1645, %f1646, %f1647, %f1648, %f1649, %f1650};
	wmma.mma.sync.aligned.row.col.m16n16k16.f32.f32 {%f2458, %f2457, %f2456, %f2455, %f2454, %f2453, %f2452, %f2451}, {%r809, %r810, %r811, %r812, %r813, %r814, %r815, %r816}, {%r836, %r837, %r838, %r839, %r840, %r841, %r842, %r843}, {%f1651, %f1652, %f1653, %f1654, %f1655, %f1656, %f1657, %f1658};
	wmma.mma.sync.aligned.row.col.m16n16k16.f32.f32 {%f2450, %f2449, %f2448, %f2447, %f2446, %f2445, %f2444, %f2443}, {%r809, %r810, %r811, %r812, %r813, %r814, %r815, %r816}, {%r845, %r846, %r847, %r848, %r849, %r850, %r851, %r852}, {%f1659, %f1660, %f1661, %f1662, %f1663, %f1664, %f1665, %f1666};
	add.s32 	%r58, %r1606, 4;
	add.s32 	%r1605, %r1605, 128;
	add.s32 	%r1604, %r1604, 128;
	add.s32 	%r1603, %r1603, 128;
	add.s32 	%r1602, %r1602, 128;
	add.s32 	%r1601, %r1601, 128;
	add.s32 	%r1600, %r1600, 128;
	add.s32 	%r1599, %r1599, 128;
	add.s32 	%r1598, %r1598, 128;
	add.s32 	%r853, %r1606, 1;
	add.s32 	%r854, %r40, -4;
	setp.lt.s32 	%p6, %r853, %r854;
	mov.u32 	%r1606, %r58;
	@%p6 bra 	$L__BB0_2;
$L__BB0_11:
	ld.param.u32 	%r1595, [_Z6matmulP6__halfS0_S0_iiiff_param_5];
	shr.s32 	%r855, %r1595, 31;
	shr.u32 	%r856, %r855, 25;
	add.s32 	%r857, %r1595, %r856;
	shr.s32 	%r67, %r857, 7;
	shl.b32 	%r858, %r67, 2;
	// begin inline asm
	cp.async.wait_group 2;

	// end inline asm
	bar.sync 	0;
	setp.gt.s32 	%p7, %r858, %r40;
	@%p7 bra 	$L__BB0_13;
	ld.param.u32 	%r1596, [_Z6matmulP6__halfS0_S0_iiiff_param_5];
	ld.param.u64 	%rd270, [_Z6matmulP6__halfS0_S0_iiiff_param_1];
	ld.param.u64 	%rd264, [_Z6matmulP6__halfS0_S0_iiiff_param_0];
	shl.b32 	%r875, %r67, 7;
	mov.u32 	%r876, %tid.x;
	shl.b32 	%r877, %r876, 3;
	and.b32  	%r878, %r877, 24;
	or.b32  	%r879, %r878, %r875;
	add.s32 	%r880, %r879, -32;
	add.s64 	%rd176, %rd17, 24576;
	// begin inline asm
	{ .reg .u64 smem_ptr; cvta.to.shared.u64 smem_ptr, %rd176; cvt.u32.u64 %r859, smem_ptr; }

	// end inline asm
	add.s32 	%r881, %r880, %r2;
	mul.wide.s32 	%rd192, %r881, 2;
	add.s64 	%rd177, %rd264, %rd192;
	// begin inline asm
	cp.async.cg.shared.global [%r859], [%rd177], 16;

	// end inline asm
	add.s64 	%rd178, %rd19, 24576;
	// begin inline asm
	{ .reg .u64 smem_ptr; cvta.to.shared.u64 smem_ptr, %rd178; cvt.u32.u64 %r861, smem_ptr; }

	// end inline asm
	add.s32 	%r882, %r880, %r5;
	mul.wide.s32 	%rd193, %r882, 2;
	add.s64 	%rd179, %rd264, %rd193;
	// begin inline asm
	cp.async.cg.shared.global [%r861], [%rd179], 16;

	// end inline asm
	add.s64 	%rd180, %rd21, 24576;
	// begin inline asm
	{ .reg .u64 smem_ptr; cvta.to.shared.u64 smem_ptr, %rd180; cvt.u32.u64 %r863, smem_ptr; }

	// end inline asm
	add.s32 	%r883, %r880, %r8;
	mul.wide.s32 	%rd194, %r883, 2;
	add.s64 	%rd181, %rd264, %rd194;
	// begin inline asm
	cp.async.cg.shared.global [%r863], [%rd181], 16;

	// end inline asm
	add.s64 	%rd182, %rd23, 24576;
	// begin inline asm
	{ .reg .u64 smem_ptr; cvta.to.shared.u64 smem_ptr, %rd182; cvt.u32.u64 %r865, smem_ptr; }

	// end inline asm
	add.s32 	%r884, %r880, %r11;
	mul.wide.s32 	%rd195, %r884, 2;
	add.s64 	%rd183, %rd264, %rd195;
	// begin inline asm
	cp.async.cg.shared.global [%r865], [%rd183], 16;

	// end inline asm
	add.s64 	%rd184, %rd17, 57344;
	// begin inline asm
	{ .reg .u64 smem_ptr; cvta.to.shared.u64 smem_ptr, %rd184; cvt.u32.u64 %r867, smem_ptr; }

	// end inline asm
	mov.u32 	%r885, %ctaid.x;
	shl.b32 	%r886, %r885, 7;
	mov.u32 	%r887, %tid.y;
	shl.b32 	%r888, %r887, 5;
	add.s32 	%r889, %r888, %r876;
	mov.u32 	%r890, %tid.z;
	shl.b32 	%r891, %r890, 6;
	add.s32 	%r892, %r889, %r891;
	shr.u32 	%r893, %r892, 2;
	add.s32 	%r894, %r886, %r893;
	mad.lo.s32 	%r895, %r894, %r1596, %r880;
	mul.wide.s32 	%rd196, %r895, 2;
	add.s64 	%rd185, %rd270, %rd196;
	// begin inline asm
	cp.async.cg.shared.global [%r867], [%rd185], 16;

	// end inline asm
	add.s64 	%rd186, %rd19, 57344;
	// begin inline asm
	{ .reg .u64 smem_ptr; cvta.to.shared.u64 smem_ptr, %rd186; cvt.u32.u64 %r869, smem_ptr; }

	// end inline asm
	add.s32 	%r896, %r880, %r16;
	mul.wide.s32 	%rd197, %r896, 2;
	add.s64 	%rd187, %rd270, %rd197;
	// begin inline asm
	cp.async.cg.shared.global [%r869], [%rd187], 16;

	// end inline asm
	add.s64 	%rd188, %rd21, 57344;
	// begin inline asm
	{ .reg .u64 smem_ptr; cvta.to.shared.u64 smem_ptr, %rd188; cvt.u32.u64 %r871, smem_ptr; }

	// end inline asm
	add.s32 	%r897, %r880, %r19;
	mul.wide.s32 	%rd198, %r897, 2;
	add.s64 	%rd189, %rd270, %rd198;
	// begin inline asm
	cp.async.cg.shared.global [%r871], [%rd189], 16;

	// end inline asm
	add.s64 	%rd190, %rd23, 57344;
	// begin inline asm
	{ .reg .u64 smem_ptr; cvta.to.shared.u64 smem_ptr, %rd190; cvt.u32.u64 %r873, smem_ptr; }

	// end inline asm
	add.s32 	%r898, %r880, %r22;
	mul.wide.s32 	%rd199, %r898, 2;
	add.s64 	%rd191, %rd270, %rd199;
	// begin inline asm
	cp.async.cg.shared.global [%r873], [%rd191], 16;

	// end inline asm
	// begin inline asm
	cp.async.commit_group;

	// end inline asm
$L__BB0_13:
	mov.u32 	%r68, %tid.z;
	shl.b32 	%r899, %r68, 12;
	mov.u32 	%r900, shared_storage;
	add.s32 	%r69, %r900, %r899;
	mov.b32 	%r901, 16;
	wmma.load.a.sync.aligned.row.m16n16k16.shared.f16 	{%r902, %r903, %r904, %r905, %r906, %r907, %r908, %r909}, [%r69], %r901;
	add.s32 	%r910, %r69, 1024;
	wmma.load.a.sync.aligned.row.m16n16k16.shared.f16 	{%r911, %r912, %r913, %r914, %r915, %r916, %r917, %r918}, [%r910], %r901;
	add.s32 	%r919, %r69, 2048;
	wmma.load.a.sync.aligned.row.m16n16k16.shared.f16 	{%r920, %r921, %r922, %r923, %r924, %r925, %r926, %r927}, [%r919], %r901;
	add.s32 	%r928, %r69, 3072;
	wmma.load.a.sync.aligned.row.m16n16k16.shared.f16 	{%r929, %r930, %r931, %r932, %r933, %r934, %r935, %r936}, [%r928], %r901;
	mov.u32 	%r70, %tid.y;
	shl.b32 	%r937, %r70, 12;
	add.s32 	%r938, %r900, %r937;
	add.s32 	%r71, %r938, 32768;
	wmma.load.b.sync.aligned.col.m16n16k16.shared.f16 	{%r939, %r940, %r941, %r942, %r943, %r944, %r945, %r946}, [%r71], %r901;
	add.s32 	%r947, %r938, 33792;
	wmma.load.b.sync.aligned.col.m16n16k16.shared.f16 	{%r948, %r949, %r950, %r951, %r952, %r953, %r954, %r955}, [%r947], %r901;
	add.s32 	%r956, %r938, 34816;
	wmma.load.b.sync.aligned.col.m16n16k16.shared.f16 	{%r957, %r958, %r959, %r960, %r961, %r962, %r963, %r964}, [%r956], %r901;
	add.s32 	%r965, %r938, 35840;
	wmma.load.b.sync.aligned.col.m16n16k16.shared.f16 	{%r966, %r967, %r968, %r969, %r970, %r971, %r972, %r973}, [%r965], %r901;
	wmma.mma.sync.aligned.row.col.m16n16k16.f32.f32 {%f1667, %f1668, %f1669, %f1670, %f1671, %f1672, %f1673, %f1674}, {%r902, %r903, %r904, %r905, %r906, %r907, %r908, %r909}, {%r939, %r940, %r941, %r942, %r943, %r944, %r945, %r946}, {%f2570, %f2569, %f2568, %f2567, %f2566, %f2565, %f2564, %f2563};
	wmma.mma.sync.aligned.row.col.m16n16k16.f32.f32 {%f1675, %f1676, %f1677, %f1678, %f1679, %f1680, %f1681, %f1682}, {%r902, %r903, %r904, %r905, %r906, %r907, %r908, %r909}, {%r948, %r949, %r950, %r951, %r952, %r953, %r954, %r955}, {%f2562, %f2561, %f2560, %f2559, %f2558, %f2557, %f2556, %f2555};
	wmma.mma.sync.aligned.row.col.m16n16k16.f32.f32 {%f1683, %f1684, %f1685, %f1686, %f1687, %f1688, %f1689, %f1690}, {%r902, %r903, %r904, %r905, %r906, %r907, %r908, %r909}, {%r957, %r958, %r959, %r960, %r961, %r962, %r963, %r964}, {%f2554, %f2553, %f2552, %f2551, %f2550, %f2549, %f2548, %f2547};
	wmma.mma.sync.aligned.row.col.m16n16k16.f32.f32 {%f1691, %f1692, %f1693, %f1694, %f1695, %f1696, %f1697, %f1698}, {%r902, %r903, %r904, %r905, %r906, %r907, %r908, %r909}, {%r966, %r967, %r968, %r969, %r970, %r971, %r972, %r973}, {%f2546, %f2545, %f2544, %f2543, %f2542, %f2541, %f2540, %f2539};
	wmma.mma.sync.aligned.row.col.m16n16k16.f32.f32 {%f1699, %f1700, %f1701, %f1702, %f1703, %f1704, %f1705, %f1706}, {%r911, %r912, %r913, %r914, %r915, %r916, %r917, %r918}, {%r939, %r940, %r941, %r942, %r943, %r944, %r945, %r946}, {%f2538, %f2537, %f2536, %f2535, %f2534, %f2533, %f2532, %f2531};
	wmma.mma.sync.aligned.row.col.m16n16k16.f32.f32 {%f1707, %f1708, %f1709, %f1710, %f1711, %f1712, %f1713, %f1714}, {%r911, %r912, %r913, %r914, %r915, %r916, %r917, %r918}, {%r948, %r949, %r950, %r951, %r952, %r953, %r954, %r955}, {%f2530, %f2529, %f2528, %f2527, %f2526, %f2525, %f2524, %f2523};
	wmma.mma.sync.aligned.row.col.m16n16k16.f32.f32 {%f1715, %f1716, %f1717, %f1718, %f1719, %f1720, %f1721, %f1722}, {%r911, %r912, %r913, %r914, %r915, %r916, %r917, %r918}, {%r957, %r958, %r959, %r960, %r961, %r962, %r963, %r964}, {%f2522, %f2521, %f2520, %f2519, %f2518, %f2517, %f2516, %f2515};
	wmma.mma.sync.aligned.row.col.m16n16k16.f32.f32 {%f1723, %f1724, %f1725, %f1726, %f1727, %f1728, %f1729, %f1730}, {%r911, %r912, %r913, %r914, %r915, %r916, %r917, %r918}, {%r966, %r967, %r968, %r969, %r970, %r971, %r972, %r973}, {%f2514, %f2513, %f2512, %f2511, %f2510, %f2509, %f2508, %f2507};
	wmma.mma.sync.aligned.row.col.m16n16k16.f32.f32 {%f1731, %f1732, %f1733, %f1734, %f1735, %f1736, %f1737, %f1738}, {%r920, %r921, %r922, %r923, %r924, %r925, %r926, %r927}, {%r939, %r940, %r941, %r942, %r943, %r944, %r945, %r946}, {%f2506, %f2505, %f2504, %f2503, %f2502, %f2501, %f2500, %f2499};
	wmma.mma.sync.aligned.row.col.m16n16k16.f32.f32 {%f1739, %f1740, %f1741, %f1742, %f1743, %f1744, %f1745, %f1746}, {%r920, %r921, %r922, %r923, %r924, %r925, %r926, %r927}, {%r948, %r949, %r950, %r951, %r952, %r953, %r954, %r955}, {%f2498, %f2497, %f2496, %f2495, %f2494, %f2493, %f2492, %f2491};
	wmma.mma.sync.aligned.row.col.m16n16k16.f32.f32 {%f1747, %f1748, %f1749, %f1750, %f1751, %f1752, %f1753, %f1754}, {%r920, %r921, %r922, %r923, %r924, %r925, %r926, %r927}, {%r957, %r958, %r959, %r960, %r961, %r962, %r963, %r964}, {%f2490, %f2489, %f2488, %f2487, %f2486, %f2485, %f2484, %f2483};
	wmma.mma.sync.aligned.row.col.m16n16k16.f32.f32 {%f1755, %f1756, %f1757, %f1758, %f1759, %f1760, %f1761, %f1762}, {%r920, %r921, %r922, %r923, %r924, %r925, %r926, %r927}, {%r966, %r967, %r968, %r969, %r970, %r971, %r972, %r973}, {%f2482, %f2481, %f2480, %f2479, %f2478, %f2477, %f2476, %f2475};
	wmma.mma.sync.aligned.row.col.m16n16k16.f32.f32 {%f1763, %f1764, %f1765, %f1766, %f1767, %f1768, %f1769, %f1770}, {%r929, %r930, %r931, %r932, %r933, %r934, %r935, %r936}, {%r939, %r940, %r941, %r942, %r943, %r944, %r945, %r946}, {%f2474, %f2473, %f2472, %f2471, %f2470, %f2469, %f2468, %f2467};
	wmma.mma.sync.aligned.row.col.m16n16k16.f32.f32 {%f1771, %f1772, %f1773, %f1774, %f1775, %f1776, %f1777, %f1778}, {%r929, %r930, %r931, %r932, %r933, %r934, %r935, %r936}, {%r948, %r949, %r950, %r951, %r952, %r953, %r954, %r955}, {%f2466, %f2465, %f2464, %f2463, %f2462, %f2461, %f2460, %f2459};
	wmma.mma.sync.aligned.row.col.m16n16k16.f32.f32 {%f1779, %f1780, %f1781, %f1782, %f1783, %f1784, %f1785, %f1786}, {%r929, %r930, %r931, %r932, %r933, %r934, %r935, %r936}, {%r957, %r958, %r959, %r960, %r961, %r962, %r963, %r964}, {%f2458, %f2457, %f2456, %f2455, %f2454, %f2453, %f2452, %f2451};
	wmma.mma.sync.aligned.row.col.m16n16k16.f32.f32 {%f1787, %f1788, %f1789, %f1790, %f1791, %f1792, %f1793, %f1794}, {%r929, %r930, %r931, %r932, %r933, %r934, %r935, %r936}, {%r966, %r967, %r968, %r969, %r970, %r971, %r972, %r973}, {%f2450, %f2449, %f2448, %f2447, %f2446, %f2445, %f2444, %f2443};
	add.s32 	%r974, %r69, 512;
	wmma.load.a.sync.aligned.row.m16n16k16.shared.f16 	{%r975, %r976, %r977, %r978, %r979, %r980, %r981, %r982}, [%r974], %r901;
	add.s32 	%r983, %r69, 1536;
	wmma.load.a.sync.aligned.row.m16n16k16.shared.f16 	{%r984, %r985, %r986, %r987, %r988, %r989, %r990, %r991}, [%r983], %r901;
	add.s32 	%r992, %r69, 2560;
	wmma.load.a.sync.aligned.row.m16n16k16.shared.f16 	{%r993, %r994, %r995, %r996, %r997, %r998, %r999, %r1000}, [%r992], %r901;
	add.s32 	%r1001, %r69, 3584;
	wmma.load.a.sync.aligned.row.m16n16k16.shared.f16 	{%r1002, %r1003, %r1004, %r1005, %r1006, %r1007, %r1008, %r1009}, [%r1001], %r901;
	add.s32 	%r1010, %r938, 33280;
	wmma.load.b.sync.aligned.col.m16n16k16.shared.f16 	{%r1011, %r1012, %r1013, %r1014, %r1015, %r1016, %r1017, %r1018}, [%r1010], %r901;
	add.s32 	%r1019, %r938, 34304;
	wmma.load.b.sync.aligned.col.m16n16k16.shared.f16 	{%r1020, %r1021, %r1022, %r1023, %r1024, %r1025, %r1026, %r1027}, [%r1019], %r901;
	add.s32 	%r1028, %r938, 35328;
	wmma.load.b.sync.aligned.col.m16n16k16.shared.f16 	{%r1029, %r1030, %r1031, %r1032, %r1033, %r1034, %r1035, %r1036}, [%r1028], %r901;
	add.s32 	%r1037, %r938, 36352;
	wmma.load.b.sync.aligned.col.m16n16k16.shared.f16 	{%r1038, %r1039, %r1040, %r1041, %r1042, %r1043, %r1044, %r1045}, [%r1037], %r901;
	wmma.mma.sync.aligned.row.col.m16n16k16.f32.f32 {%f769, %f770, %f771, %f772, %f773, %f774, %f775, %f776}, {%r975, %r976, %r977, %r978, %r979, %r980, %r981, %r982}, {%r1011, %r1012, %r1013, %r1014, %r1015, %r1016, %r1017, %r1018}, {%f1667, %f1668, %f1669, %f1670, %f1671, %f1672, %f1673, %f1674};
	wmma.mma.sync.aligned.row.col.m16n16k16.f32.f32 {%f777, %f778, %f779, %f780, %f781, %f782, %f783, %f784}, {%r975, %r976, %r977, %r978, %r979, %r980, %r981, %r982}, {%r1020, %r1021, %r1022, %r1023, %r1024, %r1025, %r1026, %r1027}, {%f1675, %f1676, %f1677, %f1678, %f1679, %f1680, %f1681, %f1682};
	wmma.mma.sync.aligned.row.col.m16n16k16.f32.f32 {%f785, %f786, %f787, %f788, %f789, %f790, %f791, %f792}, {%r975, %r976, %r977, %r978, %r979, %r980, %r981, %r982}, {%r1029, %r1030, %r1031, %r1032, %r1033, %r1034, %r1035, %r1036}, {%f1683, %f1684, %f1685, %f1686, %f1687, %f1688, %f1689, %f1690};
	wmma.mma.sync.aligned.row.col.m16n16k16.f32.f32 {%f793, %f794, %f795, %f796, %f797, %f798, %f799, %f800}, {%r975, %r976, %r977, %r978, %r979, %r980, %r981, %r982}, {%r1038, %r1039, %r1040, %r1041, %r1042, %r1043, %r1044, %r1045}, {%f1691, %f1692, %f1693, %f1694, %f1695, %f1696, %f1697, %f1698};
	wmma.mma.sync.aligned.row.col.m16n16k16.f32.f32 {%f801, %f802, %f803, %f804, %f805, %f806, %f807, %f808}, {%r984, %r985, %r986, %r987, %r988, %r989, %r990, %r991}, {%r1011, %r1012, %r1013, %r1014, %r1015, %r1016, %r1017, %r1018}, {%f1699, %f1700, %f1701, %f1702, %f1703, %f1704, %f1705, %f1706};
	wmma.mma.sync.aligned.row.col.m16n16k16.f32.f32 {%f809, %f810, %f811, %f812, %f813, %f814, %f815, %f816}, {%r984, %r985, %r986, %r987, %r988, %r989, %r990, %r991}, {%r1020, %r1021, %r1022, %r1023, %r1024, %r1025, %r1026, %r1027}, {%f1707, %f1708, %f1709, %f1710, %f1711, %f1712, %f1713, %f1714};
	wmma.mma.sync.aligned.row.col.m16n16k16.f32.f32 {%f817, %f818, %f819, %f820, %f821, %f822, %f823, %f824}, {%r984, %r985, %r986, %r987, %r988, %r989, %r990, %r991}, {%r1029, %r1030, %r1031, %r1032, %r1033, %r1034, %r1035, %r1036}, {%f1715, %f1716, %f1717, %f1718, %f1719, %f1720, %f1721, %f1722};
	wmma.mma.sync.aligned.row.col.m16n16k16.f32.f32 {%f825, %f826, %f827, %f828, %f829, %f830, %f831, %f832}, {%r984, %r985, %r986, %r987, %r988, %r989, %r990, %r991}, {%r1038, %r1039, %r1040, %r1041, %r1042, %r1043, %r1044, %r1045}, {%f1723, %f1724, %f1725, %f1726, %f1727, %f1728, %f1729, %f1730};
	wmma.mma.sync.aligned.row.col.m16n16k16.f32.f32 {%f833, %f834, %f835, %f836, %f837, %f838, %f839, %f840}, {%r993, %r994, %r995, %r996, %r997, %r998, %r999, %r1000}, {%r1011, %r1012, %r1013, %r1014, %r1015, %r1016, %r1017, %r1018}, {%f1731, %f1732, %f1733, %f1734, %f1735, %f1736, %f1737, %f1738};
	wmma.mma.sync.aligned.row.col.m16n16k16.f32.f32 {%f841, %f842, %f843, %f844, %f845, %f846, %f847, %f848}, {%r993, %r994, %r995, %r996, %r997, %r998, %r999, %r1000}, {%r1020, %r1021, %r1022, %r1023, %r1024, %r1025, %r1026, %r1027}, {%f1739, %f1740, %f1741, %f1742, %f1743, %f1744, %f1745, %f1746};
	wmma.mma.sync.aligned.row.col.m16n16k16.f32.f32 {%f849, %f850, %f851, %f852, %f853, %f854, %f855, %f856}, {%r993, %r994, %r995, %r996, %r997, %r998, %r999, %r1000}, {%r1029, %r1030, %r1031, %r1032, %r1033, %r1034, %r1035, %r1036}, {%f1747, %f1748, %f1749, %f1750, %f1751, %f1752, %f1753, %f1754};
	wmma.mma.sync.aligned.row.col.m16n16k16.f32.f32 {%f857, %f858, %f859, %f860, %f861, %f862, %f863, %f864}, {%r993, %r994, %r995, %r996, %r997, %r998, %r999, %r1000}, {%r1038, %r1039, %r1040, %r1041, %r1042, %r1043, %r1044, %r1045}, {%f1755, %f1756, %f1757, %f1758, %f1759, %f1760, %f1761, %f1762};
	wmma.mma.sync.aligned.row.col.m16n16k16.f32.f32 {%f865, %f866, %f867, %f868, %f869, %f870, %f871, %f872}, {%r1002, %r1003, %r1004, %r1005, %r1006, %r1007, %r1008, %r1009}, {%r1011, %r1012, %r1013, %r1014, %r1015, %r1016, %r1017, %r1018}, {%f1763, %f1764, %f1765, %f1766, %f1767, %f1768, %f1769, %f1770};
	wmma.mma.sync.aligned.row.col.m16n16k16.f32.f32 {%f873, %f874, %f875, %f876, %f877, %f878, %f879, %f880}, {%r1002, %r1003, %r1004, %r1005, %r1006, %r1007, %r1008, %r1009}, {%r1020, %r1021, %r1022, %r1023, %r1024, %r1025, %r1026, %r1027}, {%f1771, %f1772, %f1773, %f1774, %f1775, %f1776, %f1777, %f1778};
	wmma.mma.sync.aligned.row.col.m16n16k16.f32.f32 {%f881, %f882, %f883, %f884, %f885, %f886, %f887, %f888}, {%r1002, %r1003, %r1004, %r1005, %r1006, %r1007, %r1008, %r1009}, {%r1029, %r1030, %r1031, %r1032, %r1033, %r1034, %r1035, %r1036}, {%f1779, %f1780, %f1781, %f1782, %f1783, %f1784, %f1785, %f1786};
	wmma.mma.sync.aligned.row.col.m16n16k16.f32.f32 {%f889, %f890, %f891, %f892, %f893, %f894, %f895, %f896}, {%r1002, %r1003, %r1004, %r1005, %r1006, %r1007, %r1008, %r1009}, {%r1038, %r1039, %r1040, %r1041, %r1042, %r1043, %r1044, %r1045}, {%f1787, %f1788, %f1789, %f1790, %f1791, %f1792, %f1793, %f1794};
	// begin inline asm
	cp.async.wait_group 2;

	// end inline asm
	bar.sync 	0;
	setp.ge.s32 	%p8, %r858, %r40;
	@%p8 bra 	$L__BB0_15;
	ld.param.u32 	%r1597, [_Z6matmulP6__halfS0_S0_iiiff_param_5];
	ld.param.u64 	%rd271, [_Z6matmulP6__halfS0_S0_iiiff_param_1];
	ld.param.u64 	%rd265, [_Z6matmulP6__halfS0_S0_iiiff_param_0];
	shl.b32 	%r1055, %r67, 7;
	mov.u32 	%r1056, %tid.x;
	shl.b32 	%r1057, %r1056, 3;
	and.b32  	%r1058, %r1057, 24;
	or.b32  	%r1059, %r1055, %r1058;
	add.s32 	%r1060, %r1059, %r2;
	mul.wide.s32 	%rd208, %r1060, 2;
	add.s64 	%rd200, %rd265, %rd208;
	// begin inline asm
	cp.async.cg.shared.global [%r84], [%rd200], 16;

	// end inline asm
	add.s32 	%r1061, %r1059, %r5;
	mul.wide.s32 	%rd209, %r1061, 2;
	add.s64 	%rd201, %rd265, %rd209;
	// begin inline asm
	cp.async.cg.shared.global [%r86], [%rd201], 16;

	// end inline asm
	add.s32 	%r1062, %r1059, %r8;
	mul.wide.s32 	%rd210, %r1062, 2;
	add.s64 	%rd202, %rd265, %rd210;
	// begin inline asm
	cp.async.cg.shared.global [%r88], [%rd202], 16;

	// end inline asm
	add.s32 	%r1063, %r1059, %r11;
	mul.wide.s32 	%rd211, %r1063, 2;
	add.s64 	%rd203, %rd265, %rd211;
	// begin inline asm
	cp.async.cg.shared.global [%r90], [%rd203], 16;

	// end inline asm
	mov.u32 	%r1064, %ctaid.x;
	shl.b32 	%r1065, %r1064, 7;
	shl.b32 	%r1066, %r70, 5;
	add.s32 	%r1067, %r1066, %r1056;
	shl.b32 	%r1068, %r68, 6;
	add.s32 	%r1069, %r1067, %r1068;
	shr.u32 	%r1070, %r1069, 2;
	add.s32 	%r1071, %r1065, %r1070;
	mad.lo.s32 	%r1072, %r1071, %r1597, %r1059;
	mul.wide.s32 	%rd212, %r1072, 2;
	add.s64 	%rd204, %rd271, %rd212;
	// begin inline asm
	cp.async.cg.shared.global [%r92], [%rd204], 16;

	// end inline asm
	add.s32 	%r1073, %r1059, %r16;
	mul.wide.s32 	%rd213, %r1073, 2;
	add.s64 	%rd205, %rd271, %rd213;
	// begin inline asm
	cp.async.cg.shared.global [%r94], [%rd205], 16;

	// end inline asm
	add.s32 	%r1074, %r1059, %r19;
	mul.wide.s32 	%rd214, %r1074, 2;
	add.s64 	%rd206, %rd271, %rd214;
	// begin inline asm
	cp.async.cg.shared.global [%r96], [%rd206], 16;

	// end inline asm
	add.s32 	%r1075, %r1059, %r22;
	mul.wide.s32 	%rd215, %r1075, 2;
	add.s64 	%rd207, %rd271, %rd215;
	// begin inline asm
	cp.async.cg.shared.global [%r98], [%rd207], 16;

	// end inline asm
	// begin inline asm
	cp.async.commit_group;

	// end inline asm
$L__BB0_15:
	add.s32 	%r1076, %r69, 8192;
	mov.b32 	%r1077, 16;
	wmma.load.a.sync.aligned.row.m16n16k16.shared.f16 	{%r1078, %r1079, %r1080, %r1081, %r1082, %r1083, %r1084, %r1085}, [%r1076], %r1077;
	add.s32 	%r1086, %r69, 9216;
	wmma.load.a.sync.aligned.row.m16n16k16.shared.f16 	{%r1087, %r1088, %r1089, %r1090, %r1091, %r1092, %r1093, %r1094}, [%r1086], %r1077;
	add.s32 	%r1095, %r69, 10240;
	wmma.load.a.sync.aligned.row.m16n16k16.shared.f16 	{%r1096, %r1097, %r1098, %r1099, %r1100, %r1101, %r1102, %r1103}, [%r1095], %r1077;
	add.s32 	%r1104, %r69, 11264;
	wmma.load.a.sync.aligned.row.m16n16k16.shared.f16 	{%r1105, %r1106, %r1107, %r1108, %r1109, %r1110, %r1111, %r1112}, [%r1104], %r1077;
	add.s32 	%r1113, %r71, 8192;
	wmma.load.b.sync.aligned.col.m16n16k16.shared.f16 	{%r1114, %r1115, %r1116, %r1117, %r1118, %r1119, %r1120, %r1121}, [%r1113], %r1077;
	add.s32 	%r1122, %r71, 9216;
	wmma.load.b.sync.aligned.col.m16n16k16.shared.f16 	{%r1123, %r1124, %r1125, %r1126, %r1127, %r1128, %r1129, %r1130}, [%r1122], %r1077;
	add.s32 	%r1131, %r71, 10240;
	wmma.load.b.sync.aligned.col.m16n16k16.shared.f16 	{%r1132, %r1133, %r1134, %r1135, %r1136, %r1137, %r1138, %r1139}, [%r1131], %r1077;
	add.s32 	%r1140, %r71, 11264;
	wmma.load.b.sync.aligned.col.m16n16k16.shared.f16 	{%r1141, %r1142, %r1143, %r1144, %r1145, %r1146, %r1147, %r1148}, [%r1140], %r1077;
	wmma.mma.sync.aligned.row.col.m16n16k16.f32.f32 {%f1795, %f1796, %f1797, %f1798, %f1799, %f1800, %f1801, %f1802}, {%r1078, %r1079, %r1080, %r1081, %r1082, %r1083, %r1084, %r1085}, {%r1114, %r1115, %r1116, %r1117, %r1118, %r1119, %r1120, %r1121}, {%f769, %f770, %f771, %f772, %f773, %f774, %f775, %f776};
	wmma.mma.sync.aligned.row.col.m16n16k16.f32.f32 {%f1803, %f1804, %f1805, %f1806, %f1807, %f1808, %f1809, %f1810}, {%r1078, %r1079, %r1080, %r1081, %r1082, %r1083, %r1084, %r1085}, {%r1123, %r1124, %r1125, %r1126, %r1127, %r1128, %r1129, %r1130}, {%f777, %f778, %f779, %f780, %f781, %f782, %f783, %f784};
	wmma.mma.sync.aligned.row.col.m16n16k16.f32.f32 {%f1811, %f1812, %f1813, %f1814, %f1815, %f1816, %f1817, %f1818}, {%r1078, %r1079, %r1080, %r1081, %r1082, %r1083, %r1084, %r1085}, {%r1132, %r1133, %r1134, %r1135, %r1136, %r1137, %r1138, %r1139}, {%f785, %f786, %f787, %f788, %f789, %f790, %f791, %f792};
	wmma.mma.sync.aligned.row.col.m16n16k16.f32.f32 {%f1819, %f1820, %f1821, %f1822, %f1823, %f1824, %f1825, %f1826}, {%r1078, %r1079, %r1080, %r1081, %r1082, %r1083, %r1084, %r1085}, {%r1141, %r1142, %r1143, %r1144, %r1145, %r1146, %r1147, %r1148}, {%f793, %f794, %f795, %f796, %f797, %f798, %f799, %f800};
	wmma.mma.sync.aligned.row.col.m16n16k16.f32.f32 {%f1827, %f1828, %f1829, %f1830, %f1831, %f1832, %f1833, %f1834}, {%r1087, %r1088, %r1089, %r1090, %r1091, %r1092, %r1093, %r1094}, {%r1114, %r1115, %r1116, %r1117, %r1118, %r1119, %r1120, %r1121}, {%f801, %f802, %f803, %f804, %f805, %f806, %f807, %f808};
	wmma.mma.sync.aligned.row.col.m16n16k16.f32.f32 {%f1835, %f1836, %f1837, %f1838, %f1839, %f1840, %f1841, %f1842}, {%r1087, %r1088, %r1089, %r1090, %r1091, %r1092, %r1093, %r1094}, {%r1123, %r1124, %r1125, %r1126, %r1127, %r1128, %r1129, %r1130}, {%f809, %f810, %f811, %f812, %f813, %f814, %f815, %f816};
	wmma.mma.sync.aligned.row.col.m16n16k16.f32.f32 {%f1843, %f1844, %f1845, %f1846, %f1847, %f1848, %f1849, %f1850}, {%r1087, %r1088, %r1089, %r1090, %r1091, %r1092, %r1093, %r1094}, {%r1132, %r1133, %r1134, %r1135, %r1136, %r1137, %r1138, %r1139}, {%f817, %f818, %f819, %f820, %f821, %f822, %f823, %f824};
	wmma.mma.sync.aligned.row.col.m16n16k16.f32.f32 {%f1851, %f1852, %f1853, %f1854, %f1855, %f1856, %f1857, %f1858}, {%r1087, %r1088, %r1089, %r1090, %r1091, %r1092, %r1093, %r1094}, {%r1141, %r1142, %r1143, %r1144, %r1145, %r1146, %r1147, %r1148}, {%f825, %f826, %f827, %f828, %f829, %f830, %f831, %f832};
	wmma.mma.sync.aligned.row.col.m16n16k16.f32.f32 {%f1859, %f1860, %f1861, %f1862, %f1863, %f1864, %f1865, %f1866}, {%r1096, %r1097, %r1098, %r1099, %r1100, %r1101, %r1102, %r1103}, {%r1114, %r1115, %r1116, %r1117, %r1118, %r1119, %r1120, %r1121}, {%f833, %f834, %f835, %f836, %f837, %f838, %f839, %f840};
	wmma.mma.sync.aligned.row.col.m16n16k16.f32.f32 {%f1867, %f1868, %f1869, %f1870, %f1871, %f1872, %f1873, %f1874}, {%r1096, %r1097, %r1098, %r1099, %r1100, %r1101, %r1102, %r1103}, {%r1123, %r1124, %r1125, %r1126, %r1127, %r1128, %r1129, %r1130}, {%f841, %f842, %f843, %f844, %f845, %f846, %f847, %f848};
	wmma.mma.sync.aligned.row.col.m16n16k16.f32.f32 {%f1875, %f1876, %f1877, %f1878, %f1879, %f1880, %f1881, %f1882}, {%r1096, %r1097, %r1098, %r1099, %r1100, %r1101, %r1102, %r1103}, {%r1132, %r1133, %r1134, %r1135, %r1136, %r1137, %r1138, %r1139}, {%f849, %f850, %f851, %f852, %f853, %f854, %f855, %f856};
	wmma.mma.sync.aligned.row.col.m16n16k16.f32.f32 {%f1883, %f1884, %f1885, %f1886, %f1887, %f1888, %f1889, %f1890}, {%r1096, %r1097, %r1098, %r1099, %r1100, %r1101, %r1102, %r1103}, {%r1141, %r1142, %r1143, %r1144, %r1145, %r1146, %r1147, %r1148}, {%f857, %f858, %f859, %f860, %f861, %f862, %f863, %f864};
	wmma.mma.sync.aligned.row.col.m16n16k16.f32.f32 {%f1891, %f1892, %f1893, %f1894, %f1895, %f1896, %f1897, %f1898}, {%r1105, %r1106, %r1107, %r1108, %r1109, %r1110, %r1111, %r1112}, {%r1114, %r1115, %r1116, %r1117, %r1118, %r1119, %r1120, %r1121}, {%f865, %f866, %f867, %f868, %f869, %f870, %f871, %f872};
	wmma.mma.sync.aligned.row.col.m16n16k16.f32.f32 {%f1899, %f1900, %f1901, %f1902, %f1903, %f1904, %f1905, %f1906}, {%r1105, %r1106, %r1107, %r1108, %r1109, %r1110, %r1111, %r1112}, {%r1123, %r1124, %r1125, %r1126, %r1127, %r1128, %r1129, %r1130}, {%f873, %f874, %f875, %f876, %f877, %f878, %f879, %f880};
	wmma.mma.sync.aligned.row.col.m16n16k16.f32.f32 {%f1907, %f1908, %f1909, %f1910, %f1911, %f1912, %f1913, %f1914}, {%r1105, %r1106, %r1107, %r1108, %r1109, %r1110, %r1111, %r1112}, {%r1132, %r1133, %r1134, %r1135, %r1136, %r1137, %r1138, %r1139}, {%f881, %f882, %f883, %f884, %f885, %f886, %f887, %f888};
	wmma.mma.sync.aligned.row.col.m16n16k16.f32.f32 {%f1915, %f1916, %f1917, %f1918, %f1919, %f1920, %f1921, %f1922}, {%r1105, %r1106, %r1107, %r1108, %r1109, %r1110, %r1111, %r1112}, {%r1141, %r1142, %r1143, %r1144, %r1145, %r1146, %r1147, %r1148}, {%f889, %f890, %f891, %f892, %f893, %f894, %f895, %f896};
	add.s32 	%r1149, %r69, 8704;
	wmma.load.a.sync.aligned.row.m16n16k16.shared.f16 	{%r1150, %r1151, %r1152, %r1153, %r1154, %r1155, %r1156, %r1157}, [%r1149], %r1077;
	add.s32 	%r1158, %r69, 9728;
	wmma.load.a.sync.aligned.row.m16n16k16.shared.f16 	{%r1159, %r1160, %r1161, %r1162, %r1163, %r1164, %r1165, %r1166}, [%r1158], %r1077;
	add.s32 	%r1167, %r69, 10752;
	wmma.load.a.sync.aligned.row.m16n16k16.shared.f16 	{%r1168, %r1169, %r1170, %r1171, %r1172, %r1173, %r1174, %r1175}, [%r1167], %r1077;
	add.s32 	%r1176, %r69, 11776;
	wmma.load.a.sync.aligned.row.m16n16k16.shared.f16 	{%r1177, %r1178, %r1179, %r1180, %r1181, %r1182, %r1183, %r1184}, [%r1176], %r1077;
	add.s32 	%r1185, %r71, 8704;
	wmma.load.b.sync.aligned.col.m16n16k16.shared.f16 	{%r1186, %r1187, %r1188, %r1189, %r1190, %r1191, %r1192, %r1193}, [%r1185], %r1077;
	add.s32 	%r1194, %r71, 9728;
	wmma.load.b.sync.aligned.col.m16n16k16.shared.f16 	{%r1195, %r1196, %r1197, %r1198, %r1199, %r1200, %r1201, %r1202}, [%r1194], %r1077;
	add.s32 	%r1203, %r71, 10752;
	wmma.load.b.sync.aligned.col.m16n16k16.shared.f16 	{%r1204, %r1205, %r1206, %r1207, %r1208, %r1209, %r1210, %r1211}, [%r1203], %r1077;
	add.s32 	%r1212, %r71, 11776;
	wmma.load.b.sync.aligned.col.m16n16k16.shared.f16 	{%r1213, %r1214, %r1215, %r1216, %r1217, %r1218, %r1219, %r1220}, [%r1212], %r1077;
	wmma.mma.sync.aligned.row.col.m16n16k16.f32.f32 {%f897, %f898, %f899, %f900, %f901, %f902, %f903, %f904}, {%r1150, %r1151, %r1152, %r1153, %r1154, %r1155, %r1156, %r1157}, {%r1186, %r1187, %r1188, %r1189, %r1190, %r1191, %r1192, %r1193}, {%f1795, %f1796, %f1797, %f1798, %f1799, %f1800, %f1801, %f1802};
	wmma.mma.sync.aligned.row.col.m16n16k16.f32.f32 {%f905, %f906, %f907, %f908, %f909, %f910, %f911, %f912}, {%r1150, %r1151, %r1152, %r1153, %r1154, %r1155, %r1156, %r1157}, {%r1195, %r1196, %r1197, %r1198, %r1199, %r1200, %r1201, %r1202}, {%f1803, %f1804, %f1805, %f1806, %f1807, %f1808, %f1809, %f1810};
	wmma.mma.sync.aligned.row.col.m16n16k16.f32.f32 {%f913, %f914, %f915, %f916, %f917, %f918, %f919, %f920}, {%r1150, %r1151, %r1152, %r1153, %r1154, %r1155, %r1156, %r1157}, {%r1204, %r1205, %r1206, %r1207, %r1208, %r1209, %r1210, %r1211}, {%f1811, %f1812, %f1813, %f1814, %f1815, %f1816, %f1817, %f1818};
	wmma.mma.sync.aligned.row.col.m16n16k16.f32.f32 {%f921, %f922, %f923, %f924, %f925, %f926, %f927, %f928}, {%r1150, %r1151, %r1152, %r1153, %r1154, %r1155, %r1156, %r1157}, {%r1213, %r1214, %r1215, %r1216, %r1217, %r1218, %r1219, %r1220}, {%f1819, %f1820, %f1821, %f1822, %f1823, %f1824, %f1825, %f1826};
	wmma.mma.sync.aligned.row.col.m16n16k16.f32.f32 {%f929, %f930, %f931, %f932, %f933, %f934, %f935, %f936}, {%r1159, %r1160, %r1161, %r1162, %r1163, %r1164, %r1165, %r1166}, {%r1186, %r1187, %r1188, %r1189, %r1190, %r1191, %r1192, %r1193}, {%f1827, %f1828, %f1829, %f1830, %f1831, %f1832, %f1833, %f1834};
	wmma.mma.sync.aligned.row.col.m16n16k16.f32.f32 {%f937, %f938, %f939, %f940, %f941, %f942, %f943, %f944}, {%r1159, %r1160, %r1161, %r1162, %r1163, %r1164, %r1165, %r1166}, {%r1195, %r1196, %r1197, %r1198, %r1199, %r1200, %r1201, %r1202}, {%f1835, %f1836, %f1837, %f1838, %f1839, %f1840, %f1841, %f1842};
	wmma.mma.sync.aligned.row.col.m16n16k16.f32.f32 {%f945, %f946, %f947, %f948, %f949, %f950, %f951, %f952}, {%r1159, %r1160, %r1161, %r1162, %r1163, %r1164, %r1165, %r1166}, {%r1204, %r1205, %r1206, %r1207, %r1208, %r1209, %r1210, %r1211}, {%f1843, %f1844, %f1845, %f1846, %f1847, %f1848, %f1849, %f1850};
	wmma.mma.sync.aligned.row.col.m16n16k16.f32.f32 {%f953, %f954, %f955, %f956, %f957, %f958, %f959, %f960}, {%r1159, %r1160, %r1161, %r1162, %r1163, %r1164, %r1165, %r1166}, {%r1213, %r1214, %r1215, %r1216, %r1217, %r1218, %r1219, %r1220}, {%f1851, %f1852, %f1853, %f1854, %f1855, %f1856, %f1857, %f1858};
	wmma.mma.sync.aligned.row.col.m16n16k16.f32.f32 {%f961, %f962, %f963, %f964, %f965, %f966, %f967, %f968}, {%r1168, %r1169, %r1170, %r1171, %r1172, %r1173, %r1174, %r1175}, {%r1186, %r1187, %r1188, %r1189, %r1190, %r1191, %r1192, %r1193}, {%f1859, %f1860, %f1861, %f1862, %f1863, %f1864, %f1865, %f1866};
	wmma.mma.sync.aligned.row.col.m16n16k16.f32.f32 {%f969, %f970, %f971, %f972, %f973, %f974, %f975, %f976}, {%r1168, %r1169, %r1170, %r1171, %r1172, %r1173, %r1174, %r1175}, {%r1195, %r1196, %r1197, %r1198, %r1199, %r1200, %r1201, %r1202}, {%f1867, %f1868, %f1869, %f1870, %f1871, %f1872, %f1873, %f1874};
	wmma.mma.sync.aligned.row.col.m16n16k16.f32.f32 {%f977, %f978, %f979, %f980, %f981, %f982, %f983, %f984}, {%r1168, %r1169, %r1170, %r1171, %r1172, %r1173, %r1174, %r1175}, {%r1204, %r1205, %r1206, %r1207, %r1208, %r1209, %r1210, %r1211}, {%f1875, %f1876, %f1877, %f1878, %f1879, %f1880, %f1881, %f1882};
	wmma.mma.sync.aligned.row.col.m16n16k16.f32.f32 {%f985, %f986, %f987, %f988, %f989, %f990, %f991, %f992}, {%r1168, %r1169, %r1170, %r1171, %r1172, %r1173, %r1174, %r1175}, {%r1213, %r1214, %r1215, %r1216, %r1217, %r1218, %r1219, %r1220}, {%f1883, %f1884, %f1885, %f1886, %f1887, %f1888, %f1889, %f1890};
	wmma.mma.sync.aligned.row.col.m16n16k16.f32.f32 {%f993, %f994, %f995, %f996, %f997, %f998, %f999, %f1000}, {%r1177, %r1178, %r1179, %r1180, %r1181, %r1182, %r1183, %r1184}, {%r1186, %r1187, %r1188, %r1189, %r1190, %r1191, %r1192, %r1193}, {%f1891, %f1892, %f1893, %f1894, %f1895, %f1896, %f1897, %f1898};
	wmma.mma.sync.aligned.row.col.m16n16k16.f32.f32 {%f1001, %f1002, %f1003, %f1004, %f1005, %f1006, %f1007, %f1008}, {%r1177, %r1178, %r1179, %r1180, %r1181, %r1182, %r1183, %r1184}, {%r1195, %r1196, %r1197, %r1198, %r1199, %r1200, %r1201, %r1202}, {%f1899, %f1900, %f1901, %f1902, %f1903, %f1904, %f1905, %f1906};
	wmma.mma.sync.aligned.row.col.m16n16k16.f32.f32 {%f1009, %f1010, %f1011, %f1012, %f1013, %f1014, %f1015, %f1016}, {%r1177, %r1178, %r1179, %r1180, %r1181, %r1182, %r1183, %r1184}, {%r1204, %r1205, %r1206, %r1207, %r1208, %r1209, %r1210, %r1211}, {%f1907, %f1908, %f1909, %f1910, %f1911, %f1912, %f1913, %f1914};
	wmma.mma.sync.aligned.row.col.m16n16k16.f32.f32 {%f1017, %f1018, %f1019, %f1020, %f1021, %f1022, %f1023, %f1024}, {%r1177, %r1178, %r1179, %r1180, %r1181, %r1182, %r1183, %r1184}, {%r1213, %r1214, %r1215, %r1216, %r1217, %r1218, %r1219, %r1220}, {%f1915, %f1916, %f1917, %f1918, %f1919, %f1920, %f1921, %f1922};
	// begin inline asm
	cp.async.wait_group 1;

	// end inline asm
	bar.sync 	0;
	or.b32  	%r1221, %r858, 1;
	setp.ge.s32 	%p9, %r1221, %r40;
	@%p9 bra 	$L__BB0_17;
	shl.b32 	%r1230, %r67, 7;
	mul.wide.s32 	%rd224, %r1230, 2;
	add.s64 	%rd225, %rd5, %rd224;
	add.s64 	%rd216, %rd225, 64;
	// begin inline asm
	cp.async.cg.shared.global [%r100], [%rd216], 16;

	// end inline asm
	add.s64 	%rd226, %rd6, %rd224;
	add.s64 	%rd217, %rd226, 64;
	// begin inline asm
	cp.async.cg.shared.global [%r102], [%rd217], 16;

	// end inline asm
	add.s64 	%rd227, %rd7, %rd224;
	add.s64 	%rd218, %rd227, 64;
	// begin inline asm
	cp.async.cg.shared.global [%r104], [%rd218], 16;

	// end inline asm
	add.s64 	%rd228, %rd8, %rd224;
	add.s64 	%rd219, %rd228, 64;
	// begin inline asm
	cp.async.cg.shared.global [%r106], [%rd219], 16;

	// end inline asm
	add.s64 	%rd229, %rd9, %rd224;
	add.s64 	%rd220, %rd229, 64;
	// begin inline asm
	cp.async.cg.shared.global [%r108], [%rd220], 16;

	// end inline asm
	add.s64 	%rd230, %rd10, %rd224;
	add.s64 	%rd221, %rd230, 64;
	// begin inline asm
	cp.async.cg.shared.global [%r110], [%rd221], 16;

	// end inline asm
	add.s64 	%rd231, %rd11, %rd224;
	add.s64 	%rd222, %rd231, 64;
	// begin inline asm
	cp.async.cg.shared.global [%r112], [%rd222], 16;

	// end inline asm
	add.s64 	%rd232, %rd12, %rd224;
	add.s64 	%rd223, %rd232, 64;
	// begin inline asm
	cp.async.cg.shared.global [%r114], [%rd223], 16;

	// end inline asm
	// begin inline asm
	cp.async.commit_group;

	// end inline asm
$L__BB0_17:
	add.s32 	%r1231, %r69, 16384;
	mov.b32 	%r1232, 16;
	wmma.load.a.sync.aligned.row.m16n16k16.shared.f16 	{%r1233, %r1234, %r1235, %r1236, %r1237, %r1238, %r1239, %r1240}, [%r1231], %r1232;
	add.s32 	%r1241, %r69, 17408;
	wmma.load.a.sync.aligned.row.m16n16k16.shared.f16 	{%r1242, %r1243, %r1244, %r1245, %r1246, %r1247, %r1248, %r1249}, [%r1241], %r1232;
	add.s32 	%r1250, %r69, 18432;
	wmma.load.a.sync.aligned.row.m16n16k16.shared.f16 	{%r1251, %r1252, %r1253, %r1254, %r1255, %r1256, %r1257, %r1258}, [%r1250], %r1232;
	add.s32 	%r1259, %r69, 19456;
	wmma.load.a.sync.aligned.row.m16n16k16.shared.f16 	{%r1260, %r1261, %r1262, %r1263, %r1264, %r1265, %r1266, %r1267}, [%r1259], %r1232;
	add.s32 	%r1268, %r71, 16384;
	wmma.load.b.sync.aligned.col.m16n16k16.shared.f16 	{%r1269, %r1270, %r1271, %r1272, %r1273, %r1274, %r1275, %r1276}, [%r1268], %r1232;
	add.s32 	%r1277, %r71, 17408;
	wmma.load.b.sync.aligned.col.m16n16k16.shared.f16 	{%r1278, %r1279, %r1280, %r1281, %r1282, %r1283, %r1284, %r1285}, [%r1277], %r1232;
	add.s32 	%r1286, %r71, 18432;
	wmma.load.b.sync.aligned.col.m16n16k16.shared.f16 	{%r1287, %r1288, %r1289, %r1290, %r1291, %r1292, %r1293, %r1294}, [%r1286], %r1232;
	add.s32 	%r1295, %r71, 19456;
	wmma.load.b.sync.aligned.col.m16n16k16.shared.f16 	{%r1296, %r1297, %r1298, %r1299, %r1300, %r1301, %r1302, %r1303}, [%r1295], %r1232;
	wmma.mma.sync.aligned.row.col.m16n16k16.f32.f32 {%f1923, %f1924, %f1925, %f1926, %f1927, %f1928, %f1929, %f1930}, {%r1233, %r1234, %r1235, %r1236, %r1237, %r1238, %r1239, %r1240}, {%r1269, %r1270, %r1271, %r1272, %r1273, %r1274, %r1275, %r1276}, {%f897, %f898, %f899, %f900, %f901, %f902, %f903, %f904};
	wmma.mma.sync.aligned.row.col.m16n16k16.f32.f32 {%f1931, %f1932, %f1933, %f1934, %f1935, %f1936, %f1937, %f1938}, {%r1233, %r1234, %r1235, %r1236, %r1237, %r1238, %r1239, %r1240}, {%r1278, %r1279, %r1280, %r1281, %r1282, %r1283, %r1284, %r1285}, {%f905, %f906, %f907, %f908, %f909, %f910, %f911, %f912};
	wmma.mma.sync.aligned.row.col.m16n16k16.f32.f32 {%f1939, %f1940, %f1941, %f1942, %f1943, %f1944, %f1945, %f1946}, {%r1233, %r1234, %r1235, %r1236, %r1237, %r1238, %r1239, %r1240}, {%r1287, %r1288, %r1289, %r1290, %r1291, %r1292, %r1293, %r1294}, {%f913, %f914, %f915, %f916, %f917, %f918, %f919, %f920};
	wmma.mma.sync.aligned.row.col.m16n16k16.f32.f32 {%f1947, %f1948, %f1949, %f1950, %f1951, %f1952, %f1953, %f1954}, {%r1233, %r1234, %r1235, %r1236, %r1237, %r1238, %r1239, %r1240}, {%r1296, %r1297, %r1298, %r1299, %r1300, %r1301, %r1302, %r1303}, {%f921, %f922, %f923, %f924, %f925, %f926, %f927, %f928};
	wmma.mma.sync.aligned.row.col.m16n16k16.f32.f32 {%f1955, %f1956, %f1957, %f1958, %f1959, %f1960, %f1961, %f1962}, {%r1242, %r1243, %r1244, %r1245, %r1246, %r1247, %r1248, %r1249}, {%r1269, %r1270, %r1271, %r1272, %r1273, %r1274, %r1275, %r1276}, {%f929, %f930, %f931, %f932, %f933, %f934, %f935, %f936};
	wmma.mma.sync.aligned.row.col.m16n16k16.f32.f32 {%f1963, %f1964, %f1965, %f1966, %f1967, %f1968, %f1969, %f1970}, {%r1242, %r1243, %r1244, %r1245, %r1246, %r1247, %r1248, %r1249}, {%r1278, %r1279, %r1280, %r1281, %r1282, %r1283, %r1284, %r1285}, {%f937, %f938, %f939, %f940, %f941, %f942, %f943, %f944};
	wmma.mma.sync.aligned.row.col.m16n16k16.f32.f32 {%f1971, %f1972, %f1973, %f1974, %f1975, %f1976, %f1977, %f1978}, {%r1242, %r1243, %r1244, %r1245, %r1246, %r1247, %r1248, %r1249}, {%r1287, %r1288, %r1289, %r1290, %r1291, %r1292, %r1293, %r1294}, {%f945, %f946, %f947, %f948, %f949, %f950, %f951, %f952};
	wmma.mma.sync.aligned.row.col.m16n16k16.f32.f32 {%f1979, %f1980, %f1981, %f1982, %f1983, %f1984, %f1985, %f1986}, {%r1242, %r1243, %r1244, %r1245, %r1246, %r1247, %r1248, %r1249}, {%r1296, %r1297, %r1298, %r1299, %r1300, %r1301, %r1302, %r1303}, {%f953, %f954, %f955, %f956, %f957, %f958, %f959, %f960};
	wmma.mma.sync.aligned.row.col.m16n16k16.f32.f32 {%f1987, %f1988, %f1989, %f1990, %f1991, %f1992, %f1993, %f1994}, {%r1251, %r1252, %r1253, %r1254, %r1255, %r1256, %r1257, %r1258}, {%r1269, %r1270, %r1271, %r1272, %r1273, %r1274, %r1275, %r1276}, {%f961, %f962, %f963, %f964, %f965, %f966, %f967, %f968};
	wmma.mma.sync.aligned.row.col.m16n16k16.f32.f32 {%f1995, %f1996, %f1997, %f1998, %f1999, %f2000, %f2001, %f2002}, {%r1251, %r1252, %r1253, %r1254, %r1255, %r1256, %r1257, %r1258}, {%r1278, %r1279, %r1280, %r1281, %r1282, %r1283, %r1284, %r1285}, {%f969, %f970, %f971, %f972, %f973, %f974, %f975, %f976};
	wmma.mma.sync.aligned.row.col.m16n16k16.f32.f32 {%f2003, %f2004, %f2005, %f2006, %f2007, %f2008, %f2009, %f2010}, {%r1251, %r1252, %r1253, %r1254, %r1255, %r1256, %r1257, %r1258}, {%r1287, %r1288, %r1289, %r1290, %r1291, %r1292, %r1293, %r1294}, {%f977, %f978, %f979, %f980, %f981, %f982, %f983, %f984};
	wmma.mma.sync.aligned.row.col.m16n16k16.f32.f32 {%f2011, %f2012, %f2013, %f2014, %f2015, %f2016, %f2017, %f2018}, {%r1251, %r1252, %r1253, %r1254, %r1255, %r1256, %r1257, %r1258}, {%r1296, %r1297, %r1298, %r1299, %r1300, %r1301, %r1302, %r1303}, {%f985, %f986, %f987, %f988, %f989, %f990, %f991, %f992};
	wmma.mma.sync.aligned.row.col.m16n16k16.f32.f32 {%f2019, %f2020, %f2021, %f2022, %f2023, %f2024, %f2025, %f2026}, {%r1260, %r1261, %r1262, %r1263, %r1264, %r1265, %r1266, %r1267}, {%r1269, %r1270, %r1271, %r1272, %r1273, %r1274, %r1275, %r1276}, {%f993, %f994, %f995, %f996, %f997, %f998, %f999, %f1000};
	wmma.mma.sync.aligned.row.col.m16n16k16.f32.f32 {%f2027, %f2028, %f2029, %f2030, %f2031, %f2032, %f2033, %f2034}, {%r1260, %r1261, %r1262, %r1263, %r1264, %r1265, %r1266, %r1267}, {%r1278, %r1279, %r1280, %r1281, %r1282, %r1283, %r1284, %r1285}, {%f1001, %f1002, %f1003, %f1004, %f1005, %f1006, %f1007, %f1008};
	wmma.mma.sync.aligned.row.col.m16n16k16.f32.f32 {%f2035, %f2036, %f2037, %f2038, %f2039, %f2040, %f2041, %f2042}, {%r1260, %r1261, %r1262, %r1263, %r1264, %r1265, %r1266, %r1267}, {%r1287, %r1288, %r1289, %r1290, %r1291, %r1292, %r1293, %r1294}, {%f1009, %f1010, %f1011, %f1012, %f1013, %f1014, %f1015, %f1016};
	wmma.mma.sync.aligned.row.col.m16n16k16.f32.f32 {%f2043, %f2044, %f2045, %f2046, %f2047, %f2048, %f2049, %f2050}, {%r1260, %r1261, %r1262, %r1263, %r1264, %r1265, %r1266, %r1267}, {%r1296, %r1297, %r1298, %r1299, %r1300, %r1301, %r1302, %r1303}, {%f1017, %f1018, %f1019, %f1020, %f1021, %f1022, %f1023, %f1024};
	add.s32 	%r1304, %r69, 16896;
	wmma.load.a.sync.aligned.row.m16n16k16.shared.f16 	{%r1305, %r1306, %r1307, %r1308, %r1309, %r1310, %r1311, %r1312}, [%r1304], %r1232;
	add.s32 	%r1313, %r69, 17920;
	wmma.load.a.sync.aligned.row.m16n16k16.shared.f16 	{%r1314, %r1315, %r1316, %r1317, %r1318, %r1319, %r1320, %r1321}, [%r1313], %r1232;
	add.s32 	%r1322, %r69, 18944;
	wmma.load.a.sync.aligned.row.m16n16k16.shared.f16 	{%r1323, %r1324, %r1325, %r1326, %r1327, %r1328, %r1329, %r1330}, [%r1322], %r1232;
	add.s32 	%r1331, %r69, 19968;
	wmma.load.a.sync.aligned.row.m16n16k16.shared.f16 	{%r1332, %r1333, %r1334, %r1335, %r1336, %r1337, %r1338, %r1339}, [%r1331], %r1232;
	add.s32 	%r1340, %r71, 16896;
	wmma.load.b.sync.aligned.col.m16n16k16.shared.f16 	{%r1341, %r1342, %r1343, %r1344, %r1345, %r1346, %r1347, %r1348}, [%r1340], %r1232;
	add.s32 	%r1349, %r71, 17920;
	wmma.load.b.sync.aligned.col.m16n16k16.shared.f16 	{%r1350, %r1351, %r1352, %r1353, %r1354, %r1355, %r1356, %r1357}, [%r1349], %r1232;
	add.s32 	%r1358, %r71, 18944;
	wmma.load.b.sync.aligned.col.m16n16k16.shared.f16 	{%r1359, %r1360, %r1361, %r1362, %r1363, %r1364, %r1365, %r1366}, [%r1358], %r1232;
	add.s32 	%r1367, %r71, 19968;
	wmma.load.b.sync.aligned.col.m16n16k16.shared.f16 	{%r1368, %r1369, %r1370, %r1371, %r1372, %r1373, %r1374, %r1375}, [%r1367], %r1232;
	wmma.mma.sync.aligned.row.col.m16n16k16.f32.f32 {%f1025, %f1026, %f1027, %f1028, %f1029, %f1030, %f1031, %f1032}, {%r1305, %r1306, %r1307, %r1308, %r1309, %r1310, %r1311, %r1312}, {%r1341, %r1342, %r1343, %r1344, %r1345, %r1346, %r1347, %r1348}, {%f1923, %f1924, %f1925, %f1926, %f1927, %f1928, %f1929, %f1930};
	wmma.mma.sync.aligned.row.col.m16n16k16.f32.f32 {%f1033, %f1034, %f1035, %f1036, %f1037, %f1038, %f1039, %f1040}, {%r1305, %r1306, %r1307, %r1308, %r1309, %r1310, %r1311, %r1312}, {%r1350, %r1351, %r1352, %r1353, %r1354, %r1355, %r1356, %r1357}, {%f1931, %f1932, %f1933, %f1934, %f1935, %f1936, %f1937, %f1938};
	wmma.mma.sync.aligned.row.col.m16n16k16.f32.f32 {%f1041, %f1042, %f1043, %f1044, %f1045, %f1046, %f1047, %f1048}, {%r1305, %r1306, %r1307, %r1308, %r1309, %r1310, %r1311, %r1312}, {%r1359, %r1360, %r1361, %r1362, %r1363, %r1364, %r1365, %r1366}, {%f1939, %f1940, %f1941, %f1942, %f1943, %f1944, %f1945, %f1946};
	wmma.mma.sync.aligned.row.col.m16n16k16.f32.f32 {%f1049, %f1050, %f1051, %f1052, %f1053, %f1054, %f1055, %f1056}, {%r1305, %r1306, %r1307, %r1308, %r1309, %r1310, %r1311, %r1312}, {%r1368, %r1369, %r1370, %r1371, %r1372, %r1373, %r1374, %r1375}, {%f1947, %f1948, %f1949, %f1950, %f1951, %f1952, %f1953, %f1954};
	wmma.mma.sync.aligned.row.col.m16n16k16.f32.f32 {%f1057, %f1058, %f1059, %f1060, %f1061, %f1062, %f1063, %f1064}, {%r1314, %r1315, %r1316, %r1317, %r1318, %r1319, %r1320, %r1321}, {%r1341, %r1342, %r1343, %r1344, %r1345, %r1346, %r1347, %r1348}, {%f1955, %f1956, %f1957, %f1958, %f1959, %f1960, %f1961, %f1962};
	wmma.mma.sync.aligned.row.col.m16n16k16.f32.f32 {%f1065, %f1066, %f1067, %f1068, %f1069, %f1070, %f1071, %f1072}, {%r1314, %r1315, %r1316, %r1317, %r1318, %r1319, %r1320, %r1321}, {%r1350, %r1351, %r1352, %r1353, %r1354, %r1355, %r1356, %r1357}, {%f1963, %f1964, %f1965, %f1966, %f1967, %f1968, %f1969, %f1970};
	wmma.mma.sync.aligned.row.col.m16n16k16.f32.f32 {%f1073, %f1074, %f1075, %f1076, %f1077, %f1078, %f1079, %f1080}, {%r1314, %r1315, %r1316, %r1317, %r1318, %r1319, %r1320, %r1321}, {%r1359, %r1360, %r1361, %r1362, %r1363, %r1364, %r1365, %r1366}, {%f1971, %f1972, %f1973, %f1974, %f1975, %f1976, %f1977, %f1978};
	wmma.mma.sync.aligned.row.col.m16n16k16.f32.f32 {%f1081, %f1082, %f1083, %f1084, %f1085, %f1086, %f1087, %f1088}, {%r1314, %r1315, %r1316, %r1317, %r1318, %r1319, %r1320, %r1321}, {%r1368, %r1369, %r1370, %r1371, %r1372, %r1373, %r1374, %r1375}, {%f1979, %f1980, %f1981, %f1982, %f1983, %f1984, %f1985, %f1986};
	wmma.mma.sync.aligned.row.col.m16n16k16.f32.f32 {%f1089, %f1090, %f1091, %f1092, %f1093, %f1094, %f1095, %f1096}, {%r1323, %r1324, %r1325, %r1326, %r1327, %r1328, %r1329, %r1330}, {%r1341, %r1342, %r1343, %r1344, %r1345, %r1346, %r1347, %r1348}, {%f1987, %f1988, %f1989, %f1990, %f1991, %f1992, %f1993, %f1994};
	wmma.mma.sync.aligned.row.col.m16n16k16.f32.f32 {%f1097, %f1098, %f1099, %f1100, %f1101, %f1102, %f1103, %f1104}, {%r1323, %r1324, %r1325, %r1326, %r1327, %r1328, %r1329, %r1330}, {%r1350, %r1351, %r1352, %r1353, %r1354, %r1355, %r1356, %r1357}, {%f1995, %f1996, %f1997, %f1998, %f1999, %f2000, %f2001, %f2002};
	wmma.mma.sync.aligned.row.col.m16n16k16.f32.f32 {%f1105, %f1106, %f1107, %f1108, %f1109, %f1110, %f1111, %f1112}, {%r1323, %r1324, %r1325, %r1326, %r1327, %r1328, %r1329, %r1330}, {%r1359, %r1360, %r1361, %r1362, %r1363, %r1364, %r1365, %r1366}, {%f2003, %f2004, %f2005, %f2006, %f2007, %f2008, %f2009, %f2010};
	wmma.mma.sync.aligned.row.col.m16n16k16.f32.f32 {%f1113, %f1114, %f1115, %f1116, %f1117, %f1118, %f1119, %f1120}, {%r1323, %r1324, %r1325, %r1326, %r1327, %r1328, %r1329, %r1330}, {%r1368, %r1369, %r1370, %r1371, %r1372, %r1373, %r1374, %r1375}, {%f2011, %f2012, %f2013, %f2014, %f2015, %f2016, %f2017, %f2018};
	wmma.mma.sync.aligned.row.col.m16n16k16.f32.f32 {%f1121, %f1122, %f1123, %f1124, %f1125, %f1126, %f1127, %f1128}, {%r1332, %r1333, %r1334, %r1335, %r1336, %r1337, %r1338, %r1339}, {%r1341, %r1342, %r1343, %r1344, %r1345, %r1346, %r1347, %r1348}, {%f2019, %f2020, %f2021, %f2022, %f2023, %f2024, %f2025, %f2026};
	wmma.mma.sync.aligned.row.col.m16n16k16.f32.f32 {%f1129, %f1130, %f1131, %f1132, %f1133, %f1134, %f1135, %f1136}, {%r1332, %r1333, %r1334, %r1335, %r1336, %r1337, %r1338, %r1339}, {%r1350, %r1351, %r1352, %r1353, %r1354, %r1355, %r1356, %r1357}, {%f2027, %f2028, %f2029, %f2030, %f2031, %f2032, %f2033, %f2034};
	wmma.mma.sync.aligned.row.col.m16n16k16.f32.f32 {%f1137, %f1138, %f1139, %f1140, %f1141, %f1142, %f1143, %f1144}, {%r1332, %r1333, %r1334, %r1335, %r1336, %r1337, %r1338, %r1339}, {%r1359, %r1360, %r1361, %r1362, %r1363, %r1364, %r1365, %r1366}, {%f2035, %f2036, %f2037, %f2038, %f2039, %f2040, %f2041, %f2042};
	wmma.mma.sync.aligned.row.col.m16n16k16.f32.f32 {%f1145, %f1146, %f1147, %f1148, %f1149, %f1150, %f1151, %f1152}, {%r1332, %r1333, %r1334, %r1335, %r1336, %r1337, %r1338, %r1339}, {%r1368, %r1369, %r1370, %r1371, %r1372, %r1373, %r1374, %r1375}, {%f2043, %f2044, %f2045, %f2046, %f2047, %f2048, %f2049, %f2050};
	// begin inline asm
	cp.async.wait_group 0;

	// end inline asm
	bar.sync 	0;
	add.s32 	%r1376, %r858, 2;
	setp.ge.s32 	%p10, %r1376, %r40;
	@%p10 bra 	$L__BB0_19;
	shl.b32 	%r1385, %r67, 7;
	mul.wide.s32 	%rd241, %r1385, 2;
	add.s64 	%rd242, %rd5, %rd241;
	add.s64 	%rd233, %rd242, 128;
	// begin inline asm
	cp.async.cg.shared.global [%r116], [%rd233], 16;

	// end inline asm
	add.s64 	%rd243, %rd6, %rd241;
	add.s64 	%rd234, %rd243, 128;
	// begin inline asm
	cp.async.cg.shared.global [%r118], [%rd234], 16;

	// end inline asm
	add.s64 	%rd244, %rd7, %rd241;
	add.s64 	%rd235, %rd244, 128;
	// begin inline asm
	cp.async.cg.shared.global [%r120], [%rd235], 16;

	// end inline asm
	add.s64 	%rd245, %rd8, %rd241;
	add.s64 	%rd236, %rd245, 128;
	// begin inline asm
	cp.async.cg.shared.global [%r122], [%rd236], 16;

	// end inline asm
	add.s64 	%rd246, %rd9, %rd241;
	add.s64 	%rd237, %rd246, 128;
	// begin inline asm
	cp.async.cg.shared.global [%r124], [%rd237], 16;

	// end inline asm
	add.s64 	%rd247, %rd10, %rd241;
	add.s64 	%rd238, %rd247, 128;
	// begin inline asm
	cp.async.cg.shared.global [%r126], [%rd238], 16;

	// end inline asm
	add.s64 	%rd248, %rd11, %rd241;
	add.s64 	%rd239, %rd248, 128;
	// begin inline asm
	cp.async.cg.shared.global [%r128], [%rd239], 16;

	// end inline asm
	add.s64 	%rd249, %rd12, %rd241;
	add.s64 	%rd240, %rd249, 128;
	// begin inline asm
	cp.async.cg.shared.global [%r130], [%rd240], 16;

	// end inline asm
$L__BB0_19:
	ld.param.u32 	%r1593, [_Z6matmulP6__halfS0_S0_iiiff_param_4];
	ld.param.u64 	%rd272, [_Z6matmulP6__halfS0_S0_iiiff_param_2];
	add.s32 	%r1388, %r69, 24576;
	mov.b32 	%r1389, 16;
	wmma.load.a.sync.aligned.row.m16n16k16.shared.f16 	{%r1390, %r1391, %r1392, %r1393, %r1394, %r1395, %r1396, %r1397}, [%r1388], %r1389;
	add.s32 	%r1398, %r69, 25600;
	wmma.load.a.sync.aligned.row.m16n16k16.shared.f16 	{%r1399, %r1400, %r1401, %r1402, %r1403, %r1404, %r1405, %r1406}, [%r1398], %r1389;
	add.s32 	%r1407, %r69, 26624;
	wmma.load.a.sync.aligned.row.m16n16k16.shared.f16 	{%r1408, %r1409, %r1410, %r1411, %r1412, %r1413, %r1414, %r1415}, [%r1407], %r1389;
	add.s32 	%r1416, %r69, 27648;
	wmma.load.a.sync.aligned.row.m16n16k16.shared.f16 	{%r1417, %r1418, %r1419, %r1420, %r1421, %r1422, %r1423, %r1424}, [%r1416], %r1389;
	add.s32 	%r1425, %r71, 24576;
	wmma.load.b.sync.aligned.col.m16n16k16.shared.f16 	{%r1426, %r1427, %r1428, %r1429, %r1430, %r1431, %r1432, %r1433}, [%r1425], %r1389;
	add.s32 	%r1434, %r71, 25600;
	wmma.load.b.sync.aligned.col.m16n16k16.shared.f16 	{%r1435, %r1436, %r1437, %r1438, %r1439, %r1440, %r1441, %r1442}, [%r1434], %r1389;
	add.s32 	%r1443, %r71, 26624;
	wmma.load.b.sync.aligned.col.m16n16k16.shared.f16 	{%r1444, %r1445, %r1446, %r1447, %r1448, %r1449, %r1450, %r1451}, [%r1443], %r1389;
	add.s32 	%r1452, %r71, 27648;
	wmma.load.b.sync.aligned.col.m16n16k16.shared.f16 	{%r1453, %r1454, %r1455, %r1456, %r1457, %r1458, %r1459, %r1460}, [%r1452], %r1389;
	wmma.mma.sync.aligned.row.col.m16n16k16.f32.f32 {%f2051, %f2052, %f2053, %f2054, %f2055, %f2056, %f2057, %f2058}, {%r1390, %r1391, %r1392, %r1393, %r1394, %r1395, %r1396, %r1397}, {%r1426, %r1427, %r1428, %r1429, %r1430, %r1431, %r1432, %r1433}, {%f1025, %f1026, %f1027, %f1028, %f1029, %f1030, %f1031, %f1032};
	wmma.mma.sync.aligned.row.col.m16n16k16.f32.f32 {%f2059, %f2060, %f2061, %f2062, %f2063, %f2064, %f2065, %f2066}, {%r1390, %r1391, %r1392, %r1393, %r1394, %r1395, %r1396, %r1397}, {%r1435, %r1436, %r1437, %r1438, %r1439, %r1440, %r1441, %r1442}, {%f1033, %f1034, %f1035, %f1036, %f1037, %f1038, %f1039, %f1040};
	wmma.mma.sync.aligned.row.col.m16n16k16.f32.f32 {%f2067, %f2068, %f2069, %f2070, %f2071, %f2072, %f2073, %f2074}, {%r1390, %r1391, %r1392, %r1393, %r1394, %r1395, %r1396, %r1397}, {%r1444, %r1445, %r1446, %r1447, %r1448, %r1449, %r1450, %r1451}, {%f1041, %f1042, %f1043, %f1044, %f1045, %f1046, %f1047, %f1048};
	wmma.mma.sync.aligned.row.col.m16n16k16.f32.f32 {%f2075, %f2076, %f2077, %f2078, %f2079, %f2080, %f2081, %f2082}, {%r1390, %r1391, %r1392, %r1393, %r1394, %r1395, %r1396, %r1397}, {%r1453, %r1454, %r1455, %r1456, %r1457, %r1458, %r1459, %r1460}, {%f1049, %f1050, %f1051, %f1052, %f1053, %f1054, %f1055, %f1056};
	wmma.mma.sync.aligned.row.col.m16n16k16.f32.f32 {%f2083, %f2084, %f2085, %f2086, %f2087, %f2088, %f2089, %f2090}, {%r1399, %r1400, %r1401, %r1402, %r1403, %r1404, %r1405, %r1406}, {%r1426, %r1427, %r1428, %r1429, %r1430, %r1431, %r1432, %r1433}, {%f1057, %f1058, %f1059, %f1060, %f1061, %f1062, %f1063, %f1064};
	wmma.mma.sync.aligned.row.col.m16n16k16.f32.f32 {%f2091, %f2092, %f2093, %f2094, %f2095, %f2096, %f2097, %f2098}, {%r1399, %r1400, %r1401, %r1402, %r1403, %r1404, %r1405, %r1406}, {%r1435, %r1436, %r1437, %r1438, %r1439, %r1440, %r1441, %r1442}, {%f1065, %f1066, %f1067, %f1068, %f1069, %f1070, %f1071, %f1072};
	wmma.mma.sync.aligned.row.col.m16n16k16.f32.f32 {%f2099, %f2100, %f2101, %f2102, %f2103, %f2104, %f2105, %f2106}, {%r1399, %r1400, %r1401, %r1402, %r1403, %r1404, %r1405, %r1406}, {%r1444, %r1445, %r1446, %r1447, %r1448, %r1449, %r1450, %r1451}, {%f1073, %f1074, %f1075, %f1076, %f1077, %f1078, %f1079, %f1080};
	wmma.mma.sync.aligned.row.col.m16n16k16.f32.f32 {%f2107, %f2108, %f2109, %f2110, %f2111, %f2112, %f2113, %f2114}, {%r1399, %r1400, %r1401, %r1402, %r1403, %r1404, %r1405, %r1406}, {%r1453, %r1454, %r1455, %r1456, %r1457, %r1458, %r1459, %r1460}, {%f1081, %f1082, %f1083, %f1084, %f1085, %f1086, %f1087, %f1088};
	wmma.mma.sync.aligned.row.col.m16n16k16.f32.f32 {%f2115, %f2116, %f2117, %f2118, %f2119, %f2120, %f2121, %f2122}, {%r1408, %r1409, %r1410, %r1411, %r1412, %r1413, %r1414, %r1415}, {%r1426, %r1427, %r1428, %r1429, %r1430, %r1431, %r1432, %r1433}, {%f1089, %f1090, %f1091, %f1092, %f1093, %f1094, %f1095, %f1096};
	wmma.mma.sync.aligned.row.col.m16n16k16.f32.f32 {%f2123, %f2124, %f2125, %f2126, %f2127, %f2128, %f2129, %f2130}, {%r1408, %r1409, %r1410, %r1411, %r1412, %r1413, %r1414, %r1415}, {%r1435, %r1436, %r1437, %r1438, %r1439, %r1440, %r1441, %r1442}, {%f1097, %f1098, %f1099, %f1100, %f1101, %f1102, %f1103, %f1104};
	wmma.mma.sync.aligned.row.col.m16n16k16.f32.f32 {%f2131, %f2132, %f2133, %f2134, %f2135, %f2136, %f2137, %f2138}, {%r1408, %r1409, %r1410, %r1411, %r1412, %r1413, %r1414, %r1415}, {%r1444, %r1445, %r1446, %r1447, %r1448, %r1449, %r1450, %r1451}, {%f1105, %f1106, %f1107, %f1108, %f1109, %f1110, %f1111, %f1112};
	wmma.mma.sync.aligned.row.col.m16n16k16.f32.f32 {%f2139, %f2140, %f2141, %f2142, %f2143, %f2144, %f2145, %f2146}, {%r1408, %r1409, %r1410, %r1411, %r1412, %r1413, %r1414, %r1415}, {%r1453, %r1454, %r1455, %r1456, %r1457, %r1458, %r1459, %r1460}, {%f1113, %f1114, %f1115, %f1116, %f1117, %f1118, %f1119, %f1120};
	wmma.mma.sync.aligned.row.col.m16n16k16.f32.f32 {%f2147, %f2148, %f2149, %f2150, %f2151, %f2152, %f2153, %f2154}, {%r1417, %r1418, %r1419, %r1420, %r1421, %r1422, %r1423, %r1424}, {%r1426, %r1427, %r1428, %r1429, %r1430, %r1431, %r1432, %r1433}, {%f1121, %f1122, %f1123, %f1124, %f1125, %f1126, %f1127, %f1128};
	wmma.mma.sync.aligned.row.col.m16n16k16.f32.f32 {%f2155, %f2156, %f2157, %f2158, %f2159, %f2160, %f2161, %f2162}, {%r1417, %r1418, %r1419, %r1420, %r1421, %r1422, %r1423, %r1424}, {%r1435, %r1436, %r1437, %r1438, %r1439, %r1440, %r1441, %r1442}, {%f1129, %f1130, %f1131, %f1132, %f1133, %f1134, %f1135, %f1136};
	wmma.mma.sync.aligned.row.col.m16n16k16.f32.f32 {%f2163, %f2164, %f2165, %f2166, %f2167, %f2168, %f2169, %f2170}, {%r1417, %r1418, %r1419, %r1420, %r1421, %r1422, %r1423, %r1424}, {%r1444, %r1445, %r1446, %r1447, %r1448, %r1449, %r1450, %r1451}, {%f1137, %f1138, %f1139, %f1140, %f1141, %f1142, %f1143, %f1144};
	wmma.mma.sync.aligned.row.col.m16n16k16.f32.f32 {%f2171, %f2172, %f2173, %f2174, %f2175, %f2176, %f2177, %f2178}, {%r1417, %r1418, %r1419, %r1420, %r1421, %r1422, %r1423, %r1424}, {%r1453, %r1454, %r1455, %r1456, %r1457, %r1458, %r1459, %r1460}, {%f1145, %f1146, %f1147, %f1148, %f1149, %f1150, %f1151, %f1152};
	add.s32 	%r1461, %r69, 25088;
	wmma.load.a.sync.aligned.row.m16n16k16.shared.f16 	{%r1462, %r1463, %r1464, %r1465, %r1466, %r1467, %r1468, %r1469}, [%r1461], %r1389;
	add.s32 	%r1470, %r69, 26112;
	wmma.load.a.sync.aligned.row.m16n16k16.shared.f16 	{%r1471, %r1472, %r1473, %r1474, %r1475, %r1476, %r1477, %r1478}, [%r1470], %r1389;
	add.s32 	%r1479, %r69, 27136;
	wmma.load.a.sync.aligned.row.m16n16k16.shared.f16 	{%r1480, %r1481, %r1482, %r1483, %r1484, %r1485, %r1486, %r1487}, [%r1479], %r1389;
	add.s32 	%r1488, %r69, 28160;
	wmma.load.a.sync.aligned.row.m16n16k16.shared.f16 	{%r1489, %r1490, %r1491, %r1492, %r1493, %r1494, %r1495, %r1496}, [%r1488], %r1389;
	add.s32 	%r1497, %r71, 25088;
	wmma.load.b.sync.aligned.col.m16n16k16.shared.f16 	{%r1498, %r1499, %r1500, %r1501, %r1502, %r1503, %r1504, %r1505}, [%r1497], %r1389;
	add.s32 	%r1506, %r71, 26112;
	wmma.load.b.sync.aligned.col.m16n16k16.shared.f16 	{%r1507, %r1508, %r1509, %r1510, %r1511, %r1512, %r1513, %r1514}, [%r1506], %r1389;
	add.s32 	%r1515, %r71, 27136;
	wmma.load.b.sync.aligned.col.m16n16k16.shared.f16 	{%r1516, %r1517, %r1518, %r1519, %r1520, %r1521, %r1522, %r1523}, [%r1515], %r1389;
	add.s32 	%r1524, %r71, 28160;
	wmma.load.b.sync.aligned.col.m16n16k16.shared.f16 	{%r1525, %r1526, %r1527, %r1528, %r1529, %r1530, %r1531, %r1532}, [%r1524], %r1389;
	wmma.mma.sync.aligned.row.col.m16n16k16.f32.f32 {%f2179, %f2180, %f2181, %f2182, %f2183, %f2184, %f2185, %f2186}, {%r1462, %r1463, %r1464, %r1465, %r1466, %r1467, %r1468, %r1469}, {%r1498, %r1499, %r1500, %r1501, %r1502, %r1503, %r1504, %r1505}, {%f2051, %f2052, %f2053, %f2054, %f2055, %f2056, %f2057, %f2058};
	wmma.mma.sync.aligned.row.col.m16n16k16.f32.f32 {%f2187, %f2188, %f2189, %f2190, %f2191, %f2192, %f2193, %f2194}, {%r1462, %r1463, %r1464, %r1465, %r1466, %r1467, %r1468, %r1469}, {%r1507, %r1508, %r1509, %r1510, %r1511, %r1512, %r1513, %r1514}, {%f2059, %f2060, %f2061, %f2062, %f2063, %f2064, %f2065, %f2066};
	wmma.mma.sync.aligned.row.col.m16n16k16.f32.f32 {%f2195, %f2196, %f2197, %f2198, %f2199, %f2200, %f2201, %f2202}, {%r1462, %r1463, %r1464, %r1465, %r1466, %r1467, %r1468, %r1469}, {%r1516, %r1517, %r1518, %r1519, %r1520, %r1521, %r1522, %r1523}, {%f2067, %f2068, %f2069, %f2070, %f2071, %f2072, %f2073, %f2074};
	wmma.mma.sync.aligned.row.col.m16n16k16.f32.f32 {%f2203, %f2204, %f2205, %f2206, %f2207, %f2208, %f2209, %f2210}, {%r1462, %r1463, %r1464, %r1465, %r1466, %r1467, %r1468, %r1469}, {%r1525, %r1526, %r1527, %r1528, %r1529, %r1530, %r1531, %r1532}, {%f2075, %f2076, %f2077, %f2078, %f2079, %f2080, %f2081, %f2082};
	wmma.mma.sync.aligned.row.col.m16n16k16.f32.f32 {%f2211, %f2212, %f2213, %f2214, %f2215, %f2216, %f2217, %f2218}, {%r1471, %r1472, %r1473, %r1474, %r1475, %r1476, %r1477, %r1478}, {%r1498, %r1499, %r1500, %r1501, %r1502, %r1503, %r1504, %r1505}, {%f2083, %f2084, %f2085, %f2086, %f2087, %f2088, %f2089, %f2090};
	wmma.mma.sync.aligned.row.col.m16n16k16.f32.f32 {%f2219, %f2220, %f2221, %f2222, %f2223, %f2224, %f2225, %f2226}, {%r1471, %r1472, %r1473, %r1474, %r1475, %r1476, %r1477, %r1478}, {%r1507, %r1508, %r1509, %r1510, %r1511, %r1512, %r1513, %r1514}, {%f2091, %f2092, %f2093, %f2094, %f2095, %f2096, %f2097, %f2098};
	wmma.mma.sync.aligned.row.col.m16n16k16.f32.f32 {%f2227, %f2228, %f2229, %f2230, %f2231, %f2232, %f2233, %f2234}, {%r1471, %r1472, %r1473, %r1474, %r1475, %r1476, %r1477, %r1478}, {%r1516, %r1517, %r1518, %r1519, %r1520, %r1521, %r1522, %r1523}, {%f2099, %f2100, %f2101, %f2102, %f2103, %f2104, %f2105, %f2106};
	wmma.mma.sync.aligned.row.col.m16n16k16.f32.f32 {%f2235, %f2236, %f2237, %f2238, %f2239, %f2240, %f2241, %f2242}, {%r1471, %r1472, %r1473, %r1474, %r1475, %r1476, %r1477, %r1478}, {%r1525, %r1526, %r1527, %r1528, %r1529, %r1530, %r1531, %r1532}, {%f2107, %f2108, %f2109, %f2110, %f2111, %f2112, %f2113, %f2114};
	wmma.mma.sync.aligned.row.col.m16n16k16.f32.f32 {%f2243, %f2244, %f2245, %f2246, %f2247, %f2248, %f2249, %f2250}, {%r1480, %r1481, %r1482, %r1483, %r1484, %r1485, %r1486, %r1487}, {%r1498, %r1499, %r1500, %r1501, %r1502, %r1503, %r1504, %r1505}, {%f2115, %f2116, %f2117, %f2118, %f2119, %f2120, %f2121, %f2122};
	wmma.mma.sync.aligned.row.col.m16n16k16.f32.f32 {%f2251, %f2252, %f2253, %f2254, %f2255, %f2256, %f2257, %f2258}, {%r1480, %r1481, %r1482, %r1483, %r1484, %r1485, %r1486, %r1487}, {%r1507, %r1508, %r1509, %r1510, %r1511, %r1512, %r1513, %r1514}, {%f2123, %f2124, %f2125, %f2126, %f2127, %f2128, %f2129, %f2130};
	wmma.mma.sync.aligned.row.col.m16n16k16.f32.f32 {%f2259, %f2260, %f2261, %f2262, %f2263, %f2264, %f2265, %f2266}, {%r1480, %r1481, %r1482, %r1483, %r1484, %r1485, %r1486, %r1487}, {%r1516, %r1517, %r1518, %r1519, %r1520, %r1521, %r1522, %r1523}, {%f2131, %f2132, %f2133, %f2134, %f2135, %f2136, %f2137, %f2138};
	wmma.mma.sync.aligned.row.col.m16n16k16.f32.f32 {%f2267, %f2268, %f2269, %f2270, %f2271, %f2272, %f2273, %f2274}, {%r1480, %r1481, %r1482, %r1483, %r1484, %r1485, %r1486, %r1487}, {%r1525, %r1526, %r1527, %r1528, %r1529, %r1530, %r1531, %r1532}, {%f2139, %f2140, %f2141, %f2142, %f2143, %f2144, %f2145, %f2146};
	wmma.mma.sync.aligned.row.col.m16n16k16.f32.f32 {%f2275, %f2276, %f2277, %f2278, %f2279, %f2280, %f2281, %f2282}, {%r1489, %r1490, %r1491, %r1492, %r1493, %r1494, %r1495, %r1496}, {%r1498, %r1499, %r1500, %r1501, %r1502, %r1503, %r1504, %r1505}, {%f2147, %f2148, %f2149, %f2150, %f2151, %f2152, %f2153, %f2154};
	wmma.mma.sync.aligned.row.col.m16n16k16.f32.f32 {%f2283, %f2284, %f2285, %f2286, %f2287, %f2288, %f2289, %f2290}, {%r1489, %r1490, %r1491, %r1492, %r1493, %r1494, %r1495, %r1496}, {%r1507, %r1508, %r1509, %r1510, %r1511, %r1512, %r1513, %r1514}, {%f2155, %f2156, %f2157, %f2158, %f2159, %f2160, %f2161, %f2162};
	wmma.mma.sync.aligned.row.col.m16n16k16.f32.f32 {%f2291, %f2292, %f2293, %f2294, %f2295, %f2296, %f2297, %f2298}, {%r1489, %r1490, %r1491, %r1492, %r1493, %r1494, %r1495, %r1496}, {%r1516, %r1517, %r1518, %r1519, %r1520, %r1521, %r1522, %r1523}, {%f2163, %f2164, %f2165, %f2166, %f2167, %f2168, %f2169, %f2170};
	wmma.mma.sync.aligned.row.col.m16n16k16.f32.f32 {%f2299, %f2300, %f2301, %f2302, %f2303, %f2304, %f2305, %f2306}, {%r1489, %r1490, %r1491, %r1492, %r1493, %r1494, %r1495, %r1496}, {%r1525, %r1526, %r1527, %r1528, %r1529, %r1530, %r1531, %r1532}, {%f2171, %f2172, %f2173, %f2174, %f2175, %f2176, %f2177, %f2178};
	shl.b32 	%r1533, %r68, 13;
	shl.b32 	%r1534, %r70, 10;
	add.s32 	%r1535, %r1534, %r1533;
	shl.b32 	%r1536, %r1535, 2;
	add.s32 	%r1538, %r900, %r1536;
	wmma.store.d.sync.aligned.row.m16n16k16.shared.f32 	[%r1538], {%f2179, %f2180, %f2181, %f2182, %f2183, %f2184, %f2185, %f2186}, %r1389;
	add.s32 	%r1539, %r1538, 1024;
	wmma.store.d.sync.aligned.row.m16n16k16.shared.f32 	[%r1539], {%f2187, %f2188, %f2189, %f2190, %f2191, %f2192, %f2193, %f2194}, %r1389;
	add.s32 	%r1540, %r1538, 2048;
	wmma.store.d.sync.aligned.row.m16n16k16.shared.f32 	[%r1540], {%f2195, %f2196, %f2197, %f2198, %f2199, %f2200, %f2201, %f2202}, %r1389;
	add.s32 	%r1541, %r1538, 3072;
	wmma.store.d.sync.aligned.row.m16n16k16.shared.f32 	[%r1541], {%f2203, %f2204, %f2205, %f2206, %f2207, %f2208, %f2209, %f2210}, %r1389;
	add.s32 	%r1542, %r1538, 8192;
	wmma.store.d.sync.aligned.row.m16n16k16.shared.f32 	[%r1542], {%f2211, %f2212, %f2213, %f2214, %f2215, %f2216, %f2217, %f2218}, %r1389;
	add.s32 	%r1543, %r1538, 9216;
	wmma.store.d.sync.aligned.row.m16n16k16.shared.f32 	[%r1543], {%f2219, %f2220, %f2221, %f2222, %f2223, %f2224, %f2225, %f2226}, %r1389;
	add.s32 	%r1544, %r1538, 10240;
	wmma.store.d.sync.aligned.row.m16n16k16.shared.f32 	[%r1544], {%f2227, %f2228, %f2229, %f2230, %f2231, %f2232, %f2233, %f2234}, %r1389;
	add.s32 	%r1545, %r1538, 11264;
	wmma.store.d.sync.aligned.row.m16n16k16.shared.f32 	[%r1545], {%f2235, %f2236, %f2237, %f2238, %f2239, %f2240, %f2241, %f2242}, %r1389;
	add.s32 	%r1546, %r1538, 16384;
	wmma.store.d.sync.aligned.row.m16n16k16.shared.f32 	[%r1546], {%f2243, %f2244, %f2245, %f2246, %f2247, %f2248, %f2249, %f2250}, %r1389;
	add.s32 	%r1547, %r1538, 17408;
	wmma.store.d.sync.aligned.row.m16n16k16.shared.f32 	[%r1547], {%f2251, %f2252, %f2253, %f2254, %f2255, %f2256, %f2257, %f2258}, %r1389;
	add.s32 	%r1548, %r1538, 18432;
	wmma.store.d.sync.aligned.row.m16n16k16.shared.f32 	[%r1548], {%f2259, %f2260, %f2261, %f2262, %f2263, %f2264, %f2265, %f2266}, %r1389;
	add.s32 	%r1549, %r1538, 19456;
	wmma.store.d.sync.aligned.row.m16n16k16.shared.f32 	[%r1549], {%f2267, %f2268, %f2269, %f2270, %f2271, %f2272, %f2273, %f2274}, %r1389;
	add.s32 	%r1550, %r1538, 24576;
	wmma.store.d.sync.aligned.row.m16n16k16.shared.f32 	[%r1550], {%f2275, %f2276, %f2277, %f2278, %f2279, %f2280, %f2281, %f2282}, %r1389;
	add.s32 	%r1551, %r1538, 25600;
	wmma.store.d.sync.aligned.row.m16n16k16.shared.f32 	[%r1551], {%f2283, %f2284, %f2285, %f2286, %f2287, %f2288, %f2289, %f2290}, %r1389;
	add.s32 	%r1552, %r1538, 26624;
	wmma.store.d.sync.aligned.row.m16n16k16.shared.f32 	[%r1552], {%f2291, %f2292, %f2293, %f2294, %f2295, %f2296, %f2297, %f2298}, %r1389;
	add.s32 	%r1553, %r1538, 27648;
	wmma.store.d.sync.aligned.row.m16n16k16.shared.f32 	[%r1553], {%f2299, %f2300, %f2301, %f2302, %f2303, %f2304, %f2305, %f2306}, %r1389;
	bar.sync 	0;
	shl.b32 	%r1554, %r70, 5;
	mov.u32 	%r1555, %tid.x;
	add.s32 	%r1556, %r1554, %r1555;
	shl.b32 	%r1557, %r68, 6;
	add.s32 	%r1558, %r1556, %r1557;
	shl.b32 	%r1559, %r1558, 4;
	and.b32  	%r1560, %r1559, 2096896;
	and.b32  	%r1561, %r1555, 15;
	or.b32  	%r73, %r1560, %r1561;
	mov.u32 	%r1562, %ctaid.y;
	mul.lo.s32 	%r1563, %r1562, %r1593;
	shl.b32 	%r1564, %r1563, 7;
	add.s32 	%r1565, %r1555, %r1564;
	mov.u32 	%r1566, %ctaid.x;
	shl.b32 	%r1567, %r1566, 7;
	add.s32 	%r1568, %r1565, %r1567;
	add.s32 	%r1569, %r1568, %r1557;
	add.s32 	%r1608, %r1569, %r1554;
	shl.b32 	%r75, %r1593, 3;
	cvta.to.global.u64 	%rd13, %rd272;
	mov.b32 	%r1609, 4;
	mov.b32 	%r1607, 0;
$L__BB0_20:
	ld.param.u32 	%r1594, [_Z6matmulP6__halfS0_S0_iiiff_param_4];
	and.b32  	%r1570, %r1607, 14336;
	shl.b32 	%r1571, %r1609, 4;
	add.s32 	%r1572, %r1571, -64;
	and.b32  	%r1573, %r1572, 128;
	add.s32 	%r1574, %r73, %r1570;
	add.s32 	%r1575, %r1574, %r1573;
	shl.b32 	%r1576, %r1575, 2;
	add.s32 	%r1578, %r900, %r1576;
	ld.shared.f32 	%f2307, [%r1578];
	// begin inline asm
	{  cvt.rn.f16.f32 %rs1, %f2307;}

	// end inline asm
	mul.wide.s32 	%rd250, %r1608, 2;
	add.s64 	%rd251, %rd13, %rd250;
	st.global.u16 	[%rd251], %rs1;
	add.s32 	%r1579, %r1571, -48;
	and.b32  	%r1580, %r1579, 144;
	add.s32 	%r1581, %r1574, %r1580;
	shl.b32 	%r1582, %r1581, 2;
	add.s32 	%r1583, %r900, %r1582;
	ld.shared.f32 	%f2308, [%r1583];
	// begin inline asm
	{  cvt.rn.f16.f32 %rs2, %f2308;}

	// end inline asm
	mul.wide.s32 	%rd252, %r1594, 2;
	add.s64 	%rd253, %rd251, %rd252;
	st.global.u16 	[%rd253], %rs2;
	add.s32 	%r1584, %r1571, -32;
	and.b32  	%r1585, %r1584, 160;
	add.s32 	%r1586, %r1574, %r1585;
	shl.b32 	%r1587, %r1586, 2;
	add.s32 	%r1588, %r900, %r1587;
	ld.shared.f32 	%f2309, [%r1588];
	// begin inline asm
	{  cvt.rn.f16.f32 %rs3, %f2309;}

	// end inline asm
	add.s64 	%rd254, %rd253, %rd252;
	st.global.u16 	[%rd254], %rs3;
	ld.shared.f32 	%f2310, [%r1583+128];
	// begin inline asm
	{  cvt.rn.f16.f32 %rs4, %f2310;}

	// end inline asm
	add.s64 	%rd255, %rd254, %rd252;
	st.global.u16 	[%rd255], %rs4;
	and.b32  	%r1589, %r1571, 192;
	add.s32 	%r1590, %r1574, %r1589;
	shl.b32 	%r1591, %r1590, 2;
	add.s32 	%r1592, %r900, %r1591;
	ld.shared.f32 	%f2311, [%r1592];
	// begin inline asm
	{  cvt.rn.f16.f32 %rs5, %f2311;}

	// end inline asm
	add.s64 	%rd256, %rd255, %rd252;
	st.global.u16 	[%rd256], %rs5;
	ld.shared.f32 	%f2312, [%r1583+256];
	// begin inline asm
	{  cvt.rn.f16.f32 %rs6, %f2312;}

	// end inline asm
	add.s64 	%rd257, %rd256, %rd252;
	st.global.u16 	[%rd257], %rs6;
	ld.shared.f32 	%f2313, [%r1588+256];
	// begin inline asm
	{  cvt.rn.f16.f32 %rs7, %f2313;}

	// end inline asm
	add.s64 	%rd258, %rd257, %rd252;
	st.global.u16 	[%rd258], %rs7;
	ld.shared.f32 	%f2314, [%r1583+384];
	// begin inline asm
	{  cvt.rn.f16.f32 %rs8, %f2314;}

	// end inline asm
	add.s64 	%rd259, %rd258, %rd252;
	st.global.u16 	[%rd259], %rs8;
	add.s32 	%r1609, %r1609, 8;
	add.s32 	%r1608, %r1608, %r75;
	add.s32 	%r1607, %r1607, 1024;
	setp.ne.s32 	%p11, %r1609, 132;
	@%p11 bra 	$L__BB0_20;
	ret;

}


// ===== COMPILED SASS (sm_100) =====

	.target	sm_100

	.elftype	@"ET_EXEC"


//--------------------- .note.nv.tkinfo           --------------------------
	.section	.note.nv.tkinfo,"",@"SHT_NOTE"
	.sectionflags	@"SHF_NOTE_NV_TKINFO"
	.tkinfo
        /*0018*/ 	.word	0x00000002
        /*0030*/ 	.string	""
        /*0030*/ 	.string	"ptxas"
        /*0030*/ 	.string	"Cuda compilation tools, release 13.0, V13.0.88"
        /*0030*/ 	.string	"Build cuda_13.0.r13.0/compiler.36424714_0"
        /*0030*/ 	.string	"-arch sm_100 -m 64 "



//--------------------- .note.nv.cuinfo           --------------------------
	.section	.note.nv.cuinfo,"",@"SHT_NOTE"
	.sectionflags	@"SHF_NOTE_NV_CUINFO"
        /*0018*/ 	.short	0x0002
        /*001a*/ 	.short	0x0064
        /*001c*/ 	.short	0x0082
	.zero		2


//--------------------- .nv.info                  --------------------------
	.section	.nv.info,"",@"SHT_CUDA_INFO"
	.align	4


	//----- nvinfo : EIATTR_REGCOUNT
	.align		4
        /*0000*/ 	.byte	0x04, 0x2f
        /*0002*/ 	.short	(.L_1 - .L_0)
	.align		4
.L_0:
        /*0004*/ 	.word	index@(_Z6matmulP6__halfS0_S0_iiiff)
        /*0008*/ 	.word	0x000000fe


	//----- nvinfo : EIATTR_FRAME_SIZE
	.align		4
.L_1:
        /*000c*/ 	.byte	0x04, 0x11
        /*000e*/ 	.short	(.L_3 - .L_2)
	.align		4
.L_2:
        /*0010*/ 	.word	index@(_Z6matmulP6__halfS0_S0_iiiff)
        /*0014*/ 	.word	0x00000000


	//----- nvinfo : EIATTR_MIN_STACK_SIZE
	.align		4
.L_3:
        /*0018*/ 	.byte	0x04, 0x12
        /*001a*/ 	.short	(.L_5 - .L_4)
	.align		4
.L_4:
        /*001c*/ 	.word	index@(_Z6matmulP6__halfS0_S0_iiiff)
        /*0020*/ 	.word	0x00000000
.L_5:


//--------------------- .nv.compat                --------------------------
	.section	.nv.compat,"",@"SHT_CUDA_COMPAT_INFO"
	.align	4
        /*0000*/ 	.byte	0x02, 0x09, 0x00, 0x00, 0x02, 0x02, 0x01, 0x00, 0x02, 0x05, 0x05, 0x00, 0x03, 0x07, 0x01, 0x01
        /*0010*/ 	.byte	0x02, 0x03, 0x00, 0x00, 0x02, 0x06, 0x01, 0x00, 0x04, 0x0b, 0x08, 0x00, 0x09, 0x00, 0x00, 0x00
        /*0020*/ 	.byte	0x00, 0x00, 0x00, 0x00


//--------------------- .nv.info._Z6matmulP6__halfS0_S0_iiiff --------------------------
	.section	.nv.info._Z6matmulP6__halfS0_S0_iiiff,"",@"SHT_CUDA_INFO"
	.sectionflags	@""
	.align	4


	//----- nvinfo : EIATTR_CUDA_API_VERSION
	.align		4
        /*0000*/ 	.byte	0x04, 0x37
        /*0002*/ 	.short	(.L_7 - .L_6)
.L_6:
        /*0004*/ 	.word	0x00000082


	//----- nvinfo : EIATTR_KPARAM_INFO
	.align		4
.L_7:
        /*0008*/ 	.byte	0x04, 0x17
        /*000a*/ 	.short	(.L_9 - .L_8)
.L_8:
        /*000c*/ 	.word	0x00000000
        /*0010*/ 	.short	0x0007
        /*0012*/ 	.short	0x0028
        /*0014*/ 	.byte	0x00, 0xf0, 0x11, 0x00


	//----- nvinfo : EIATTR_KPARAM_INFO
	.align		4
.L_9:
        /*0018*/ 	.byte	0x04, 0x17
        /*001a*/ 	.short	(.L_11 - .L_10)
.L_10:
        /*001c*/ 	.word	0x00000000
        /*0020*/ 	.short	0x0006
        /*0022*/ 	.short	0x0024
        /*0024*/ 	.byte	0x00, 0xf0, 0x11, 0x00


	//----- nvinfo : EIATTR_KPARAM_INFO
	.align		4
.L_11:
        /*0028*/ 	.byte	0x04, 0x17
        /*002a*/ 	.short	(.L_13 - .L_12)
.L_12:
        /*002c*/ 	.word	0x00000000
        /*0030*/ 	.short	0x0005
        /*0032*/ 	.short	0x0020
        /*0034*/ 	.byte	0x00, 0xf0, 0x11, 0x00


	//----- nvinfo : EIATTR_KPARAM_INFO
	.align		4
.L_13:
        /*0038*/ 	.byte	0x04, 0x17
        /*003a*/ 	.short	(.L_15 - .L_14)
.L_14:
        /*003c*/ 	.word	0x00000000
        /*0040*/ 	.short	0x0004
        /*0042*/ 	.short	0x001c
        /*0044*/ 	.byte	0x00, 0xf0, 0x11, 0x00


	//----- nvinfo : EIATTR_KPARAM_INFO
	.align		4
.L_15:
        /*0048*/ 	.byte	0x04, 0x17
        /*004a*/ 	.short	(.L_17 - .L_16)
.L_16:
        /*004c*/ 	.word	0x00000000
        /*0050*/ 	.short	0x0003
        /*0052*/ 	.short	0x0018
        /*0054*/ 	.byte	0x00, 0xf0, 0x11, 0x00


	//----- nvinfo : EIATTR_KPARAM_INFO
	.align		4
.L_17:
        /*0058*/ 	.byte	0x04, 0x17
        /*005a*/ 	.short	(.L_19 - .L_18)
.L_18:
        /*005c*/ 	.word	0x00000000
        /*0060*/ 	.short	0x0002
        /*0062*/ 	.short	0x0010
        /*0064*/ 	.byte	0x00, 0xf5, 0x21, 0x00


	//----- nvinfo : EIATTR_KPARAM_INFO
	.align		4
.L_19:
        /*0068*/ 	.byte	0x04, 0x17
        /*006a*/ 	.short	(.L_21 - .L_20)
.L_20:
        /*006c*/ 	.word	0x00000000
        /*0070*/ 	.short	0x0001
        /*0072*/ 	.short	0x0008
        /*0074*/ 	.byte	0x00, 0xf5, 0x21, 0x00


	//----- nvinfo : EIATTR_KPARAM_INFO
	.align		4
.L_21:
        /*0078*/ 	.byte	0x04, 0x17
        /*007a*/ 	.short	(.L_23 - .L_22)
.L_22:
        /*007c*/ 	.word	0x00000000
        /*0080*/ 	.short	0x0000
        /*0082*/ 	.short	0x0000
        /*0084*/ 	.byte	0x00, 0xf5, 0x21, 0x00


	//----- nvinfo : EIATTR_SPARSE_MMA_MASK
	.align		4
.L_23:
        /*0088*/ 	.byte	0x03, 0x50
        /*008a*/ 	.short	0x0000


	//----- nvinfo : EIATTR_WMMA_USED
	.align		4
        /*008c*/ 	.byte	0x01, 0x2b
	.zero		2


	//----- nvinfo : EIATTR_MAXREG_COUNT
	.align		4
        /*0090*/ 	.byte	0x03, 0x1b
        /*0092*/ 	.short	0x00ff


	//----- nvinfo : EIATTR_NUM_BARRIERS
	.align		4
        /*0094*/ 	.byte	0x02, 0x4c
        /*0096*/ 	.byte	0x01
	.zero		1


	//----- nvinfo : EIATTR_MERCURY_ISA_VERSION
	.align		4
        /*0098*/ 	.byte	0x03, 0x5f
        /*009a*/ 	.short	0x0101


	//----- nvinfo : EIATTR_VRC_CTA_INIT_COUNT
	.align		4
        /*009c*/ 	.byte	0x02, 0x4a
	.zero		1
	.zero		1


	//----- nvinfo : EIATTR_EXIT_INSTR_OFFSETS
	.align		4
        /*00a0*/ 	.byte	0x04, 0x1c
        /*00a2*/ 	.short	(.L_25 - .L_24)


	//   ....[0]....
.L_24:
        /*00a4*/ 	.word	0x000095f0


	//----- nvinfo : EIATTR_CBANK_PARAM_SIZE
	.align		4
.L_25:
        /*00a8*/ 	.byte	0x03, 0x19
        /*00aa*/ 	.short	0x002c


	//----- nvinfo : EIATTR_PARAM_CBANK
	.align		4
        /*00ac*/ 	.byte	0x04, 0x0a
        /*00ae*/ 	.short	(.L_27 - .L_26)
	.align		4
.L_26:
        /*00b0*/ 	.word	index@(.nv.constant0._Z6matmulP6__halfS0_S0_iiiff)
        /*00b4*/ 	.short	0x0380
        /*00b6*/ 	.short	0x002c


	//----- nvinfo : EIATTR_SW_WAR
	.align		4
.L_27:
        /*00b8*/ 	.byte	0x04, 0x36
        /*00ba*/ 	.short	(.L_29 - .L_28)
.L_28:
        /*00bc*/ 	.word	0x00000008
.L_29:


//--------------------- .nv.callgraph             --------------------------
	.section	.nv.callgraph,"",@"SHT_CUDA_CALLGRAPH"
	.align	4
	.sectionentsize	8
	.align		4
        /*0000*/ 	.word	0x00000000
	.align		4
        /*0004*/ 	.word	0xffffffff
	.align		4
        /*0008*/ 	.word	0x00000000
	.align		4
        /*000c*/ 	.word	0xfffffffe
	.align		4
        /*0010*/ 	.word	0x00000000
	.align		4
        /*0014*/ 	.word	0xfffffffd
	.align		4
        /*0018*/ 	.word	0x00000000
	.align		4
        /*001c*/ 	.word	0xfffffffc


//--------------------- .text._Z6matmulP6__halfS0_S0_iiiff --------------------------
	.section	.text._Z6matmulP6__halfS0_S0_iiiff,"ax",@progbits
	.align	128
        .global         _Z6matmulP6__halfS0_S0_iiiff
        .type           _Z6matmulP6__halfS0_S0_iiiff,@function
        .size           _Z6matmulP6__halfS0_S0_iiiff,(.L_x_10 - _Z6matmulP6__halfS0_S0_iiiff)
        .other          _Z6matmulP6__halfS0_S0_iiiff,@"STO_CUDA_ENTRY STV_DEFAULT"
_Z6matmulP6__halfS0_S0_iiiff:
.text._Z6matmulP6__halfS0_S0_iiiff:
[----:B------:R-:W-:Y:S01]  /*0000*/  LDC R1, c[0x0][0x37c] ;  /* 0x0000df00ff017b82 */ /* 0x000fe20000000800 */
[----:B------:R-:W1:Y:S07]  /*0010*/  S2R R4, SR_TID.X ;  /* 0x0000000000047919 */ /* 0x000e6e0000002100 */
[----:B------:R-:W2:Y:S01]  /*0020*/  S2UR UR5, SR_CgaCtaId ;  /* 0x00000000000579c3 */ /* 0x000ea20000008800 */
[----:B------:R-:W3:Y:S01]  /*0030*/  LDCU UR6, c[0x0][0x3a0] ;  /* 0x00007400ff0677ac */ /* 0x000ee20008000800 */
[----:B------:R-:W-:Y:S01]  /*0040*/  CS2R R162, SRZ ;  /* 0x0000000000a27805 */ /* 0x000fe2000001ff00 */
[----:B------:R-:W4:Y:S01]  /*0050*/  S2R R3, SR_TID.Y ;  /* 0x0000000000037919 */ /* 0x000f220000002200 */
[----:B------:R-:W-:Y:S01]  /*0060*/  CS2R R160, SRZ ;  /* 0x0000000000a07805 */ /* 0x000fe2000001ff00 */
[----:B------:R-:W-:Y:S01]  /*0070*/  UMOV UR4, 0x400 ;  /* 0x0000040000047882 */ /* 0x000fe20000000000 */
[----:B------:R-:W5:Y:S01]  /*0080*/  LDCU.64 UR8, c[0x0][0x380] ;  /* 0x00007000ff0877ac */ /* 0x000f620008000a00 */
[----:B------:R-:W5:Y:S01]  /*0090*/  S2R R0, SR_TID.Z ;  /* 0x0000000000007919 */ /* 0x000f620000002300 */
[----:B------:R-:W5:Y:S01]  /*00a0*/  LDC.64 R12, c[0x0][0x380] ;  /* 0x0000e000ff0c7b82 */ /* 0x000f620000000a00 */
[----:B------:R-:W-:Y:S01]  /*00b0*/  CS2R R50, SRZ ;  /* 0x0000000000327805 */ /* 0x000fe2000001ff00 */
[----:B------:R-:W5:Y:S01]  /*00c0*/  LDCU.64 UR10, c[0x0][0x388] ;  /* 0x00007100ff0a77ac */ /* 0x000f620008000a00 */
[----:B------:R-:W5:Y:S01]  /*00d0*/  S2R R6, SR_CTAID.Y ;  /* 0x0000000000067919 */ /* 0x000f620000002600 */
[----:B------:R-:W-:-:S02]  /*00e0*/  CS2R R48, SRZ ;  /* 0x0000000000307805 */ /* 0x000fc4000001ff00 */
[----:B------:R-:W-:Y:S02]  /*00f0*/  CS2R R54, SRZ ;  /* 0x0000000000367805 */ /* 0x000fe4000001ff00 */
[----:B------:R-:W-:Y:S01]  /*0100*/  CS2R R52, SRZ ;  /* 0x0000000000347805 */ /* 0x000fe2000001ff00 */
[----:B------:R-:W5:Y:S01]  /*0110*/  S2R R8, SR_CTAID.X ;  /* 0x0000000000087919 */ /* 0x000f620000002500 */
[----:B------:R-:W5:Y:S01]  /*0120*/  LDC.64 R14, c[0x0][0x388] ;  /* 0x0000e200ff0e7b82 */ /* 0x000f620000000a00 */
[----:B------:R-:W-:Y:S02]  /*0130*/  CS2R R62, SRZ ;  /* 0x00000000003e7805 */ /* 0x000fe4000001ff00 */
[----:B------:R-:W-:Y:S01]  /*0140*/  CS2R R60, SRZ ;  /* 0x00000000003c7805 */ /* 0x000fe2000001ff00 */
[----:B------:R-:W5:Y:S01]  /*0150*/  S2R R10, SR_SWINHI ;  /* 0x00000000000a7919 */ /* 0x000f620000002f00 */
[----:B---3--:R-:W-:Y:S01]  /*0160*/  UISETP.GE.AND UP0, UPT, UR6, 0xa0, UPT ;  /* 0x000000a00600788c */ /* 0x008fe2000bf06270 */
[----:B------:R-:W-:-:S02]  /*0170*/  CS2R R66, SRZ ;  /* 0x0000000000427805 */ /* 0x000fc4000001ff00 */
[----:B------:R-:W-:Y:S02]  /*0180*/  CS2R R64, SRZ ;  /* 0x0000000000407805 */ /* 0x000fe4000001ff00 */
[----:B------:R-:W-:Y:S01]  /*0190*/  CS2R R74, SRZ ;  /* 0x00000000004a7805 */ /* 0x000fe2000001ff00 */
[----:B--2---:R-:W-:Y:S01]  /*01a0*/  ULEA UR4, UR5, UR4, 0x18 ;  /* 0x0000000405047291 */ /* 0x004fe2000f8ec0ff */
[----:B------:R-:W-:Y:S02]  /*01b0*/  CS2R R72, SRZ ;  /* 0x0000000000487805 */ /* 0x000fe4000001ff00 */
[----:B------:R-:W-:Y:S02]  /*01c0*/  CS2R R78, SRZ ;  /* 0x00000000004e7805 */ /* 0x000fe4000001ff00 */
[----:B------:R-:W-:Y:S02]  /*01d0*/  CS2R R76, SRZ ;  /* 0x00000000004c7805 */ /* 0x000fe4000001ff00 */
[----:B------:R-:W-:-:S02]  /*01e0*/  CS2R R146, SRZ ;  /* 0x0000000000927805 */ /* 0x000fc4000001ff00 */
[----:B------:R-:W-:Y:S01]  /*01f0*/  CS2R R144, SRZ ;  /* 0x0000000000907805 */ /* 0x000fe2000001ff00 */
[----:B------:R-:W-:Y:S01]  /*0200*/  IMAD.U32 R187, RZ, RZ, UR4 ;  /* 0x00000004ffbb7e24 */ /* 0x000fe2000f8e00ff */
[----:B------:R-:W-:Y:S01]  /*0210*/  USHF.R.S32.HI UR4, URZ, 0x1f, UR6 ;  /* 0x0000001fff047899 */ /* 0x000fe20008011406 */
[C---:B-1----:R-:W-:Y:S01]  /*0220*/  IMAD.SHL.U32 R2, R4.reuse, 0x8, RZ ;  /* 0x0000000804027824 */ /* 0x042fe200078e00ff */
[----:B------:R-:W-:Y:S02]  /*0230*/  CS2R R142, SRZ ;  /* 0x00000000008e7805 */ /* 0x000fe4000001ff00 */
[----:B------:R-:W-:Y:S01]  /*0240*/  CS2R R140, SRZ ;  /* 0x00000000008c7805 */ /* 0x000fe2000001ff00 */
[----:B----4-:R-:W-:Y:S01]  /*0250*/  IMAD R5, R3, 0x20, R4 ;  /* 0x0000002003057824 */ /* 0x010fe200078e0204 */
[----:B------:R-:W-:Y:S01]  /*0260*/  ULEA.HI UR4, UR4, UR6, URZ, 0x5 ;  /* 0x0000000604047291 */ /* 0x000fe2000f8f28ff */
[----:B------:R-:W-:Y:S01]  /*0270*/  IMAD.SHL.U32 R4, R4, 0x80, RZ ;  /* 0x0000008004047824 */ /* 0x000fe200078e00ff */
[----:B------:R-:W-:-:S02]  /*0280*/  LOP3.LUT R7, R2, 0x8, RZ, 0xc0, !PT ;  /* 0x0000000802077812 */ /* 0x000fc400078ec0ff */
[----:B------:R-:W-:Y:S02]  /*0290*/  CS2R R138, SRZ ;  /* 0x00000000008a7805 */ /* 0x000fe4000001ff00 */
[----:B-----5:R-:W-:Y:S02]  /*02a0*/  LEA R5, R0, R5, 0x6 ;  /* 0x0000000500057211 */ /* 0x020fe400078e30ff */
[----:B------:R-:W-:Y:S02]  /*02b0*/  CS2R R136, SRZ ;  /* 0x0000000000887805 */ /* 0x000fe4000001ff00 */
[----:B------:R-:W-:Y:S02]  /*02c0*/  LOP3.LUT R7, R7, 0x100, R4, 0xf8, !PT ;  /* 0x0000010007077812 */ /* 0x000fe400078ef804 */
[----:B------:R-:W-:Y:S02]  /*02d0*/  CS2R R134, SRZ ;  /* 0x0000000000867805 */ /* 0x000fe4000001ff00 */
[----:B------:R-:W-:Y:S01]  /*02e0*/  LOP3.LUT R223, R2, 0x18, RZ, 0xc0, !PT ;  /* 0x0000001802df7812 */ /* 0x000fe200078ec0ff */
[----:B------:R-:W-:Y:S01]  /*02f0*/  IMAD.SHL.U32 R4, R5, 0x4, RZ ;  /* 0x0000000405047824 */ /* 0x000fe200078e00ff */
[----:B------:R-:W-:-:S02]  /*0300*/  SHF.R.U32.HI R5, RZ, 0x2, R5 ;  /* 0x00000002ff057819 */ /* 0x000fc40000011605 */
[----:B------:R-:W-:Y:S02]  /*0310*/  CS2R R132, SRZ ;  /* 0x0000000000847805 */ /* 0x000fe4000001ff00 */
[----:B------:R-:W-:Y:S02]  /*0320*/  CS2R R130, SRZ ;  /* 0x0000000000827805 */ /* 0x000fe4000001ff00 */
[----:B------:R-:W-:Y:S02]  /*0330*/  CS2R R128, SRZ ;  /* 0x0000000000807805 */ /* 0x000fe4000001ff00 */
[----:B------:R-:W-:Y:S01]  /*0340*/  LOP3.LUT R4, R7, 0xf0, R4, 0xf8, !PT ;  /* 0x000000f007047812 */ /* 0x000fe200078ef804 */
[----:B------:R-:W-:Y:S01]  /*0350*/  IMAD R6, R6, 0x80, R5 ;  /* 0x0000008006067824 */ /* 0x000fe200078e0205 */
[----:B------:R-:W-:Y:S01]  /*0360*/  LEA R8, R8, R5, 0x7 ;  /* 0x0000000508087211 */ /* 0x000fe200078e38ff */
[----:B------:R-:W-:Y:S01]  /*0370*/  IMAD.SHL.U32 R7, R5, 0x20, RZ ;  /* 0x0000002005077824 */ /* 0x000fe200078e00ff */
[----:B------:R-:W-:-:S02]  /*0380*/  MOV R244, R187 ;  /* 0x000000bb00f47202 */ /* 0x000fc40000000f00 */
[----:B------:R-:W-:Y:S01]  /*0390*/  MOV R245, R10 ;  /* 0x0000000a00f57202 */ /* 0x000fe20000000f00 */
[----:B------:R-:W-:Y:S01]  /*03a0*/  VIADD R209, R6, 0x20 ;  /* 0x0000002006d17836 */ /* 0x000fe20000000000 */
[----:B------:R-:W-:Y:S01]  /*03b0*/  IADD3 R206, PT, PT, R8, 0x20, RZ ;  /* 0x0000002008ce7810 */ /* 0x000fe20007ffe0ff */
[C---:B------:R-:W-:Y:S01]  /*03c0*/  VIADD R5, R7.reuse, 0x400 ;  /* 0x0000040007057836 */ /* 0x040fe20000000000 */
[C---:B------:R-:W-:Y:S01]  /*03d0*/  IADD3 R11, PT, PT, R7.reuse, 0xc00, RZ ;  /* 0x00000c00070b7810 */ /* 0x040fe20007ffe0ff */
[----:B------:R-:W-:Y:S01]  /*03e0*/  VIADD R9, R7, 0x800 ;  /* 0x0000080007097836 */ /* 0x000fe20000000000 */
[C---:B------:R-:W-:Y:S01]  /*03f0*/  LOP3.LUT R251, R4.reuse, 0xffe00, R7, 0xf8, !PT ;  /* 0x000ffe0004fb7812 */ /* 0x040fe200078ef807 */
[----:B------:R-:W-:Y:S01]  /*0400*/  IMAD R209, R209, UR6, RZ ;  /* 0x00000006d1d17c24 */ /* 0x000fe2000f8e02ff */
[----:B------:R-:W-:Y:S01]  /*0410*/  LOP3.LUT R5, R4, 0x7ffffe00, R5, 0xf8, !PT ;  /* 0x7ffffe0004057812 */ /* 0x000fe200078ef805 */
[----:B------:R-:W-:Y:S01]  /*0420*/  IMAD R210, R6, UR6, RZ ;  /* 0x0000000606d27c24 */ /* 0x000fe2000f8e02ff */
[----:B------:R-:W-:Y:S01]  /*0430*/  LOP3.LUT R9, R4, 0x7ffffe00, R9, 0xf8, !PT ;  /* 0x7ffffe0004097812 */ /* 0x000fe200078ef809 */
[----:B------:R-:W-:Y:S01]  /*0440*/  IMAD R226, R8, UR6, RZ ;  /* 0x0000000608e27c24 */ /* 0x000fe2000f8e02ff */
[----:B------:R-:W-:Y:S01]  /*0450*/  LOP3.LUT R11, R4, 0x7ffffe00, R11, 0xf8, !PT ;  /* 0x7ffffe00040b7812 */ /* 0x000fe200078ef80b */
[C---:B------:R-:W-:Y:S01]  /*0460*/  VIADD R208, R6.reuse, 0x40 ;  /* 0x0000004006d07836 */ /* 0x040fe20000000000 */
[C---:B------:R-:W-:Y:S01]  /*0470*/  IADD3 R4, P1, PT, R223.reuse, R209, RZ ;  /* 0x000000d1df047210 */ /* 0x040fe20007f3e0ff */
[----:B------:R-:W-:Y:S01]  /*0480*/  VIADD R207, R6, 0x60 ;  /* 0x0000006006cf7836 */ /* 0x000fe20000000000 */
[----:B------:R-:W-:Y:S01]  /*0490*/  IADD3 R10, P0, PT, R223, R210, RZ ;  /* 0x000000d2df0a7210 */ /* 0x000fe20007f1e0ff */
[----:B------:R-:W-:Y:S01]  /*04a0*/  IMAD.WIDE.U32 R248, R5, 0x2, R244 ;  /* 0x0000000205f87825 */ /* 0x000fe200078e00f4 */
[----:B------:R-:W-:-:S02]  /*04b0*/  IADD3 R2, P2, PT, R223, R226, RZ ;  /* 0x000000e2df027210 */ /* 0x000fc40007f5e0ff */
[----:B------:R-:W-:Y:S02]  /*04c0*/  CS2R R126, SRZ ;  /* 0x00000000007e7805 */ /* 0x000fe4000001ff00 */
[----:B------:R-:W-:Y:S01]  /*04d0*/  LEA.HI.X.SX32 R7, R209, RZ, 0x1, P1 ;  /* 0x000000ffd1077211 */ /* 0x000fe200008f0eff */
[----:B------:R-:W-:Y:S01]  /*04e0*/  IMAD.WIDE.U32 R246, R9, 0x2, R244 ;  /* 0x0000000209f67825 */ /* 0x000fe200078e00f4 */
[----:B------:R-:W-:Y:S02]  /*04f0*/  LEA.HI.X.SX32 R9, R210, RZ, 0x1, P0 ;  /* 0x000000ffd2097211 */ /* 0x000fe400000f0eff */
[----:B------:R-:W-:Y:S02]  /*0500*/  CS2R R124, SRZ ;  /* 0x00000000007c7805 */ /* 0x000fe4000001ff00 */
[----:B------:R-:W-:Y:S01]  /*0510*/  LEA.HI.X.SX32 R5, R226, RZ, 0x1, P2 ;  /* 0x000000ffe2057211 */ /* 0x000fe200010f0eff */
[----:B------:R-:W-:Y:S01]  /*0520*/  IMAD R208, R208, UR6, RZ ;  /* 0x00000006d0d07c24 */ /* 0x000fe2000f8e02ff */
[----:B------:R-:W-:Y:S01]  /*0530*/  LEA R240, P1, R4, UR8, 0x1 ;  /* 0x0000000804f07c11 */ /* 0x000fe2000f8208ff */
[----:B------:R-:W-:Y:S01]  /*0540*/  IMAD R207, R207, UR6, RZ ;  /* 0x00000006cfcf7c24 */ /* 0x000fe2000f8e02ff */
[----:B------:R-:W-:Y:S01]  /*0550*/  LEA R242, P0, R10, UR8, 0x1 ;  /* 0x000000080af27c11 */ /* 0x000fe2000f8008ff */
[----:B------:R-:W-:Y:S01]  /*0560*/  IMAD R206, R206, UR6, RZ ;  /* 0x00000006cece7c24 */ /* 0x000fe2000f8e02ff */
[----:B------:R-:W-:Y:S01]  /*0570*/  LEA R234, P2, R2, UR10, 0x1 ;  /* 0x0000000a02ea7c11 */ /* 0x000fe2000f8408ff */
[----:B------:R-:W-:Y:S01]  /*0580*/  VIADD R205, R8, 0x40 ;  /* 0x0000004008cd7836 */ /* 0x000fe20000000000 */
[----:B------:R-:W-:Y:S01]  /*0590*/  LEA.HI.X R241, R4, UR9, R7, 0x1, P1 ;  /* 0x0000000904f17c11 */ /* 0x000fe200088f0c07 */
[----:B------:R-:W-:Y:S01]  /*05a0*/  VIADD R204, R8, 0x60 ;  /* 0x0000006008cc7836 */ /* 0x000fe20000000000 */
[----:B------:R-:W-:Y:S01]  /*05b0*/  LEA.HI.X R243, R10, UR9, R9, 0x1, P0 ;  /* 0x000000090af37c11 */ /* 0x000fe200080f0c09 */
[----:B------:R-:W-:Y:S01]  /*05c0*/  IMAD R205, R205, UR6, RZ ;  /* 0x00000006cdcd7c24 */ /* 0x000fe2000f8e02ff */
[----:B------:R-:W-:Y:S01]  /*05d0*/  LEA.HI.X R235, R2, UR11, R5, 0x1, P2 ;  /* 0x0000000b02eb7c11 */ /* 0x000fe200090f0c05 */
[----:B------:R-:W-:Y:S01]  /*05e0*/  IMAD.WIDE.U32 R250, R251, 0x2, R244 ;  /* 0x00000002fbfa7825 */ /* 0x000fe200078e00f4 */
[----:B------:R-:W-:-:S02]  /*05f0*/  IADD3 R6, P1, PT, R223, R208, RZ ;  /* 0x000000d0df067210 */ /* 0x000fc40007f3e0ff */
[----:B------:R-:W-:Y:S02]  /*0600*/  CS2R R122, SRZ ;  /* 0x00000000007a7805 */ /* 0x000fe4000001ff00 */
[C---:B------:R-:W-:Y:S01]  /*0610*/  IADD3 R4, P2, PT, R223.reuse, R207, RZ ;  /* 0x000000cfdf047210 */ /* 0x040fe20007f5e0ff */
[----:B------:R-:W-:Y:S01]  /*0620*/  IMAD R204, R204, UR6, RZ ;  /* 0x00000006cccc7c24 */ /* 0x000fe2000f8e02ff */
[----:B------:R-:W-:Y:S01]  /*0630*/  IADD3 R2, P0, PT, R223, R206, RZ ;  /* 0x000000cedf027210 */ /* 0x000fe20007f1e0ff */
[----:B------:R-:W-:Y:S01]  /*0640*/  IMAD.WIDE.U32 R244, R11, 0x2, R244 ;  /* 0x000000020bf47825 */ /* 0x000fe200078e00f4 */
[----:B------:R-:W-:Y:S02]  /*0650*/  LEA.HI.X.SX32 R9, R208, RZ, 0x1, P1 ;  /* 0x000000ffd0097211 */ /* 0x000fe400008f0eff */
[----:B------:R-:W-:Y:S02]  /*0660*/  CS2R R120, SRZ ;  /* 0x0000000000787805 */ /* 0x000fe4000001ff00 */
[----:B------:R-:W-:Y:S01]  /*0670*/  LEA R238, P1, R6, UR8, 0x1 ;  /* 0x0000000806ee7c11 */ /* 0x000fe2000f8208ff */
[----:B------:R-:W-:Y:S01]  /*0680*/  IMAD.IADD R219, R223, 0x1, R210 ;  /* 0x00000001dfdb7824 */ /* 0x000fe200078e02d2 */
[----:B------:R-:W-:Y:S01]  /*0690*/  LEA.HI.X.SX32 R7, R207, RZ, 0x1, P2 ;  /* 0x000000ffcf077211 */ /* 0x000fe200010f0eff */
[C---:B------:R-:W-:Y:S01]  /*06a0*/  IMAD.IADD R220, R223.reuse, 0x1, R209 ;  /* 0x00000001dfdc7824 */ /* 0x040fe200078e02d1 */
[----:B------:R-:W-:Y:S01]  /*06b0*/  LEA.HI.X.SX32 R5, R206, RZ, 0x1, P0 ;  /* 0x000000ffce057211 */ /* 0x000fe200000f0eff */
[C---:B------:R-:W-:Y:S01]  /*06c0*/  IMAD.IADD R222, R223.reuse, 0x1, R207 ;  /* 0x00000001dfde7824 */ /* 0x040fe200078e02cf */
[----:B------:R-:W-:Y:S01]  /*06d0*/  LEA R236, P2, R4, UR8, 0x1 ;  /* 0x0000000804ec7c11 */ /* 0x000fe2000f8408ff */
[C---:B------:R-:W-:Y:S01]  /*06e0*/  IMAD.IADD R226, R223.reuse, 0x1, R226 ;  /* 0x00000001dfe27824 */ /* 0x040fe200078e02e2 */
[----:B------:R-:W-:Y:S01]  /*06f0*/  LEA R232, P0, R2, UR10, 0x1 ;  /* 0x0000000a02e87c11 */ /* 0x000fe2000f8008ff */
[----:B------:R-:W-:Y:S01]  /*0700*/  IMAD.IADD R224, R223, 0x1, R205 ;  /* 0x00000001dfe07824 */ /* 0x000fe200078e02cd */
[----:B------:R-:W-:-:S02]  /*0710*/  LEA.HI.X R239, R6, UR9, R9, 0x1, P1 ;  /* 0x0000000906ef7c11 */ /* 0x000fc400088f0c09 */
[----:B------:R-:W-:Y:S02]  /*0720*/  CS2R R118, SRZ ;  /* 0x0000000000767805 */ /* 0x000fe4000001ff00 */
[----:B------:R-:W-:Y:S02]  /*0730*/  LEA.HI.X R237, R4, UR9, R7, 0x1, P2 ;  /* 0x0000000904ed7c11 */ /* 0x000fe400090f0c07 */
[----:B------:R-:W-:Y:S02]  /*0740*/  CS2R R116, SRZ ;  /* 0x0000000000747805 */ /* 0x000fe4000001ff00 */
[----:B------:R-:W-:Y:S02]  /*0750*/  IADD3 R8, P1, PT, R223, R205, RZ ;  /* 0x000000cddf087210 */ /* 0x000fe40007f3e0ff */
[----:B------:R-:W-:Y:S02]  /*0760*/  CS2R R114, SRZ ;  /* 0x0000000000727805 */ /* 0x000fe4000001ff00 */
[----:B------:R-:W-:-:S02]  /*0770*/  LEA.HI.X R233, R2, UR11, R5, 0x1, P0 ;  /* 0x0000000b02e97c11 */ /* 0x000fc400080f0c05 */
[----:B------:R-:W-:Y:S02]  /*0780*/  CS2R R112, SRZ ;  /* 0x0000000000707805 */ /* 0x000fe4000001ff00 */
[----:B------:R-:W-:Y:S02]  /*0790*/  IADD3 R4, P0, PT, R250, 0x8000, RZ ;  /* 0x00008000fa047810 */ /* 0x000fe40007f1e0ff */
[----:B------:R-:W-:Y:S02]  /*07a0*/  CS2R R110, SRZ ;  /* 0x00000000006e7805 */ /* 0x000fe4000001ff00 */
[----:B------:R-:W-:Y:S02]  /*07b0*/  IADD3 R2, P2, PT, R223, R204, RZ ;  /* 0x000000ccdf027210 */ /* 0x000fe40007f5e0ff */
[----:B------:R-:W-:Y:S02]  /*07c0*/  CS2R R108, SRZ ;  /* 0x00000000006c7805 */ /* 0x000fe4000001ff00 */
[----:B------:R-:W-:Y:S01]  /*07d0*/  LEA.HI.X.SX32 R9, R205, RZ, 0x1, P1 ;  /* 0x000000ffcd097211 */ /* 0x000fe200008f0eff */
[----:B------:R-:W-:Y:S01]  /*07e0*/  IMAD.X R5, RZ, RZ, R251, P0 ;  /* 0x000000ffff057224 */ /* 0x000fe200000e06fb */
[----:B------:R-:W-:-:S02]  /*07f0*/  LEA R230, P1, R8, UR10, 0x1 ;  /* 0x0000000a08e67c11 */ /* 0x000fc4000f8208ff */
[----:B------:R-:W-:Y:S02]  /*0800*/  CS2R R106, SRZ ;  /* 0x00000000006a7805 */ /* 0x000fe4000001ff00 */
[----:B------:R-:W-:Y:S02]  /*0810*/  LEA.HI.X.SX32 R7, R204, RZ, 0x1, P2 ;  /* 0x000000ffcc077211 */ /* 0x000fe400010f0eff */
[----:B------:R-:W-:Y:S02]  /*0820*/  CS2R R104, SRZ ;  /* 0x0000000000687805 */ /* 0x000fe4000001ff00 */
[----:B------:R-:W-:Y:S02]  /*0830*/  LEA R228, P3, R2, UR10, 0x1 ;  /* 0x0000000a02e47c11 */ /* 0x000fe4000f8608ff */
[----:B------:R-:W-:Y:S02]  /*0840*/  CS2R R102, SRZ ;  /* 0x0000000000667805 */ /* 0x000fe4000001ff00 */
[----:B------:R-:W-:-:S02]  /*0850*/  IADD3 R6, P2, PT, R250, 0x2000, RZ ;  /* 0x00002000fa067810 */ /* 0x000fc40007f5e0ff */
[----:B------:R-:W-:Y:S02]  /*0860*/  CS2R R100, SRZ ;  /* 0x0000000000647805 */ /* 0x000fe4000001ff00 */
[----:B------:R-:W-:Y:S02]  /*0870*/  IADD3 R182, P0, PT, R250, 0xa000, RZ ;  /* 0x0000a000fab67810 */ /* 0x000fe40007f1e0ff */
[----:B------:R-:W-:Y:S02]  /*0880*/  CS2R R98, SRZ ;  /* 0x0000000000627805 */ /* 0x000fe4000001ff00 */
[----:B------:R-:W-:Y:S02]  /*0890*/  LEA.HI.X R231, R8, UR11, R9, 0x1, P1 ;  /* 0x0000000b08e77c11 */ /* 0x000fe400088f0c09 */
[----:B------:R-:W-:Y:S02]  /*08a0*/  CS2R R96, SRZ ;  /* 0x0000000000607805 */ /* 0x000fe4000001ff00 */
[----:B------:R-:W-:Y:S01]  /*08b0*/  LEA.HI.X R229, R2, UR11, R7, 0x1, P3 ;  /* 0x0000000b02e57c11 */ /* 0x000fe200098f0c07 */
[----:B------:R-:W-:Y:S01]  /*08c0*/  IMAD.X R183, RZ, RZ, R251, P0 ;  /* 0x000000ffffb77224 */ /* 0x000fe200000e06fb */
[----:B------:R-:W-:Y:S01]  /*08d0*/  IADD3 R178, P1, PT, R250, 0x4000, RZ ;  /* 0x00004000fab27810 */ /* 0x000fe20007f3e0ff */
[----:B------:R-:W1:Y:S01]  /*08e0*/  LDCU.64 UR10, c[0x0][0x358] ;  /* 0x00006b00ff0a77ac */ /* 0x000e620008000a00 */
[----:B------:R-:W-:-:S02]  /*08f0*/  IADD3.X R7, PT, PT, RZ, R251, RZ, P2, !PT ;  /* 0x000000fbff077210 */ /* 0x000fc400017fe4ff */
[----:B------:R-:W-:Y:S02]  /*0900*/  CS2R R94, SRZ ;  /* 0x00000000005e7805 */ /* 0x000fe4000001ff00 */
[----:B------:R-:W-:Y:S01]  /*0910*/  MOV R199, R4 ;  /* 0x0000000400c77202 */ /* 0x000fe20000000f00 */
[----:B------:R-:W-:Y:S01]  /*0920*/  IMAD.X R179, RZ, RZ, R251, P1 ;  /* 0x000000ffffb37224 */ /* 0x000fe200008e06fb */
[----:B------:R-:W-:Y:S02]  /*0930*/  IADD3 R4, P0, PT, R248, 0x8000, RZ ;  /* 0x00008000f8047810 */ /* 0x000fe40007f1e0ff */
[----:B------:R-:W-:Y:S02]  /*0940*/  CS2R R92, SRZ ;  /* 0x00000000005c7805 */ /* 0x000fe4000001ff00 */
[----:B------:R-:W-:Y:S02]  /*0950*/  MOV R186, R6 ;  /* 0x0000000600ba7202 */ /* 0x000fe40000000f00 */
[----:B------:R-:W-:-:S02]  /*0960*/  CS2R R90, SRZ ;  /* 0x00000000005a7805 */ /* 0x000fc4000001ff00 */
[----:B------:R-:W-:Y:S02]  /*0970*/  IADD3 R6, P1, PT, R246, 0x8000, RZ ;  /* 0x00008000f6067810 */ /* 0x000fe40007f3e0ff */
[----:B------:R-:W-:Y:S02]  /*0980*/  CS2R R88, SRZ ;  /* 0x0000000000587805 */ /* 0x000fe4000001ff00 */
[----:B------:R-:W-:Y:S02]  /*0990*/  IADD3.X R5, PT, PT, RZ, R249, RZ, P0, !PT ;  /* 0x000000f9ff057210 */ /* 0x000fe400007fe4ff */
[----:B------:R-:W-:Y:S02]  /*09a0*/  CS2R R86, SRZ ;  /* 0x0000000000567805 */ /* 0x000fe4000001ff00 */
[----:B------:R-:W-:Y:S01]  /*09b0*/  IADD3 R8, P0, PT, R244, 0x8000, RZ ;  /* 0x00008000f4087810 */ /* 0x000fe20007f1e0ff */
[----:B------:R-:W-:Y:S01]  /*09c0*/  IMAD.X R7, RZ, RZ, R247, P1 ;  /* 0x000000ffff077224 */ /* 0x000fe200008e06f7 */
[----:B------:R-:W-:-:S02]  /*09d0*/  MOV R198, R4 ;  /* 0x0000000400c67202 */ /* 0x000fc40000000f00 */
[----:B------:R-:W-:Y:S02]  /*09e0*/  CS2R R84, SRZ ;  /* 0x0000000000547805 */ /* 0x000fe4000001ff00 */
[----:B------:R-:W-:Y:S01]  /*09f0*/  IADD3 R4, P1, PT, R248, 0x2000, RZ ;  /* 0x00002000f8047810 */ /* 0x000fe20007f3e0ff */
[----:B------:R-:W-:Y:S01]  /*0a00*/  IMAD.X R9, RZ, RZ, R245, P0 ;  /* 0x000000ffff097224 */ /* 0x000fe200000e06f5 */
[----:B------:R-:W-:Y:S02]  /*0a10*/  MOV R197, R6 ;  /* 0x0000000600c57202 */ /* 0x000fe40000000f00 */
[----:B------:R-:W-:Y:S02]  /*0a20*/  CS2R R38, SRZ ;  /* 0x0000000000267805 */ /* 0x000fe4000001ff00 */
[----:B------:R-:W-:Y:S01]  /*0a30*/  IADD3 R6, P0, PT, R246, 0x2000, RZ ;  /* 0x00002000f6067810 */ /* 0x000fe20007f1e0ff */
[----:B------:R-:W-:Y:S01]  /*0a40*/  IMAD.X R5, RZ, RZ, R249, P1 ;  /* 0x000000ffff057224 */ /* 0x000fe200008e06f9 */
[----:B------:R-:W-:-:S02]  /*0a50*/  MOV R196, R8 ;  /* 0x0000000800c47202 */ /* 0x000fc40000000f00 */
[----:B------:R-:W-:Y:S02]  /*0a60*/  CS2R R36, SRZ ;  /* 0x0000000000247805 */ /* 0x000fe4000001ff00 */
[----:B------:R-:W-:Y:S02]  /*0a70*/  IADD3 R8, P1, PT, R244, 0x2000, RZ ;  /* 0x00002000f4087810 */ /* 0x000fe40007f3e0ff */
[----:B------:R-:W-:Y:S02]  /*0a80*/  CS2R R34, SRZ ;  /* 0x0000000000227805 */ /* 0x000fe4000001ff00 */
[----:B------:R-:W-:Y:S02]  /*0a90*/  IADD3.X R7, PT, PT, RZ, R247, RZ, P0, !PT ;  /* 0x000000f7ff077210 */ /* 0x000fe400007fe4ff */
[----:B------:R-:W-:Y:S02]  /*0aa0*/  CS2R R32, SRZ ;  /* 0x0000000000207805 */ /* 0x000fe4000001ff00 */
[----:B------:R-:W-:Y:S01]  /*0ab0*/  MOV R185, R4 ;  /* 0x0000000400b97202 */ /* 0x000fe20000000f00 */
[----:B------:R-:W-:Y:S01]  /*0ac0*/  IMAD.X R9, RZ, RZ, R245, P1 ;  /* 0x000000ffff097224 */ /* 0x000fe200008e06f5 */
[----:B------:R-:W-:-:S02]  /*0ad0*/  IADD3 R4, P0, PT, R248, 0xa000, RZ ;  /* 0x0000a000f8047810 */ /* 0x000fc40007f1e0ff */
[----:B------:R-:W-:Y:S02]  /*0ae0*/  CS2R R30, SRZ ;  /* 0x00000000001e7805 */ /* 0x000fe4000001ff00 */
[----:B------:R-:W-:Y:S02]  /*0af0*/  MOV R184, R6 ;  /* 0x0000000600b87202 */ /* 0x000fe40000000f00 */
[----:B------:R-:W-:Y:S02]  /*0b00*/  CS2R R28, SRZ ;  /* 0x00000000001c7805 */ /* 0x000fe4000001ff00 */
[----:B------:R-:W-:Y:S01]  /*0b10*/  IADD3 R6, P1, PT, R246, 0xa000, RZ ;  /* 0x0000a000f6067810 */ /* 0x000fe20007f3e0ff */
[----:B------:R-:W-:Y:S01]  /*0b20*/  IMAD.X R5, RZ, RZ, R249, P0 ;  /* 0x000000ffff057224 */ /* 0x000fe200000e06f9 */
[----:B------:R-:W-:Y:S02]  /*0b30*/  MOV R182, R182 ;  /* 0x000000b600b67202 */ /* 0x000fe40000000f00 */
[----:B------:R-:W-:-:S02]  /*0b40*/  CS2R R26, SRZ ;  /* 0x00000000001a7805 */ /* 0x000fc4000001ff00 */
[----:B------:R-:W-:Y:S01]  /*0b50*/  IADD3 R170, P2, PT, R250, 0xc000, RZ ;  /* 0x0000c000faaa7810 */ /* 0x000fe20007f5e0ff */
[----:B------:R-:W-:Y:S01]  /*0b60*/  IMAD.X R7, RZ, RZ, R247, P1 ;  /* 0x000000ffff077224 */ /* 0x000fe200008e06f7 */
[----:B------:R-:W-:Y:S02]  /*0b70*/  MOV R183, R8 ;  /* 0x0000000800b77202 */ /* 0x000fe40000000f00 */
[----:B------:R-:W-:Y:S02]  /*0b80*/  CS2R R24, SRZ ;  /* 0x0000000000187805 */ /* 0x000fe4000001ff00 */
[----:B------:R-:W-:Y:S01]  /*0b90*/  MOV R181, R4 ;  /* 0x0000000400b57202 */ /* 0x000fe20000000f00 */
[----:B------:R-:W-:Y:S01]  /*0ba0*/  IMAD.X R171, RZ, RZ, R251, P2 ;  /* 0x000000ffffab7224 */ /* 0x000fe200010e06fb */
[----:B------:R-:W-:Y:S02]  /*0bb0*/  IADD3 R8, P0, PT, R244, 0xa000, RZ ;  /* 0x0000a000f4087810 */ /* 0x000fe40007f1e0ff */
[----:B------:R-:W-:-:S02]  /*0bc0*/  CS2R R22, SRZ ;  /* 0x0000000000167805 */ /* 0x000fc4000001ff00 */
        /* <DEDUP_REMOVED lines=8> */
[----:B------:R-:W-:Y:S01]  /*0c50*/  IADD3 R10, P2, PT, R246, 0xc000, RZ ;  /* 0x0000c000f60a7810 */ /* 0x000fe20007f5e0ff */
[----:B------:R-:W-:Y:S01]  /*0c60*/  USHF.R.S32.HI UR4, URZ, 0x5, UR4 ;  /* 0x00000005ff047899 */ /* 0x000fe20008011404 */
[----:B------:R-:W-:Y:S01]  /*0c70*/  MOV R177, R4 ;  /* 0x0000000400b17202 */ /* 0x000fe20000000f00 */
[--C-:B------:R-:W-:Y:S01]  /*0c80*/  IMAD.X R7, RZ, RZ, R247.reuse, P0 ;  /* 0x000000ffff077224 */ /* 0x100fe200000e06f7 */
[----:B------:R-:W-:Y:S01]  /*0c90*/  IADD3 R4, P0, PT, R248, 0xc000, RZ ;  /* 0x0000c000f8047810 */ /* 0x000fe20007f1e0ff */
[----:B------:R-:W-:Y:S01]  /*0ca0*/  IMAD.X R11, RZ, RZ, R247, P2 ;  /* 0x000000ffff0b7224 */ /* 0x000fe200010e06f7 */
[----:B------:R-:W-:Y:S02]  /*0cb0*/  MOV R178, R178 ;  /* 0x000000b200b27202 */ /* 0x000fe40000000f00 */
[----:B------:R-:W-:-:S02]  /*0cc0*/  MOV R179, R8 ;  /* 0x0000000800b37202 */ /* 0x000fc40000000f00 */
[C---:B------:R-:W-:Y:S02]  /*0cd0*/  IADD3 R8, P1, PT, R244.reuse, 0x4000, RZ ;  /* 0x00004000f4087810 */ /* 0x040fe40007f3e0ff */
[----:B------:R-:W-:Y:S02]  /*0ce0*/  IADD3.X R5, PT, PT, RZ, R249, RZ, P0, !PT ;  /* 0x000000f9ff057210 */ /* 0x000fe400007fe4ff */
[----:B------:R-:W-:Y:S01]  /*0cf0*/  MOV R168, R10 ;  /* 0x0000000a00a87202 */ /* 0x000fe20000000f00 */
[--C-:B------:R-:W-:Y:S01]  /*0d00*/  IMAD.X R9, RZ, RZ, R245.reuse, P1 ;  /* 0x000000ffff097224 */ /* 0x100fe200008e06f5 */
[----:B------:R-:W-:Y:S02]  /*0d10*/  IADD3 R10, P0, PT, R244, 0xc000, RZ ;  /* 0x0000c000f40a7810 */ /* 0x000fe40007f1e0ff */
[----:B------:R-:W-:Y:S02]  /*0d20*/  IADD3 R221, PT, PT, R223, R208, RZ ;  /* 0x000000d0dfdd7210 */ /* 0x000fe40007ffe0ff */
[----:B------:R-:W-:Y:S01]  /*0d30*/  MOV R169, R4 ;  /* 0x0000000400a97202 */ /* 0x000fe20000000f00 */
[----:B------:R-:W-:Y:S01]  /*0d40*/  IMAD.X R11, RZ, RZ, R245, P0 ;  /* 0x000000ffff0b7224 */ /* 0x000fe200000e06f5 */
[----:B------:R-:W-:Y:S01]  /*0d50*/  MOV R170, R170 ;  /* 0x000000aa00aa7202 */ /* 0x000fe20000000f00 */
[----:B------:R-:W-:Y:S01]  /*0d60*/  IMAD.WIDE R4, R219, 0x2, R12 ;  /* 0x00000002db047825 */ /* 0x000fe200078e020c */
[----:B------:R-:W-:-:S02]  /*0d70*/  MOV R176, R6 ;  /* 0x0000000600b07202 */ /* 0x000fc40000000f00 */
[----:B------:R-:W-:Y:S01]  /*0d80*/  MOV R203, R250 ;  /* 0x000000fa00cb7202 */ /* 0x000fe20000000f00 */
[--C-:B------:R-:W-:Y:S01]  /*0d90*/  IMAD.WIDE R6, R220, 0x2, R12.reuse ;  /* 0x00000002dc067825 */ /* 0x100fe200078e020c */
[----:B------:R-:W-:Y:S02]  /*0da0*/  MOV R171, R8 ;  /* 0x0000000800ab7202 */ /* 0x000fe40000000f00 */
[----:B------:R-:W-:Y:S01]  /*0db0*/  MOV R202, R248 ;  /* 0x000000f800ca7202 */ /* 0x000fe20000000f00 */
[----:B------:R-:W-:Y:S01]  /*0dc0*/  IMAD.WIDE R8, R221, 0x2, R12 ;  /* 0x00000002dd087825 */ /* 0x000fe200078e020c */
[C---:B------:R-:W-:Y:S01]  /*0dd0*/  IADD3 R225, PT, PT, R223.reuse, R206, RZ ;  /* 0x000000cedfe17210 */ /* 0x040fe20007ffe0ff */
[----:B------:R-:W-:Y:S01]  /*0de0*/  @!PT LDS RZ, [RZ] ;  /* 0x00000000fffff984 */ /* 0x000fe20000000800 */
[----:B------:R-:W-:Y:S01]  /*0df0*/  @!PT LDS RZ, [RZ] ;  /* 0x00000000fffff984 */ /* 0x000fe20000000800 */
[----:B------:R-:W-:Y:S01]  /*0e00*/  @!PT LDS RZ, [RZ] ;  /* 0x00000000fffff984 */ /* 0x000fe20000000800 */
[----:B-1----:R1:W-:Y:S01]  /*0e10*/  LDGSTS.E.BYPASS.128 [R203], desc[UR10][R4.64] ;  /* 0x0000000004cb7fae */ /* 0x0023e2000b98180a */
[----:B------:R-:W-:Y:S01]  /*0e20*/  MOV R201, R246 ;  /* 0x000000f600c97202 */ /* 0x000fe20000000f00 */
[----:B------:R-:W-:Y:S01]  /*0e30*/  IMAD.IADD R223, R223, 0x1, R204 ;  /* 0x00000001dfdf7824 */ /* 0x000fe200078e02cc */
[----:B------:R-:W-:Y:S01]  /*0e40*/  MOV R2, R10 ;  /* 0x0000000a00027202 */ /* 0x000fe20000000f00 */
[----:B------:R-:W-:Y:S01]  /*0e50*/  IMAD.WIDE R10, R222, 0x2, R12 ;  /* 0x00000002de0a7825 */ /* 0x000fe200078e020c */
[----:B------:R-:W-:Y:S01]  /*0e60*/  MOV R200, R244 ;  /* 0x000000f400c87202 */ /* 0x000fe20000000f00 */
[----:B------:R2:W-:Y:S02]  /*0e70*/  LDGSTS.E.BYPASS.128 [R202], desc[UR10][R6.64] ;  /* 0x0000000006ca7fae */ /* 0x0005e4000b98180a */
[----:B------:R-:W-:-:S02]  /*0e80*/  IMAD.WIDE R12, R226, 0x2, R14 ;  /* 0x00000002e20c7825 */ /* 0x000fc400078e020e */
[----:B------:R3:W-:Y:S02]  /*0e90*/  LDGSTS.E.BYPASS.128 [R201], desc[UR10][R8.64] ;  /* 0x0000000008c97fae */ /* 0x0007e4000b98180a */
[--C-:B-1----:R-:W-:Y:S02]  /*0ea0*/  IMAD.WIDE R4, R225, 0x2, R14.reuse ;  /* 0x00000002e1047825 */ /* 0x102fe400078e020e */
[----:B------:R1:W-:Y:S02]  /*0eb0*/  LDGSTS.E.BYPASS.128 [R200], desc[UR10][R10.64] ;  /* 0x000000000ac87fae */ /* 0x0003e4000b98180a */
[--C-:B--2---:R-:W-:Y:S02]  /*0ec0*/  IMAD.WIDE R6, R224, 0x2, R14.reuse ;  /* 0x00000002e0067825 */ /* 0x104fe400078e020e */
[----:B------:R2:W-:Y:S02]  /*0ed0*/  LDGSTS.E.BYPASS.128 [R199], desc[UR10][R12.64] ;  /* 0x000000000cc77fae */ /* 0x0005e4000b98180a */
[----:B---3--:R-:W-:-:S02]  /*0ee0*/  IMAD.WIDE R8, R223, 0x2, R14 ;  /* 0x00000002df087825 */ /* 0x008fc400078e020e */
[----:B------:R3:W-:Y:S01]  /*0ef0*/  LDGSTS.E.BYPASS.128 [R198], desc[UR10][R4.64] ;  /* 0x0000000004c67fae */ /* 0x0007e2000b98180a */
[----:B------:R-:W-:Y:S02]  /*0f00*/  CS2R R14, SRZ ;  /* 0x00000000000e7805 */ /* 0x000fe4000001ff00 */
[----:B-1----:R-:W-:Y:S01]  /*0f10*/  CS2R R10, SRZ ;  /* 0x00000000000a7805 */ /* 0x002fe2000001ff00 */
[----:B------:R1:W-:Y:S04]  /*0f20*/  LDGSTS.E.BYPASS.128 [R197], desc[UR10][R6.64] ;  /* 0x0000000006c57fae */ /* 0x0003e8000b98180a */
[----:B------:R4:W-:Y:S01]  /*0f30*/  LDGSTS.E.BYPASS.128 [R196], desc[UR10][R8.64] ;  /* 0x0000000008c47fae */ /* 0x0009e2000b98180a */
[----:B--2---:R-:W-:-:S03]  /*0f40*/  CS2R R12, SRZ ;  /* 0x00000000000c7805 */ /* 0x004fc6000001ff00 */
[----:B------:R-:W0:Y:S01]  /*0f50*/  LDGDEPBAR ;  /* 0x00000000000079af */ /* 0x000e220000000000 */
[----:B---3--:R-:W-:-:S03]  /*0f60*/  CS2R R4, SRZ ;  /* 0x0000000000047805 */ /* 0x008fc6000001ff00 */
[----:B------:R2:W-:Y:S01]  /*0f70*/  LDGSTS.E.BYPASS.128 [R186], desc[UR10][R242.64+0x40] ;  /* 0x00000040f2ba7fae */ /* 0x0005e2000b98180a */
[----:B-1----:R-:W-:-:S03]  /*0f80*/  CS2R R6, SRZ ;  /* 0x0000000000067805 */ /* 0x002fc6000001ff00 */
[----:B------:R2:W-:Y:S01]  /*0f90*/  LDGSTS.E.BYPASS.128 [R185], desc[UR10][R240.64+0x40] ;  /* 0x00000040f0b97fae */ /* 0x0005e2000b98180a */
[----:B----4-:R-:W-:-:S03]  /*0fa0*/  CS2R R8, SRZ ;  /* 0x0000000000087805 */ /* 0x010fc6000001ff00 */
[----:B------:R2:W-:Y:S04]  /*0fb0*/  LDGSTS.E.BYPASS.128 [R184], desc[UR10][R238.64+0x40] ;  /* 0x00000040eeb87fae */ /* 0x0005e8000b98180a */
[----:B------:R2:W-:Y:S04]  /*0fc0*/  LDGSTS.E.BYPASS.128 [R183], desc[UR10][R236.64+0x40] ;  /* 0x00000040ecb77fae */ /* 0x0005e8000b98180a */
[----:B------:R2:W-:Y:S04]  /*0fd0*/  LDGSTS.E.BYPASS.128 [R182], desc[UR10][R234.64+0x40] ;  /* 0x00000040eab67fae */ /* 0x0005e8000b98180a */
[----:B------:R2:W-:Y:S04]  /*0fe0*/  LDGSTS.E.BYPASS.128 [R181], desc[UR10][R232.64+0x40] ;  /* 0x00000040e8b57fae */ /* 0x0005e8000b98180a */
[----:B------:R2:W-:Y:S04]  /*0ff0*/  LDGSTS.E.BYPASS.128 [R180], desc[UR10][R230.64+0x40] ;  /* 0x00000040e6b47fae */ /* 0x0005e8000b98180a */
[----:B------:R2:W-:Y:S04]  /*1000*/  LDGSTS.E.BYPASS.128 [R179], desc[UR10][R228.64+0x40] ;  /* 0x00000040e4b37fae */ /* 0x0005e8000b98180a */
[----:B------:R-:W0:Y:S04]  /*1010*/  LDGDEPBAR ;  /* 0x00000000000079af */ /* 0x000e280000000000 */
[----:B------:R2:W-:Y:S04]  /*1020*/  LDGSTS.E.BYPASS.128 [R178], desc[UR10][R242.64+0x80] ;  /* 0x00000080f2b27fae */ /* 0x0005e8000b98180a */
[----:B------:R2:W-:Y:S04]  /*1030*/  LDGSTS.E.BYPASS.128 [R177], desc[UR10][R240.64+0x80] ;  /* 0x00000080f0b17fae */ /* 0x0005e8000b98180a */
[----:B------:R2:W-:Y:S04]  /*1040*/  LDGSTS.E.BYPASS.128 [R176], desc[UR10][R238.64+0x80] ;  /* 0x00000080eeb07fae */ /* 0x0005e8000b98180a */
[----:B------:R2:W-:Y:S04]  /*1050*/  LDGSTS.E.BYPASS.128 [R171], desc[UR10][R236.64+0x80] ;  /* 0x00000080ecab7fae */ /* 0x0005e8000b98180a */
[----:B------:R2:W-:Y:S04]  /*1060*/  LDGSTS.E.BYPASS.128 [R170], desc[UR10][R234.64+0x80] ;  /* 0x00000080eaaa7fae */ /* 0x0005e8000b98180a */
[----:B------:R2:W-:Y:S04]  /*1070*/  LDGSTS.E.BYPASS.128 [R169], desc[UR10][R232.64+0x80] ;  /* 0x00000080e8a97fae */ /* 0x0005e8000b98180a */
[----:B------:R2:W-:Y:S04]  /*1080*/  LDGSTS.E.BYPASS.128 [R168], desc[UR10][R230.64+0x80] ;  /* 0x00000080e6a87fae */ /* 0x0005e8000b98180a */
[----:B------:R2:W-:Y:S04]  /*1090*/  LDGSTS.E.BYPASS.128 [R2], desc[UR10][R228.64+0x80] ;  /* 0x00000080e4027fae */ /* 0x0005e8000b98180a */
[----:B------:R-:W0:Y:S01]  /*10a0*/  LDGDEPBAR ;  /* 0x00000000000079af */ /* 0x000e220000000000 */
[----:B------:R-:W-:Y:S05]  /*10b0*/  BRA.U !UP0, `(.L_x_0) ;  /* 0x0000002908447547 */ /* 0x000fea000b800000 */
[----:B------:R-:W1:Y:S01]  /*10c0*/  S2R R42, SR_LANEID ;  /* 0x00000000002a7919 */ /* 0x000e620000000000 */
[----:B------:R-:W-:Y:S01]  /*10d0*/  IMAD R0, R0, 0x1000, R187 ;  /* 0x0000100000007824 */ /* 0x000fe200078e02bb */
[----:B------:R-:W-:Y:S01]  /*10e0*/  LEA R3, R3, R187, 0xc ;  /* 0x000000bb03037211 */ /* 0x000fe200078e60ff */
[----:B------:R-:W-:Y:S01]  /*10f0*/  VIADD R226, R226, 0x60 ;  /* 0x00000060e2e27836 */ /* 0x000fe20000000000 */
[----:B------:R-:W-:Y:S01]  /*1100*/  IADD3 R225, PT, PT, R225, 0x60, RZ ;  /* 0x00000060e1e17810 */ /* 0x000fe20007ffe0ff */
[C---:B------:R-:W-:Y:S01]  /*1110*/  VIADD R188, R0.reuse, 0x6000 ;  /* 0x0000600000bc7836 */ /* 0x040fe20000000000 */
[C---:B------:R-:W-:Y:S01]  /*1120*/  IADD3 R212, PT, PT, R0.reuse, 0x6600, RZ ;  /* 0x0000660000d47810 */ /* 0x040fe20007ffe0ff */
[C---:B------:R-:W-:Y:S01]  /*1130*/  VIADD R190, R0.reuse, 0x6800 ;  /* 0x0000680000be7836 */ /* 0x040fe20000000000 */
[----:B------:R-:W-:Y:S01]  /*1140*/  IADD3 R216, PT, PT, R3, 0xe600, RZ ;  /* 0x0000e60003d87810 */ /* 0x000fe20007ffe0ff */
[C---:B------:R-:W-:Y:S01]  /*1150*/  VIADD R46, R0.reuse, 0x6a00 ;  /* 0x00006a00002e7836 */ /* 0x040fe20000000000 */
[----:B------:R-:W-:Y:S01]  /*1160*/  IADD3 R221, PT, PT, R221, 0x60, RZ ;  /* 0x00000060dddd7810 */ /* 0x000fe20007ffe0ff */
[----:B------:R-:W-:Y:S01]  /*1170*/  VIADD R214, R0, 0x6e00 ;  /* 0x00006e0000d67836 */ /* 0x000fe20000000000 */
[----:B------:R-:W-:Y:S01]  /*1180*/  UIADD3 UR8, UPT, UPT, UR4, -0x4, URZ ;  /* 0xfffffffc04087890 */ /* 0x000fe2000fffe0ff */
[C---:B------:R-:W-:Y:S01]  /*1190*/  VIADD R192, R3.reuse, 0xe000 ;  /* 0x0000e00003c07836 */ /* 0x040fe20000000000 */
[----:B------:R-:W-:Y:S01]  /*11a0*/  UMOV UR5, 0x3 ;  /* 0x0000000300057882 */ /* 0x000fe20000000000 */
[----:B------:R-:W-:-:S02]  /*11b0*/  VIADD R194, R3, 0xe800 ;  /* 0x0000e80003c27836 */ /* 0x000fc40000000000 */
[----:B------:R-:W-:Y:S02]  /*11c0*/  VIADD R218, R3, 0xee00 ;  /* 0x0000ee0003da7836 */ /* 0x000fe40000000000 */
[----:B------:R-:W-:Y:S02]  /*11d0*/  VIADD R224, R224, 0x60 ;  /* 0x00000060e0e07836 */ /* 0x000fe40000000000 */
[----:B------:R-:W-:Y:S02]  /*11e0*/  VIADD R223, R223, 0x60 ;  /* 0x00000060dfdf7836 */ /* 0x000fe40000000000 */
[----:B------:R-:W-:Y:S02]  /*11f0*/  VIADD R222, R222, 0x60 ;  /* 0x00000060dede7836 */ /* 0x000fe40000000000 */
[----:B------:R-:W-:Y:S02]  /*1200*/  VIADD R220, R220, 0x60 ;  /* 0x00000060dcdc7836 */ /* 0x000fe40000000000 */
[----:B------:R-:W-:-:S02]  /*1210*/  VIADD R219, R219, 0x60 ;  /* 0x00000060dbdb7836 */ /* 0x000fc40000000000 */
[----:B------:R-:W-:Y:S01]  /*1220*/  IMAD.MOV.U32 R163, RZ, RZ, RZ ;  /* 0x000000ffffa37224 */ /* 0x000fe200078e00ff */
[--C-:B-1----:R-:W-:Y:S02]  /*1230*/  SHF.R.U32.HI R40, RZ, 0x3, R42.reuse ;  /* 0x00000003ff287819 */ /* 0x102fe4000001162a */
[----:B------:R-:W-:Y:S02]  /*1240*/  LOP3.LUT R41, R42, 0x7, RZ, 0xc0, !PT ;  /* 0x000000072a297812 */ /* 0x000fe400078ec0ff */
[----:B------:R-:W-:Y:S01]  /*1250*/  SHF.R.U32.HI R42, RZ, 0x4, R42 ;  /* 0x00000004ff2a7819 */ /* 0x000fe2000001162a */
[C---:B------:R-:W-:Y:S01]  /*1260*/  IMAD.SHL.U32 R44, R40.reuse, 0x8, RZ ;  /* 0x00000008282c7824 */ /* 0x040fe200078e00ff */
[----:B------:R-:W-:-:S03]  /*1270*/  SHF.L.U32 R40, R40, 0x3, RZ ;  /* 0x0000000328287819 */ /* 0x000fc600000006ff */
[--C-:B------:R-:W-:Y:S01]  /*1280*/  IMAD R43, R42, 0x8, R41.reuse ;  /* 0x000000082a2b7824 */ /* 0x100fe200078e0229 */
[----:B------:R-:W-:Y:S01]  /*1290*/  LOP3.LUT R41, R44, 0x8, R41, 0xe2, !PT ;  /* 0x000000082c297812 */ /* 0x000fe200078ee229 */
[----:B------:R-:W-:Y:S01]  /*12a0*/  IMAD.SHL.U32 R42, R42, 0x8, RZ ;  /* 0x000000082a2a7824 */ /* 0x000fe200078e00ff */
[----:B------:R-:W-:Y:S01]  /*12b0*/  LOP3.LUT R40, R40, 0x8, RZ, 0xe2, !PT ;  /* 0x0000000828287812 */ /* 0x000fe200078ee2ff */
[C---:B------:R-:W-:Y:S02]  /*12c0*/  VIADD R44, R0.reuse, 0x6200 ;  /* 0x00006200002c7836 */ /* 0x040fe40000000000 */
[----:B------:R-:W-:Y:S02]  /*12d0*/  IMAD R41, R41, 0x10, R42 ;  /* 0x0000001029297824 */ /* 0x000fe400078e022a */
[----:B------:R-:W-:Y:S01]  /*12e0*/  IMAD R43, R43, 0x10, R40 ;  /* 0x000000102b2b7824 */ /* 0x000fe200078e0228 */
[C---:B------:R-:W-:Y:S01]  /*12f0*/  IADD3 R40, PT, PT, R0.reuse, 0x6400, RZ ;  /* 0x0000640000287810 */ /* 0x040fe20007ffe0ff */
[----:B------:R-:W-:Y:S01]  /*1300*/  VIADD R42, R0, 0x6c00 ;  /* 0x00006c00002a7836 */ /* 0x000fe20000000000 */
[----:B------:R-:W-:Y:S01]  /*1310*/  IADD3 R0, PT, PT, R3, 0xe400, RZ ;  /* 0x0000e40003007810 */ /* 0x000fe20007ffe0ff */
[C---:B------:R-:W-:Y:S01]  /*1320*/  IMAD.U32 R211, R41.reuse, 0x2, R44 ;  /* 0x0000000229d37824 */ /* 0x040fe200078e002c */
[C---:B------:R-:W-:Y:S01]  /*1330*/  LEA R189, R41.reuse, R40, 0x1 ;  /* 0x0000002829bd7211 */ /* 0x040fe200078e08ff */
[C---:B------:R-:W-:Y:S01]  /*1340*/  IMAD.U32 R191, R41.reuse, 0x2, R42 ;  /* 0x0000000229bf7824 */ /* 0x040fe200078e002a */
[----:B------:R-:W-:Y:S01]  /*1350*/  LEA R212, R41, R212, 0x1 ;  /* 0x000000d429d47211 */ /* 0x000fe200078e08ff */
[----:B------:R-:W-:Y:S01]  /*1360*/  VIADD R40, R3, 0xec00 ;  /* 0x0000ec0003287836 */ /* 0x000fe20000000000 */
[----:B------:R-:W-:Y:S01]  /*1370*/  LEA R193, R43, R0, 0x1 ;  /* 0x000000002bc17211 */ /* 0x000fe200078e08ff */
[----:B------:R-:W-:Y:S01]  /*1380*/  VIADD R42, R3, 0xe200 ;  /* 0x0000e200032a7836 */ /* 0x000fe20000000000 */
[----:B------:R-:W-:Y:S01]  /*1390*/  LEA R216, R43, R216, 0x1 ;  /* 0x000000d82bd87211 */ /* 0x000fe200078e08ff */
[----:B------:R-:W-:-:S02]  /*13a0*/  VIADD R44, R3, 0xea00 ;  /* 0x0000ea00032c7836 */ /* 0x000fc40000000000 */
[C---:B------:R-:W-:Y:S02]  /*13b0*/  IMAD.U32 R188, R41.reuse, 0x2, R188 ;  /* 0x0000000229bc7824 */ /* 0x040fe400078e00bc */
[C---:B------:R-:W-:Y:S02]  /*13c0*/  IMAD.U32 R190, R41.reuse, 0x2, R190 ;  /* 0x0000000229be7824 */ /* 0x040fe400078e00be */
[C---:B------:R-:W-:Y:S02]  /*13d0*/  IMAD.U32 R213, R41.reuse, 0x2, R46 ;  /* 0x0000000229d57824 */ /* 0x040fe400078e002e */
[----:B------:R-:W-:Y:S02]  /*13e0*/  IMAD.U32 R214, R41, 0x2, R214 ;  /* 0x0000000229d67824 */ /* 0x000fe400078e00d6 */
[C---:B------:R-:W-:Y:S02]  /*13f0*/  IMAD.U32 R192, R43.reuse, 0x2, R192 ;  /* 0x000000022bc07824 */ /* 0x040fe400078e00c0 */
[----:B------:R-:W-:-:S02]  /*1400*/  IMAD.U32 R194, R43, 0x2, R194 ;  /* 0x000000022bc27824 */ /* 0x000fc400078e00c2 */
[C---:B------:R-:W-:Y:S02]  /*1410*/  IMAD.U32 R195, R43.reuse, 0x2, R40 ;  /* 0x000000022bc37824 */ /* 0x040fe400078e0028 */
[C---:B------:R-:W-:Y:S02]  /*1420*/  IMAD.U32 R215, R43.reuse, 0x2, R42 ;  /* 0x000000022bd77824 */ /* 0x040fe400078e002a */
[C---:B------:R-:W-:Y:S02]  /*1430*/  IMAD.U32 R217, R43.reuse, 0x2, R44 ;  /* 0x000000022bd97824 */ /* 0x040fe400078e002c */
[----:B------:R-:W-:-:S07]  /*1440*/  IMAD.U32 R218, R43, 0x2, R218 ;  /* 0x000000022bda7824 */ /* 0x000fce00078e00da */
.L_x_5:
[----:B------:R-:W1:Y:S01]  /*1450*/  S2R R41, SR_LANEID ;  /* 0x0000000000297919 */ /* 0x000e620000000000 */
[----:B------:R-:W-:-:S04]  /*1460*/  DEPBAR.LE SB0, 0x2 ;  /* 0x000080800000791a */ /* 0x000fc80000000000 */
[----:B------:R-:W3:Y:S01]  /*1470*/  S2R R40, SR_CgaCtaId ;  /* 0x0000000000287919 */ /* 0x000ee20000008800 */
[----:B------:R-:W-:Y:S01]  /*1480*/  UISETP.GE.AND UP0, UPT, UR5, UR4, UPT ;  /* 0x000000040500728c */ /* 0x000fe2000bf06270 */
[----:B------:R-:W-:Y:S01]  /*1490*/  MOV R187, 0x400 ;  /* 0x0000040000bb7802 */ /* 0x000fe20000000f00 */
[----:B------:R-:W4:Y:S01]  /*14a0*/  S2R R3, SR_TID.Y ;  /* 0x0000000000037919 */ /* 0x000f220000002200 */
[----:B------:R-:W5:Y:S01]  /*14b0*/  S2R R0, SR_TID.Z ;  /* 0x0000000000007919 */ /* 0x000f620000002300 */
[--C-:B-1----:R-:W-:Y:S02]  /*14c0*/  SHF.R.U32.HI R42, RZ, 0x3, R41.reuse ;  /* 0x00000003ff2a7819 */ /* 0x102fe40000011629 */
[----:B------:R-:W-:Y:S02]  /*14d0*/  SHF.R.U32.HI R44, RZ, 0x4, R41 ;  /* 0x00000004ff2c7819 */ /* 0x000fe40000011629 */
[----:B------:R-:W-:Y:S01]  /*14e0*/  LOP3.LUT R43, R41, 0x7, RZ, 0xc0, !PT ;  /* 0x00000007292b7812 */ /* 0x000fe200078ec0ff */
[C---:B------:R-:W-:Y:S01]  /*14f0*/  IMAD.SHL.U32 R166, R42.reuse, 0x8, RZ ;  /* 0x000000082aa67824 */ /* 0x040fe200078e00ff */
[----:B------:R-:W-:Y:S01]  /*1500*/  SHF.L.U32 R46, R42, 0x3, RZ ;  /* 0x000000032a2e7819 */ /* 0x000fe200000006ff */
[----:B------:R-:W-:Y:S01]  /*1510*/  IMAD.SHL.U32 R164, R44, 0x8, RZ ;  /* 0x000000082ca47824 */ /* 0x000fe200078e00ff */
[----:B---3--:R-:W-:-:S02]  /*1520*/  LEA R187, R40, R187, 0x18 ;  /* 0x000000bb28bb7211 */ /* 0x008fc400078ec0ff */
[--C-:B------:R-:W-:Y:S01]  /*1530*/  LOP3.LUT R41, R46, 0x8, R43.reuse, 0xe2, !PT ;  /* 0x000000082e297812 */ /* 0x100fe200078ee22b */
[----:B------:R-:W-:Y:S01]  /*1540*/  IMAD R43, R44, 0x8, R43 ;  /* 0x000000082c2b7824 */ /* 0x000fe200078e022b */
[----:B------:R-:W-:Y:S01]  /*1550*/  LOP3.LUT R166, R166, 0x8, RZ, 0xe2, !PT ;  /* 0x00000008a6a67812 */ /* 0x000fe200078ee2ff */
[--C-:B----4-:R-:W-:Y:S01]  /*1560*/  IMAD R167, R3, 0x1000, R187.reuse ;  /* 0x0000100003a77824 */ /* 0x110fe200078e02bb */
[----:B------:R-:W-:Y:S01]  /*1570*/  LEA R164, R41, R164, 0x4 ;  /* 0x000000a429a47211 */ /* 0x000fe200078e20ff */
[----:B-----5:R-:W-:Y:S02]  /*1580*/  IMAD R165, R0, 0x1000, R187 ;  /* 0x0000100000a57824 */ /* 0x020fe400078e02bb */
[----:B------:R-:W-:Y:S01]  /*1590*/  IMAD R166, R43, 0x10, R166 ;  /* 0x000000102ba67824 */ /* 0x000fe200078e02a6 */
[----:B------:R-:W-:Y:S06]  /*15a0*/  BAR.SYNC.DEFER_BLOCKING 0x0 ;  /* 0x0000000000007b1d */ /* 0x000fec0000010000 */
[----:B------:R-:W-:Y:S05]  /*15b0*/  BRA.U UP0, `(.L_x_1) ;  /* 0x0000000100b87547 */ /* 0x000fea000b800000 */
[----:B------:R-:W-:Y:S02]  /*15c0*/  IADD3 R42, P0, PT, R250, 0x6000, RZ ;  /* 0x00006000fa2a7810 */ /* 0x000fe40007f1e0ff */
[----:B------:R-:W-:Y:S02]  /*15d0*/  IADD3 R40, P2, PT, R246, 0x6000, RZ ;  /* 0x00006000f6287810 */ /* 0x000fe40007f5e0ff */
[----:B------:R-:W-:Y:S02]  /*15e0*/  IADD3.X R43, PT, PT, RZ, R251, RZ, P0, !PT ;  /* 0x000000fbff2b7210 */ /* 0x000fe400007fe4ff */
[----:B------:R-:W-:Y:S01]  /*15f0*/  IADD3 R44, P1, PT, R248, 0x6000, RZ ;  /* 0x00006000f82c7810 */ /* 0x000fe20007f3e0ff */
[----:B------:R-:W-:Y:S01]  /*1600*/  IMAD.X R41, RZ, RZ, R247, P2 ;  /* 0x000000ffff297224 */ /* 0x000fe200010e06f7 */
[----:B------:R-:W-:Y:S02]  /*1610*/  MOV R81, R42 ;  /* 0x0000002a00517202 */ /* 0x000fe40000000f00 */
[----:B------:R-:W1:Y:S01]  /*1620*/  LDC.64 R42, c[0x0][0x380] ;  /* 0x0000e000ff2a7b82 */ /* 0x000e620000000a00 */
[----:B------:R-:W-:Y:S01]  /*1630*/  IMAD.X R45, RZ, RZ, R249, P1 ;  /* 0x000000ffff2d7224 */ /* 0x000fe200008e06f9 */
[----:B------:R-:W-:-:S02]  /*1640*/  MOV R149, R40 ;  /* 0x0000002800957202 */ /* 0x000fc40000000f00 */
[----:B------:R-:W-:Y:S02]  /*1650*/  IADD3 R58, P1, PT, R250, 0xe000, RZ ;  /* 0x0000e000fa3a7810 */ /* 0x000fe40007f3e0ff */
[----:B------:R-:W-:Y:S02]  /*1660*/  MOV R83, R44 ;  /* 0x0000002c00537202 */ /* 0x000fe40000000f00 */
[----:B------:R-:W3:Y:S01]  /*1670*/  LDC.64 R40, c[0x0][0x388] ;  /* 0x0000e200ff287b82 */ /* 0x000ee20000000a00 */
[----:B------:R-:W-:Y:S02]  /*1680*/  IADD3 R44, P0, PT, R244, 0x6000, RZ ;  /* 0x00006000f42c7810 */ /* 0x000fe40007f1e0ff */
[----:B------:R-:W-:Y:S02]  /*1690*/  IADD3 R46, P2, PT, R246, 0xe000, RZ ;  /* 0x0000e000f62e7810 */ /* 0x000fe40007f5e0ff */
[----:B------:R-:W-:Y:S01]  /*16a0*/  IADD3.X R59, PT, PT, RZ, R251, RZ, P1, !PT ;  /* 0x000000fbff3b7210 */ /* 0x000fe20000ffe4ff */
[----:B------:R-:W-:Y:S01]  /*16b0*/  IMAD.X R45, RZ, RZ, R245, P0 ;  /* 0x000000ffff2d7224 */ /* 0x000fe200000e06f5 */
[----:B------:R-:W-:Y:S01]  /*16c0*/  IADD3 R56, P0, PT, R248, 0xe000, RZ ;  /* 0x0000e000f8387810 */ /* 0x000fe20007f1e0ff */
[----:B------:R-:W-:Y:S01]  /*16d0*/  IMAD.X R47, RZ, RZ, R247, P2 ;  /* 0x000000ffff2f7224 */ /* 0x000fe200010e06f7 */
[----:B------:R-:W-:-:S02]  /*16e0*/  MOV R153, R58 ;  /* 0x0000003a00997202 */ /* 0x000fc40000000f00 */
[----:B------:R-:W-:Y:S01]  /*16f0*/  MOV R151, R44 ;  /* 0x0000002c00977202 */ /* 0x000fe20000000f00 */
[----:B------:R-:W-:Y:S01]  /*1700*/  IMAD.X R57, RZ, RZ, R249, P0 ;  /* 0x000000ffff397224 */ /* 0x000fe200000e06f9 */
[----:B------:R-:W-:Y:S02]  /*1710*/  IADD3 R44, P0, PT, R244, 0xe000, RZ ;  /* 0x0000e000f42c7810 */ /* 0x000fe40007f1e0ff */
[----:B------:R-:W-:Y:S01]  /*1720*/  MOV R157, R46 ;  /* 0x0000002e009d7202 */ /* 0x000fe20000000f00 */
[----:B-1----:R-:W-:Y:S01]  /*1730*/  IMAD.WIDE.U32 R58, R219, 0x2, R42 ;  /* 0x00000002db3a7825 */ /* 0x002fe200078e002a */
[----:B------:R-:W-:-:S03]  /*1740*/  MOV R155, R56 ;  /* 0x00000038009b7202 */ /* 0x000fc60000000f00 */
[----:B------:R-:W-:Y:S01]  /*1750*/  IMAD.X R45, RZ, RZ, R245, P0 ;  /* 0x000000ffff2d7224 */ /* 0x000fe200000e06f5 */
[----:B------:R-:W-:Y:S01]  /*1760*/  @!PT LDS RZ, [RZ] ;  /* 0x00000000fffff984 */ /* 0x000fe20000000800 */
[----:B------:R-:W-:Y:S01]  /*1770*/  @!PT LDS RZ, [RZ] ;  /* 0x00000000fffff984 */ /* 0x000fe20000000800 */
[----:B------:R-:W-:Y:S01]  /*1780*/  @!PT LDS RZ, [RZ] ;  /* 0x00000000fffff984 */ /* 0x000fe20000000800 */
[----:B------:R1:W-:Y:S01]  /*1790*/  LDGSTS.E.BYPASS.128 [R81], desc[UR10][R58.64] ;  /* 0x000000003a517fae */ /* 0x0003e2000b98180a */
[----:B------:R-:W-:-:S03]  /*17a0*/  IMAD.WIDE.U32 R56, R220, 0x2, R42 ;  /* 0x00000002dc387825 */ /* 0x000fc600078e002a */
[----:B------:R-:W-:Y:S01]  /*17b0*/  MOV R159, R44 ;  /* 0x0000002c009f7202 */ /* 0x000fe20000000f00 */
[--C-:B------:R-:W-:Y:S01]  /*17c0*/  IMAD.WIDE.U32 R46, R221, 0x2, R42.reuse ;  /* 0x00000002dd2e7825 */ /* 0x100fe200078e002a */
[----:B------:R1:W-:Y:S03]  /*17d0*/  LDGSTS.E.BYPASS.128 [R83], desc[UR10][R56.64] ;  /* 0x0000000038537fae */ /* 0x0003e6000b98180a */
[----:B------:R-:W-:Y:S01]  /*17e0*/  IMAD.WIDE.U32 R70, R222, 0x2, R42 ;  /* 0x00000002de467825 */ /* 0x000fe200078e002a */
[----:B------:R1:W-:Y:S03]  /*17f0*/  LDGSTS.E.BYPASS.128 [R149], desc[UR10][R46.64] ;  /* 0x000000002e957fae */ /* 0x0003e6000b98180a */
[--C-:B---3--:R-:W-:Y:S01]  /*1800*/  IMAD.WIDE.U32 R68, R226, 0x2, R40.reuse ;  /* 0x00000002e2447825 */ /* 0x108fe200078e0028 */
[----:B------:R1:W-:Y:S03]  /*1810*/  LDGSTS.E.BYPASS.128 [R151], desc[UR10][R70.64] ;  /* 0x0000000046977fae */ /* 0x0003e6000b98180a */
[--C-:B------:R-:W-:Y:S01]  /*1820*/  IMAD.WIDE.U32 R44, R225, 0x2, R40.reuse ;  /* 0x00000002e12c7825 */ /* 0x100fe200078e0028 */
[----:B------:R1:W-:Y:S03]  /*1830*/  LDGSTS.E.BYPASS.128 [R153], desc[UR10][R68.64] ;  /* 0x0000000044997fae */ /* 0x0003e6000b98180a */
[--C-:B------:R-:W-:Y:S01]  /*1840*/  IMAD.WIDE.U32 R42, R224, 0x2, R40.reuse ;  /* 0x00000002e02a7825 */ /* 0x100fe200078e0028 */
[----:B------:R1:W-:Y:S03]  /*1850*/  LDGSTS.E.BYPASS.128 [R155], desc[UR10][R44.64] ;  /* 0x000000002c9b7fae */ /* 0x0003e6000b98180a */
[----:B------:R-:W-:Y:S01]  /*1860*/  IMAD.WIDE.U32 R40, R223, 0x2, R40 ;  /* 0x00000002df287825 */ /* 0x000fe200078e0028 */
[----:B------:R1:W-:Y:S04]  /*1870*/  LDGSTS.E.BYPASS.128 [R157], desc[UR10][R42.64] ;  /* 0x000000002a9d7fae */ /* 0x0003e8000b98180a */
[----:B------:R1:W-:Y:S04]  /*1880*/  LDGSTS.E.BYPASS.128 [R159], desc[UR10][R40.64] ;  /* 0x00000000289f7fae */ /* 0x0003e8000b98180a */
[----:B------:R-:W0:Y:S02]  /*1890*/  LDGDEPBAR ;  /* 0x00000000000079af */ /* 0x000e240000000000 */
.L_x_1:
[----:B-1----:R-:W-:Y:S01]  /*18a0*/  IADD3 R45, PT, PT, R167, 0x8000, RZ ;  /* 0x00008000a72d7810 */ /* 0x002fe20007ffe0ff */
[----:B------:R-:W-:Y:S01]  /*18b0*/  VIADD R41, R165, 0x400 ;  /* 0x00000400a5297836 */ /* 0x000fe20000000000 */
[----:B------:R-:W-:Y:S01]  /*18c0*/  IADD3 R57, PT, PT, R167, 0x8800, RZ ;  /* 0x00008800a7397810 */ /* 0x000fe20007ffe0ff */
[----:B------:R-:W-:Y:S01]  /*18d0*/  VIADD R43, R165, 0x800 ;  /* 0x00000800a52b7836 */ /* 0x000fe20000000000 */
[----:B------:R-:W-:Y:S01]  /*18e0*/  UIADD3 UR6, UPT, UPT, UR5, 0x1, URZ ;  /* 0x0000000105067890 */ /* 0x000fe2000fffe0ff */
[----:B------:R-:W-:Y:S01]  /*18f0*/  IMAD.U32 R80, R166, 0x2, R45 ;  /* 0x00000002a6507824 */ /* 0x000fe200078e002d */
[C---:B------:R-:W-:Y:S01]  /*1900*/  LEA R152, R164.reuse, R41, 0x1 ;  /* 0x00000029a4987211 */ /* 0x040fe200078e08ff */
[----:B------:R-:W-:Y:S01]  /*1910*/  VIADD R59, R167, 0x8c00 ;  /* 0x00008c00a73b7836 */ /* 0x000fe20000000000 */
[C---:B------:R-:W-:Y:S01]  /*1920*/  LEA R148, R164.reuse, R43, 0x1 ;  /* 0x0000002ba4947211 */ /* 0x040fe200078e08ff */
[----:B------:R-:W-:Y:S01]  /*1930*/  VIADD R45, R165, 0xc00 ;  /* 0x00000c00a52d7836 */ /* 0x000fe20000000000 */
[----:B------:R-:W-:Y:S01]  /*1940*/  UISETP.GE.AND UP0, UPT, UR6, UR4, UPT ;  /* 0x000000040600728c */ /* 0x000fe2000bf06270 */
[----:B------:R-:W-:Y:S01]  /*1950*/  VIADD R47, R167, 0x8400 ;  /* 0x00008400a72f7836 */ /* 0x000fe20000000000 */
[----:B------:R-:W-:Y:S01]  /*1960*/  LDSM.16.M88.4 R152, [R152] ;  /* 0x000000009898783b */ /* 0x000fe20000000200 */
[----:B------:R-:W-:-:S02]  /*1970*/  IMAD.U32 R156, R164, 0x2, R165 ;  /* 0x00000002a49c7824 */ /* 0x000fc400078e00a5 */
[----:B------:R-:W-:Y:S01]  /*1980*/  IMAD.U32 R40, R166, 0x2, R59 ;  /* 0x00000002a6287824 */ /* 0x000fe200078e003b */
[----:B------:R-:W-:Y:S01]  /*1990*/  LDSM.16.M88.4 R148, [R148] ;  /* 0x000000009494783b */ /* 0x000fe20000000200 */
[----:B------:R-:W-:Y:S02]  /*19a0*/  IMAD.U32 R45, R164, 0x2, R45 ;  /* 0x00000002a42d7824 */ /* 0x000fe400078e002d */
[C---:B------:R-:W-:Y:S01]  /*19b0*/  IMAD.U32 R68, R166.reuse, 0x2, R47 ;  /* 0x00000002a6447824 */ /* 0x040fe200078e002f */
[----:B------:R-:W-:Y:S01]  /*19c0*/  LDSM.16.M88.4 R156, [R156] ;  /* 0x000000009c9c783b */ /* 0x000fe20000000200 */
[C---:B------:R-:W-:Y:S02]  /*19d0*/  IMAD.U32 R57, R166.reuse, 0x2, R57 ;  /* 0x00000002a6397824 */ /* 0x040fe400078e0039 */
[C---:B------:R-:W-:Y:S01]  /*19e0*/  VIADD R173, R167.reuse, 0xa800 ;  /* 0x0000a800a7ad7836 */ /* 0x040fe20000000000 */
[----:B------:R-:W1:Y:S03]  /*19f0*/  LDSM.16.M88.4 R40, [R40] ;  /* 0x000000002828783b */ /* 0x000e660000000200 */
[----:B------:R-:W-:Y:S01]  /*1a00*/  IMAD.U32 R173, R166, 0x2, R173 ;  /* 0x00000002a6ad7824 */ /* 0x000fe200078e00ad */
[----:B------:R-:W3:Y:S04]  /*1a10*/  LDSM.16.M88.4 R44, [R45] ;  /* 0x000000002d2c783b */ /* 0x000ee80000000200 */
[----:B------:R-:W-:Y:S04]  /*1a20*/  LDSM.16.M88.4 R80, [R80] ;  /* 0x000000005050783b */ /* 0x000fe80000000200 */
[----:B------:R-:W4:Y:S04]  /*1a30*/  LDSM.16.M88.4 R68, [R68] ;  /* 0x000000004444783b */ /* 0x000f280000000200 */
[----:B------:R-:W5:Y:S01]  /*1a40*/  LDSM.16.M88.4 R56, [R57] ;  /* 0x000000003938783b */ /* 0x000f620000000200 */
[C---:B-1----:R-:W-:Y:S08]  /*1a50*/  HMMA.16816.F32 R28, R156.reuse, R40, R28 ;  /* 0x000000289c1c723c */ /* 0x042ff0000000181c */
[----:B------:R-:W-:Y:S08]  /*1a60*/  HMMA.16816.F32 R32, R156, R42, R32 ;  /* 0x0000002a9c20723c */ /* 0x000ff00000001820 */
[C---:B------:R-:W-:Y:S08]  /*1a70*/  HMMA.16816.F32 R104, R152.reuse, R40, R104 ;  /* 0x000000289868723c */ /* 0x040ff00000001868 */
[----:B------:R-:W-:Y:S08]  /*1a80*/  HMMA.16816.F32 R108, R152, R42, R108 ;  /* 0x0000002a986c723c */ /* 0x000ff0000000186c */
[C---:B------:R-:W-:Y:S08]  /*1a90*/  HMMA.16816.F32 R136, R148.reuse, R40, R136 ;  /* 0x000000289488723c */ /* 0x040ff00000001888 */
[----:B------:R-:W-:Y:S08]  /*1aa0*/  HMMA.16816.F32 R140, R148, R42, R140 ;  /* 0x0000002a948c723c */ /* 0x000ff0000000188c */
[----:B---3--:R-:W-:Y:S08]  /*1ab0*/  HMMA.16816.F32 R48, R44, R40, R48 ;  /* 0x000000282c30723c */ /* 0x008ff00000001830 */
[C---:B----4-:R-:W-:Y:S08]  /*1ac0*/  HMMA.16816.F32 R16, R156.reuse, R70, R16 ;  /* 0x000000469c10723c */ /* 0x050ff00000001810 */
[----:B-----5:R-:W-:Y:S08]  /*1ad0*/  HMMA.16816.F32 R24, R156, R58, R24 ;  /* 0x0000003a9c18723c */ /* 0x020ff00000001818 */
[C---:B------:R-:W-:Y:S08]  /*1ae0*/  HMMA.16816.F32 R92, R152.reuse, R70, R92 ;  /* 0x00000046985c723c */ /* 0x040ff0000000185c */
[----:B------:R-:W-:Y:S08]  /*1af0*/  HMMA.16816.F32 R100, R152, R58, R100 ;  /* 0x0000003a9864723c */ /* 0x000ff00000001864 */
[C---:B------:R-:W-:Y:S08]  /*1b00*/  HMMA.16816.F32 R124, R148.reuse, R70, R124 ;  /* 0x00000046947c723c */ /* 0x040ff0000000187c */
[----:B------:R-:W-:Y:S08]  /*1b10*/  HMMA.16816.F32 R132, R148, R58, R132 ;  /* 0x0000003a9484723c */ /* 0x000ff00000001884 */
[C---:B------:R-:W-:Y:S08]  /*1b20*/  HMMA.16816.F32 R144, R44.reuse, R80, R144 ;  /* 0x000000502c90723c */ /* 0x040ff00000001890 */
[C---:B------:R-:W-:Y:S08]  /*1b30*/  HMMA.16816.F32 R76, R44.reuse, R82, R76 ;  /* 0x000000522c4c723c */ /* 0x040ff0000000184c */
[C---:B------:R-:W-:Y:S08]  /*1b40*/  HMMA.16816.F32 R72, R44.reuse, R68, R72 ;  /* 0x000000442c48723c */ /* 0x040ff00000001848 */
[----:B------:R-:W-:Y:S01]  /*1b50*/  HMMA.16816.F32 R64, R44, R70, R64 ;  /* 0x000000462c40723c */ /* 0x000fe20000001840 */
[----:B------:R-:W-:-:S05]  /*1b60*/  IADD3 R71, PT, PT, R167, 0x8a00, RZ ;  /* 0x00008a00a7477810 */ /* 0x000fca0007ffe0ff */
[----:B------:R-:W-:Y:S02]  /*1b70*/  IMAD.U32 R71, R166, 0x2, R71 ;  /* 0x00000002a6477824 */ /* 0x000fe400078e0047 */
[C---:B------:R-:W-:Y:S08]  /*1b80*/  HMMA.16816.F32 R60, R44.reuse, R56, R60 ;  /* 0x000000382c3c723c */ /* 0x040ff0000000183c */
[----:B------:R-:W-:Y:S01]  /*1b90*/  HMMA.16816.F32 R52, R44, R58, R52 ;  /* 0x0000003a2c34723c */ /* 0x000fe20000001834 */
[----:B------:R-:W-:-:S07]  /*1ba0*/  IADD3 R59, PT, PT, R167, 0x8200, RZ ;  /* 0x00008200a73b7810 */ /* 0x000fce0007ffe0ff */
[----:B------:R-:W-:Y:S01]  /*1bb0*/  HMMA.16816.F32 R40, R44, R42, R160 ;  /* 0x0000002a2c28723c */ /* 0x000fe200000018a0 */
[C---:B------:R-:W-:Y:S02]  /*1bc0*/  VIADD R47, R165.reuse, 0x600 ;  /* 0x00000600a52f7836 */ /* 0x040fe40000000000 */
[----:B------:R-:W-:-:S04]  /*1bd0*/  VIADD R45, R165, 0x200 ;  /* 0x00000200a52d7836 */ /* 0x000fc80000000000 */
[----:B------:R-:W-:Y:S01]  /*1be0*/  IMAD.U32 R160, R164, 0x2, R45 ;  /* 0x00000002a4a07824 */ /* 0x000fe200078e002d */
[-C--:B------:R-:W-:Y:S05]  /*1bf0*/  HMMA.16816.F32 R12, R156, R68.reuse, R12 ;  /* 0x000000449c0c723c */ /* 0x080fea000000180c */
[----:B------:R-:W-:Y:S03]  /*1c00*/  LDSM.16.M88.4 R160, [R160] ;  /* 0x00000000a0a0783b */ /* 0x000fe60000000200 */
[-C--:B------:R-:W-:Y:S08]  /*1c10*/  HMMA.16816.F32 R88, R152, R68.reuse, R88 ;  /* 0x000000449858723c */ /* 0x080ff00000001858 */
[----:B------:R-:W-:Y:S01]  /*1c20*/  HMMA.16816.F32 R120, R148, R68, R120 ;  /* 0x000000449478723c */ /* 0x000fe20000001878 */
[----:B------:R-:W-:-:S07]  /*1c30*/  VIADD R69, R167, 0x8600 ;  /* 0x00008600a7457836 */ /* 0x000fce0000000000 */
[C---:B------:R-:W-:Y:S08]  /*1c40*/  HMMA.16816.F32 R4, R156.reuse, R80, R4 ;  /* 0x000000509c04723c */ /* 0x040ff00000001804 */
[C---:B------:R-:W-:Y:S08]  /*1c50*/  HMMA.16816.F32 R8, R156.reuse, R82, R8 ;  /* 0x000000529c08723c */ /* 0x040ff00000001808 */
[----:B------:R-:W-:Y:S01]  /*1c60*/  HMMA.16816.F32 R20, R156, R56, R20 ;  /* 0x000000389c14723c */ /* 0x000fe20000001814 */
[----:B------:R-:W-:-:S06]  /*1c70*/  LEA R156, R164, R47, 0x1 ;  /* 0x0000002fa49c7211 */ /* 0x000fcc00078e08ff */
[----:B------:R-:W-:Y:S01]  /*1c80*/  LDSM.16.M88.4 R156, [R156] ;  /* 0x000000009c9c783b */ /* 0x000fe20000000200 */
[-C--:B------:R-:W-:Y:S08]  /*1c90*/  HMMA.16816.F32 R36, R152, R80.reuse, R36 ;  /* 0x000000509824723c */ /* 0x080ff00000001824 */
[----:B------:R-:W-:Y:S01]  /*1ca0*/  HMMA.16816.F32 R112, R148, R80, R112 ;  /* 0x000000509470723c */ /* 0x000fe20000001870 */
[----:B------:R-:W-:-:S02]  /*1cb0*/  VIADD R81, R167, 0x8e00 ;  /* 0x00008e00a7517836 */ /* 0x000fc40000000000 */
[C---:B------:R-:W-:Y:S02]  /*1cc0*/  IMAD.U32 R80, R166.reuse, 0x2, R69 ;  /* 0x00000002a6507824 */ /* 0x040fe400078e0045 */
[C---:B------:R-:W-:Y:S01]  /*1cd0*/  IMAD.U32 R44, R166.reuse, 0x2, R81 ;  /* 0x00000002a62c7824 */ /* 0x040fe200078e0051 */
[----:B------:R-:W1:Y:S02]  /*1ce0*/  LDSM.16.M88.4 R68, [R71] ;  /* 0x000000004744783b */ /* 0x000e640000000200 */
[C---:B------:R-:W-:Y:S03]  /*1cf0*/  HMMA.16816.F32 R116, R148.reuse, R82, R116 ;  /* 0x000000529474723c */ /* 0x040fe60000001874 */
[----:B------:R-:W-:Y:S05]  /*1d00*/  LDSM.16.M88.4 R44, [R44] ;  /* 0x000000002c2c783b */ /* 0x000fea0000000200 */
[----:B------:R-:W-:Y:S01]  /*1d10*/  HMMA.16816.F32 R128, R148, R56, R128 ;  /* 0x000000389480723c */ /* 0x000fe20000001880 */
[----:B------:R-:W-:-:S06]  /*1d20*/  IMAD.U32 R148, R166, 0x2, R59 ;  /* 0x00000002a6947824 */ /* 0x000fcc00078e003b */
[----:B------:R-:W3:Y:S01]  /*1d30*/  LDSM.16.M88.4 R148, [R148] ;  /* 0x000000009494783b */ /* 0x000ee20000000200 */
[----:B------:R-:W-:Y:S01]  /*1d40*/  HMMA.16816.F32 R96, R152, R56, R96 ;  /* 0x000000389860723c */ /* 0x000fe20000001860 */
[----:B------:R-:W-:-:S07]  /*1d50*/  VIADD R57, R165, 0xa00 ;  /* 0x00000a00a5397836 */ /* 0x000fce0000000000 */
[----:B------:R-:W-:Y:S01]  /*1d60*/  HMMA.16816.F32 R84, R152, R82, R84 ;  /* 0x000000529854723c */ /* 0x000fe20000001854 */
[----:B------:R-:W4:Y:S01]  /*1d70*/  LDSM.16.M88.4 R80, [R80] ;  /* 0x000000005050783b */ /* 0x000f220000000200 */
[----:B------:R-:W-:Y:S01]  /*1d80*/  LEA R152, R164, R57, 0x1 ;  /* 0x00000039a4987211 */ /* 0x000fe200078e08ff */
[----:B------:R-:W-:-:S04]  /*1d90*/  VIADD R57, R165, 0xe00 ;  /* 0x00000e00a5397836 */ /* 0x000fc80000000000 */
[----:B------:R-:W-:Y:S01]  /*1da0*/  IMAD.U32 R57, R164, 0x2, R57 ;  /* 0x00000002a4397824 */ /* 0x000fe200078e0039 */
[----:B------:R-:W5:Y:S05]  /*1db0*/  LDSM.16.M88.4 R152, [R152] ;  /* 0x000000009898783b */ /* 0x000f6a0000000200 */
[----:B------:R-:W2:Y:S01]  /*1dc0*/  LDSM.16.M88.4 R56, [R57] ;  /* 0x000000003938783b */ /* 0x000ea20000000200 */
[----:B------:R-:W-:-:S04]  /*1dd0*/  DEPBAR.LE SB0, 0x2 ;  /* 0x000080800000791a */ /* 0x000fc80000000000 */
[C---:B-1----:R-:W-:Y:S08]  /*1de0*/  HMMA.16816.F32 R96, R156.reuse, R68, R96 ;  /* 0x000000449c60723c */ /* 0x042ff00000001860 */
[C---:B------:R-:W-:Y:S08]  /*1df0*/  HMMA.16816.F32 R100, R156.reuse, R70, R100 ;  /* 0x000000469c64723c */ /* 0x040ff00000001864 */
[C---:B---3--:R-:W-:Y:S08]  /*1e00*/  HMMA.16816.F32 R84, R156.reuse, R150, R84 ;  /* 0x000000969c54723c */ /* 0x048ff00000001854 */
[C---:B----4-:R-:W-:Y:S08]  /*1e10*/  HMMA.16816.F32 R88, R156.reuse, R80, R88 ;  /* 0x000000509c58723c */ /* 0x050ff00000001858 */
[----:B------:R-:W-:Y:S08]  /*1e20*/  HMMA.16816.F32 R92, R156, R82, R92 ;  /* 0x000000529c5c723c */ /* 0x000ff0000000185c */
[-C--:B------:R-:W-:Y:S08]  /*1e30*/  HMMA.16816.F32 R32, R160, R46.reuse, R32 ;  /* 0x0000002ea020723c */ /* 0x080ff00000001820 */
[-C--:B------:R-:W-:Y:S08]  /*1e40*/  HMMA.16816.F32 R108, R156, R46.reuse, R108 ;  /* 0x0000002e9c6c723c */ /* 0x080ff0000000186c */
[----:B-----5:R-:W-:Y:S08]  /*1e50*/  HMMA.16816.F32 R140, R152, R46, R140 ;  /* 0x0000002e988c723c */ /* 0x020ff0000000188c */
[C---:B--2---:R-:W-:Y:S08]  /*1e60*/  HMMA.16816.F32 R144, R56.reuse, R148, R144 ;  /* 0x000000943890723c */ /* 0x044ff00000001890 */
[C---:B------:R-:W-:Y:S08]  /*1e70*/  HMMA.16816.F32 R76, R56.reuse, R150, R76 ;  /* 0x00000096384c723c */ /* 0x040ff0000000184c */
[C---:B------:R-:W-:Y:S08]  /*1e80*/  HMMA.16816.F32 R72, R56.reuse, R80, R72 ;  /* 0x000000503848723c */ /* 0x040ff00000001848 */
[C---:B------:R-:W-:Y:S08]  /*1e90*/  HMMA.16816.F32 R64, R56.reuse, R82, R64 ;  /* 0x000000523840723c */ /* 0x040ff00000001840 */
[C---:B------:R-:W-:Y:S08]  /*1ea0*/  HMMA.16816.F32 R60, R56.reuse, R68, R60 ;  /* 0x00000044383c723c */ /* 0x040ff0000000183c */
[C---:B------:R-:W-:Y:S08]  /*1eb0*/  HMMA.16816.F32 R52, R56.reuse, R70, R52 ;  /* 0x000000463834723c */ /* 0x040ff00000001834 */
[C---:B------:R-:W-:Y:S08]  /*1ec0*/  HMMA.16816.F32 R48, R56.reuse, R44, R48 ;  /* 0x0000002c3830723c */ /* 0x040ff00000001830 */
[----:B------:R-:W-:Y:S01]  /*1ed0*/  HMMA.16816.F32 R40, R56, R46, R40 ;  /* 0x0000002e3828723c */ /* 0x000fe20000001828 */
[C---:B------:R-:W-:Y:S01]  /*1ee0*/  IADD3 R47, PT, PT, R167.reuse, 0xa000, RZ ;  /* 0x0000a000a72f7810 */ /* 0x040fe20007ffe0ff */
[----:B------:R-:W-:-:S02]  /*1ef0*/  VIADD R57, R167, 0xa400 ;  /* 0x0000a400a7397836 */ /* 0x000fc40000000000 */
[----:B------:R-:W-:-:S03]  /*1f00*/  VIADD R59, R167, 0xac00 ;  /* 0x0000ac00a73b7836 */ /* 0x000fc60000000000 */
[C---:B------:R-:W-:Y:S01]  /*1f10*/  LEA R174, R166.reuse, R57, 0x1 ;  /* 0x00000039a6ae7211 */ /* 0x040fe200078e08ff */
[----:B------:R-:W-:Y:S01]  /*1f20*/  HMMA.16816.F32 R28, R160, R44, R28 ;  /* 0x0000002ca01c723c */ /* 0x000fe2000000181c */
[----:B------:R-:W-:-:S07]  /*1f30*/  IMAD.U32 R172, R166, 0x2, R59 ;  /* 0x00000002a6ac7824 */ /* 0x000fce00078e003b */
[-C--:B------:R-:W-:Y:S08]  /*1f40*/  HMMA.16816.F32 R104, R156, R44.reuse, R104 ;  /* 0x0000002c9c68723c */ /* 0x080ff00000001868 */
[----:B------:R-:W-:Y:S01]  /*1f50*/  HMMA.16816.F32 R136, R152, R44, R136 ;  /* 0x0000002c9888723c */ /* 0x000fe20000001888 */
[----:B------:R-:W-:-:S07]  /*1f60*/  VIADD R45, R165, 0x2000 ;  /* 0x00002000a52d7836 */ /* 0x000fce0000000000 */
[C---:B------:R-:W-:Y:S08]  /*1f70*/  HMMA.16816.F32 R4, R160.reuse, R148, R4 ;  /* 0x00000094a004723c */ /* 0x040ff00000001804 */
[C---:B------:R-:W-:Y:S08]  /*1f80*/  HMMA.16816.F32 R8, R160.reuse, R150, R8 ;  /* 0x00000096a008723c */ /* 0x040ff00000001808 */
[C---:B------:R-:W-:Y:S08]  /*1f90*/  HMMA.16816.F32 R12, R160.reuse, R80, R12 ;  /* 0x00000050a00c723c */ /* 0x040ff0000000180c */
[C---:B------:R-:W-:Y:S08]  /*1fa0*/  HMMA.16816.F32 R16, R160.reuse, R82, R16 ;  /* 0x00000052a010723c */ /* 0x040ff00000001810 */
[C---:B------:R-:W-:Y:S08]  /*1fb0*/  HMMA.16816.F32 R20, R160.reuse, R68, R20 ;  /* 0x00000044a014723c */ /* 0x040ff00000001814 */
[----:B------:R-:W-:Y:S01]  /*1fc0*/  HMMA.16816.F32 R24, R160, R70, R24 ;  /* 0x00000046a018723c */ /* 0x000fe20000001818 */
[----:B------:R-:W-:-:S07]  /*1fd0*/  IMAD.U32 R160, R164, 0x2, R45 ;  /* 0x00000002a4a07824 */ /* 0x000fce00078e002d */
[-C--:B------:R-:W-:Y:S08]  /*1fe0*/  HMMA.16816.F32 R36, R156, R148.reuse, R36 ;  /* 0x000000949c24723c */ /* 0x080ff00000001824 */
[----:B------:R-:W-:Y:S01]  /*1ff0*/  HMMA.16816.F32 R112, R152, R148, R112 ;  /* 0x000000949870723c */ /* 0x000fe20000001870 */
[----:B------:R-:W-:-:S07]  /*2000*/  IMAD.U32 R148, R166, 0x2, R47 ;  /* 0x00000002a6947824 */ /* 0x000fce00078e002f */
[C---:B------:R-:W-:Y:S08]  /*2010*/  HMMA.16816.F32 R116, R152.reuse, R150, R116 ;  /* 0x000000969874723c */ /* 0x040ff00000001874 */
[C---:B------:R-:W-:Y:S08]  /*2020*/  HMMA.16816.F32 R120, R152.reuse, R80, R120 ;  /* 0x000000509878723c */ /* 0x040ff00000001878 */
[C---:B------:R-:W-:Y:S08]  /*2030*/  HMMA.16816.F32 R124, R152.reuse, R82, R124 ;  /* 0x00000052987c723c */ /* 0x040ff0000000187c */
[C---:B------:R-:W-:Y:S08]  /*2040*/  HMMA.16816.F32 R128, R152.reuse, R68, R128 ;  /* 0x000000449880723c */ /* 0x040ff00000001880 */
[----:B------:R-:W-:Y:S01]  /*2050*/  HMMA.16816.F32 R132, R152, R70, R132 ;  /* 0x000000469884723c */ /* 0x000fe20000001884 */
[C---:B------:R-:W-:Y:S01]  /*2060*/  IADD3 R155, PT, PT, R165.reuse, 0x2400, RZ ;  /* 0x00002400a59b7810 */ /* 0x040fe20007ffe0ff */
[----:B------:R-:W-:Y:S01]  /*2070*/  VIADD R153, R165, 0x2800 ;  /* 0x00002800a5997836 */ /* 0x000fe20000000000 */
[----:B------:R-:W-:Y:S06]  /*2080*/  BAR.SYNC.DEFER_BLOCKING 0x0 ;  /* 0x0000000000007b1d */ /* 0x000fec0000010000 */
[----:B------:R-:W-:Y:S11]  /*2090*/  BRA.U UP0, `(.L_x_2) ;  /* 0x0000000100787547 */ /* 0x000ff6000b800000 */
[----:B------:R-:W1:Y:S01]  /*20a0*/  LDC.64 R46, c[0x0][0x380] ;  /* 0x0000e000ff2e7b82 */ /* 0x000e620000000a00 */
[----:B------:R-:W-:Y:S01]  /*20b0*/  IADD3 R59, PT, PT, R220, 0x20, RZ ;  /* 0x00000020dc3b7810 */ /* 0x000fe20007ffe0ff */
[----:B------:R-:W-:Y:S01]  /*20c0*/  VIADD R69, R219, 0x20 ;  /* 0x00000020db457836 */ /* 0x000fe20000000000 */
[----:B------:R-:W-:Y:S01]  /*20d0*/  IADD3 R81, PT, PT, R225, 0x20, RZ ;  /* 0x00000020e1517810 */ /* 0x000fe20007ffe0ff */
[----:B------:R-:W-:Y:S02]  /*20e0*/  VIADD R57, R221, 0x20 ;  /* 0x00000020dd397836 */ /* 0x000fe40000000000 */
[----:B------:R-:W-:Y:S02]  /*20f0*/  VIADD R71, R222, 0x20 ;  /* 0x00000020de477836 */ /* 0x000fe40000000000 */
[----:B------:R-:W2:Y:S01]  /*2100*/  LDC.64 R44, c[0x0][0x388] ;  /* 0x0000e200ff2c7b82 */ /* 0x000ea20000000a00 */
[----:B------:R-:W-:Y:S02]  /*2110*/  VIADD R83, R226, 0x20 ;  /* 0x00000020e2537836 */ /* 0x000fe40000000000 */
[----:B------:R-:W-:-:S02]  /*2120*/  VIADD R149, R223, 0x20 ;  /* 0x00000020df957836 */ /* 0x000fc40000000000 */
[----:B-1----:R-:W-:-:S04]  /*2130*/  IMAD.WIDE.U32 R68, R69, 0x2, R46 ;  /* 0x0000000245447825 */ /* 0x002fc800078e002e */
[--C-:B------:R-:W-:Y:S01]  /*2140*/  IMAD.WIDE.U32 R58, R59, 0x2, R46.reuse ;  /* 0x000000023b3a7825 */ /* 0x100fe200078e002e */
[----:B------:R-:W-:Y:S01]  /*2150*/  @!PT LDS RZ, [RZ] ;  /* 0x00000000fffff984 */ /* 0x000fe20000000800 */
[----:B------:R-:W-:Y:S01]  /*2160*/  @!PT LDS RZ, [RZ] ;  /* 0x00000000fffff984 */ /* 0x000fe20000000800 */
[----:B------:R-:W-:Y:S01]  /*2170*/  @!PT LDS RZ, [RZ] ;  /* 0x00000000fffff984 */ /* 0x000fe20000000800 */
[----:B------:R1:W-:Y:S03]  /*2180*/  LDGSTS.E.BYPASS.128 [R203], desc[UR10][R68.64] ;  /* 0x0000000044cb7fae */ /* 0x0003e6000b98180a */
[--C-:B------:R-:W-:Y:S01]  /*2190*/  IMAD.WIDE.U32 R56, R57, 0x2, R46.reuse ;  /* 0x0000000239387825 */ /* 0x100fe200078e002e */
[----:B------:R1:W-:Y:S03]  /*21a0*/  LDGSTS.E.BYPASS.128 [R202], desc[UR10][R58.64] ;  /* 0x000000003aca7fae */ /* 0x0003e6000b98180a */
[----:B------:R-:W-:Y:S01]  /*21b0*/  IMAD.WIDE.U32 R46, R71, 0x2, R46 ;  /* 0x00000002472e7825 */ /* 0x000fe200078e002e */
[----:B------:R1:W-:Y:S03]  /*21c0*/  LDGSTS.E.BYPASS.128 [R201], desc[UR10][R56.64] ;  /* 0x0000000038c97fae */ /* 0x0003e6000b98180a */
[----:B------:R-:W-:Y:S01]  /*21d0*/  VIADD R71, R224, 0x20 ;  /* 0x00000020e0477836 */ /* 0x000fe20000000000 */
[----:B------:R1:W-:Y:S01]  /*21e0*/  LDGSTS.E.BYPASS.128 [R200], desc[UR10][R46.64] ;  /* 0x000000002ec87fae */ /* 0x0003e2000b98180a */
[----:B--2---:R-:W-:-:S04]  /*21f0*/  IMAD.WIDE.U32 R82, R83, 0x2, R44 ;  /* 0x0000000253527825 */ /* 0x004fc800078e002c */
        /* <DEDUP_REMOVED lines=8> */
.L_x_2:
[----:B-1----:R-:W-:Y:S01]  /*2280*/  VIADD R57, R165, 0x2c00 ;  /* 0x00002c00a5397836 */ /* 0x002fe20000000000 */
[C---:B------:R-:W-:Y:S01]  /*2290*/  LEA R153, R164.reuse, R153, 0x1 ;  /* 0x00000099a4997211 */ /* 0x040fe200078e08ff */
[C---:B------:R-:W-:Y:S01]  /*22a0*/  IMAD.U32 R156, R164.reuse, 0x2, R155 ;  /* 0x00000002a49c7824 */ /* 0x040fe200078e009b */
[----:B------:R-:W-:Y:S01]  /*22b0*/  LDSM.16.M88.4 R160, [R160] ;  /* 0x00000000a0a0783b */ /* 0x000fe20000000200 */
[----:B------:R-:W-:Y:S01]  /*22c0*/  IMAD.U32 R57, R164, 0x2, R57 ;  /* 0x00000002a4397824 */ /* 0x000fe200078e0039 */
[----:B------:R-:W-:Y:S02]  /*22d0*/  UIADD3 UR7, UPT, UPT, UR5, 0x2, URZ ;  /* 0x0000000205077890 */ /* 0x000fe4000fffe0ff */
[----:B------:R-:W1:Y:S02]  /*22e0*/  LDSM.16.M88.4 R148, [R148] ;  /* 0x000000009494783b */ /* 0x000e640000000200 */
[----:B------:R-:W-:Y:S02]  /*22f0*/  UISETP.GE.AND UP0, UPT, UR7, UR4, UPT ;  /* 0x000000040700728c */ /* 0x000fe4000bf06270 */
[----:B------:R-:W-:Y:S04]  /*2300*/  LDSM.16.M88.4 R80, [R174] ;  /* 0x00000000ae50783b */ /* 0x000fe80000000200 */
[----:B------:R2:W3:Y:S04]  /*2310*/  LDSM.16.M88.4 R68, [R173] ;  /* 0x00000000ad44783b */ /* 0x0004e80000000200 */
[----:B------:R-:W-:Y:S04]  /*2320*/  LDSM.16.M88.4 R44, [R172] ;  /* 0x00000000ac2c783b */ /* 0x000fe80000000200 */
[----:B------:R-:W4:Y:S01]  /*2330*/  LDSM.16.M88.4 R156, [R156] ;  /* 0x000000009c9c783b */ /* 0x000f220000000200 */
[----:B--2---:R-:W-:-:S03]  /*2340*/  IADD3 R173, PT, PT, R167, 0xc800, RZ ;  /* 0x0000c800a7ad7810 */ /* 0x004fc60007ffe0ff */
[----:B------:R-:W2:Y:S02]  /*2350*/  LDSM.16.M88.4 R152, [R153] ;  /* 0x000000009998783b */ /* 0x000ea40000000200 */
[----:B------:R-:W-:Y:S02]  /*2360*/  IMAD.U32 R173, R166, 0x2, R173 ;  /* 0x00000002a6ad7824 */ /* 0x000fe400078e00ad */
[----:B------:R-:W5:Y:S01]  /*2370*/  LDSM.16.M88.4 R56, [R57] ;  /* 0x000000003938783b */ /* 0x000f620000000200 */
[C---:B-1----:R-:W-:Y:S08]  /*2380*/  HMMA.16816.F32 R4, R160.reuse, R148, R4 ;  /* 0x00000094a004723c */ /* 0x042ff00000001804 */
[-C--:B---3--:R-:W-:Y:S08]  /*2390*/  HMMA.16816.F32 R24, R160, R70.reuse, R24 ;  /* 0x00000046a018723c */ /* 0x088ff00000001818 */
[-C--:B----4-:R-:W-:Y:S08]  /*23a0*/  HMMA.16816.F32 R100, R156, R70.reuse, R100 ;  /* 0x000000469c64723c */ /* 0x090ff00000001864 */
[----:B--2---:R-:W-:Y:S08]  /*23b0*/  HMMA.16816.F32 R132, R152, R70, R132 ;  /* 0x000000469884723c */ /* 0x004ff00000001884 */
[C---:B-----5:R-:W-:Y:S08]  /*23c0*/  HMMA.16816.F32 R144, R56.reuse, R148, R144 ;  /* 0x000000943890723c */ /* 0x060ff00000001890 */
[C---:B------:R-:W-:Y:S08]  /*23d0*/  HMMA.16816.F32 R76, R56.reuse, R150, R76 ;  /* 0x00000096384c723c */ /* 0x040ff0000000184c */
[C---:B------:R-:W-:Y:S08]  /*23e0*/  HMMA.16816.F32 R72, R56.reuse, R80, R72 ;  /* 0x000000503848723c */ /* 0x040ff00000001848 */
[C---:B------:R-:W-:Y:S08]  /*23f0*/  HMMA.16816.F32 R64, R56.reuse, R82, R64 ;  /* 0x000000523840723c */ /* 0x040ff00000001840 */
[C---:B------:R-:W-:Y:S08]  /*2400*/  HMMA.16816.F32 R60, R56.reuse, R68, R60 ;  /* 0x00000044383c723c */ /* 0x040ff0000000183c */
[----:B------:R-:W-:Y:S01]  /*2410*/  HMMA.16816.F32 R52, R56, R70, R52 ;  /* 0x000000463834723c */ /* 0x000fe20000001834 */
[----:B------:R-:W-:-:S05]  /*2420*/  VIADD R71, R167, 0xaa00 ;  /* 0x0000aa00a7477836 */ /* 0x000fca0000000000 */
[----:B------:R-:W-:Y:S02]  /*2430*/  LEA R71, R166, R71, 0x1 ;  /* 0x00000047a6477211 */ /* 0x000fe400078e08ff */
[C---:B------:R-:W-:Y:S08]  /*2440*/  HMMA.16816.F32 R48, R56.reuse, R44, R48 ;  /* 0x0000002c3830723c */ /* 0x040ff00000001830 */
[----:B------:R-:W-:Y:S01]  /*2450*/  HMMA.16816.F32 R40, R56, R46, R40 ;  /* 0x0000002e3828723c */ /* 0x000fe20000001828 */
[----:B------:R-:W-:Y:S01]  /*2460*/  IADD3 R59, PT, PT, R167, 0xa200, RZ ;  /* 0x0000a200a73b7810 */ /* 0x000fe20007ffe0ff */
[----:B------:R-:W-:-:S06]  /*2470*/  VIADD R57, R165, 0x2a00 ;  /* 0x00002a00a5397836 */ /* 0x000fcc0000000000 */
[C---:B------:R-:W-:Y:S08]  /*2480*/  HMMA.16816.F32 R20, R160.reuse, R68, R20 ;  /* 0x00000044a014723c */ /* 0x040ff00000001814 */
[----:B------:R-:W-:Y:S08]  /*2490*/  HMMA.16816.F32 R32, R160, R46, R32 ;  /* 0x0000002ea020723c */ /* 0x000ff00000001820 */
[C---:B------:R-:W-:Y:S08]  /*24a0*/  HMMA.16816.F32 R96, R156.reuse, R68, R96 ;  /* 0x000000449c60723c */ /* 0x040ff00000001860 */
[----:B------:R-:W-:Y:S08]  /*24b0*/  HMMA.16816.F32 R108, R156, R46, R108 ;  /* 0x0000002e9c6c723c */ /* 0x000ff0000000186c */
[----:B------:R-:W-:Y:S01]  /*24c0*/  HMMA.16816.F32 R128, R152, R68, R128 ;  /* 0x000000449880723c */ /* 0x000fe20000001880 */
[----:B------:R-:W-:-:S07]  /*24d0*/  VIADD R69, R167, 0xa600 ;  /* 0x0000a600a7457836 */ /* 0x000fce0000000000 */
[----:B------:R-:W-:Y:S01]  /*24e0*/  HMMA.16816.F32 R140, R152, R46, R140 ;  /* 0x0000002e988c723c */ /* 0x000fe2000000188c */
[----:B------:R-:W-:-:S07]  /*24f0*/  VIADD R47, R165, 0x2600 ;  /* 0x00002600a52f7836 */ /* 0x000fce0000000000 */
[----:B------:R-:W-:Y:S08]  /*2500*/  HMMA.16816.F32 R12, R160, R80, R12 ;  /* 0x00000050a00c723c */ /* 0x000ff0000000180c */
[C---:B------:R-:W-:Y:S08]  /*2510*/  HMMA.16816.F32 R36, R156.reuse, R148, R36 ;  /* 0x000000949c24723c */ /* 0x040ff00000001824 */
[C---:B------:R-:W-:Y:S08]  /*2520*/  HMMA.16816.F32 R84, R156.reuse, R150, R84 ;  /* 0x000000969c54723c */ /* 0x040ff00000001854 */
[C---:B------:R-:W-:Y:S08]  /*2530*/  HMMA.16816.F32 R88, R156.reuse, R80, R88 ;  /* 0x000000509c58723c */ /* 0x040ff00000001858 */
[C---:B------:R-:W-:Y:S08]  /*2540*/  HMMA.16816.F32 R92, R156.reuse, R82, R92 ;  /* 0x000000529c5c723c */ /* 0x040ff0000000185c */
[----:B------:R-:W-:Y:S01]  /*2550*/  HMMA.16816.F32 R104, R156, R44, R104 ;  /* 0x0000002c9c68723c */ /* 0x000fe20000001868 */
[----:B------:R-:W-:-:S06]  /*2560*/  IMAD.U32 R156, R164, 0x2, R47 ;  /* 0x00000002a49c7824 */ /* 0x000fcc00078e002f */
[----:B------:R-:W-:Y:S01]  /*2570*/  LDSM.16.M88.4 R156, [R156] ;  /* 0x000000009c9c783b */ /* 0x000fe20000000200 */
[----:B------:R-:W-:Y:S01]  /*2580*/  HMMA.16816.F32 R112, R152, R148, R112 ;  /* 0x000000949870723c */ /* 0x000fe20000001870 */
[----:B------:R-:W-:-:S07]  /*2590*/  IMAD.U32 R148, R166, 0x2, R59 ;  /* 0x00000002a6947824 */ /* 0x000fce00078e003b */
[----:B------:R-:W-:Y:S01]  /*25a0*/  HMMA.16816.F32 R120, R152, R80, R120 ;  /* 0x000000509878723c */ /* 0x000fe20000001878 */
[----:B------:R-:W-:Y:S01]  /*25b0*/  IADD3 R81, PT, PT, R167, 0xae00, RZ ;  /* 0x0000ae00a7517810 */ /* 0x000fe20007ffe0ff */
[C---:B------:R-:W-:Y:S02]  /*25c0*/  IMAD.U32 R80, R166.reuse, 0x2, R69 ;  /* 0x00000002a6507824 */ /* 0x040fe400078e0045 */
[----:B------:R-:W1:Y:S04]  /*25d0*/  LDSM.16.M88.4 R68, [R71] ;  /* 0x000000004744783b */ /* 0x000e680000000200 */
[-C--:B------:R-:W-:Y:S08]  /*25e0*/  HMMA.16816.F32 R28, R160, R44.reuse, R28 ;  /* 0x0000002ca01c723c */ /* 0x080ff0000000181c */
[----:B------:R-:W-:Y:S01]  /*25f0*/  HMMA.16816.F32 R136, R152, R44, R136 ;  /* 0x0000002c9888723c */ /* 0x000fe20000001888 */
[----:B------:R-:W-:-:S02]  /*2600*/  IMAD.U32 R44, R166, 0x2, R81 ;  /* 0x00000002a62c7824 */ /* 0x000fc400078e0051 */
[----:B------:R-:W-:-:S05]  /*2610*/  VIADD R45, R165, 0x2200 ;  /* 0x00002200a52d7836 */ /* 0x000fca0000000000 */
[C---:B------:R-:W-:Y:S08]  /*2620*/  HMMA.16816.F32 R8, R160.reuse, R150, R8 ;  /* 0x00000096a008723c */ /* 0x040ff00000001808 */
[----:B------:R-:W-:Y:S01]  /*2630*/  HMMA.16816.F32 R16, R160, R82, R16 ;  /* 0x00000052a010723c */ /* 0x000fe20000001810 */
[C---:B------:R-:W-:Y:S02]  /*2640*/  LEA R160, R164.reuse, R45, 0x1 ;  /* 0x0000002da4a07211 */ /* 0x040fe400078e08ff */
[----:B------:R-:W2:Y:S04]  /*2650*/  LDSM.16.M88.4 R44, [R44] ;  /* 0x000000002c2c783b */ /* 0x000ea80000000200 */
[----:B------:R-:W-:Y:S01]  /*2660*/  LDSM.16.M88.4 R160, [R160] ;  /* 0x00000000a0a0783b */ /* 0x000fe20000000200 */
[C---:B------:R-:W-:Y:S03]  /*2670*/  HMMA.16816.F32 R116, R152.reuse, R150, R116 ;  /* 0x000000969874723c */ /* 0x040fe60000001874 */
[----:B------:R-:W3:Y:S05]  /*2680*/  LDSM.16.M88.4 R148, [R148] ;  /* 0x000000009494783b */ /* 0x000eea0000000200 */
[----:B------:R-:W-:Y:S01]  /*2690*/  HMMA.16816.F32 R124, R152, R82, R124 ;  /* 0x00000052987c723c */ /* 0x000fe2000000187c */
[----:B------:R-:W4:Y:S01]  /*26a0*/  LDSM.16.M88.4 R80, [R80] ;  /* 0x000000005050783b */ /* 0x000f220000000200 */
[----:B------:R-:W-:Y:S01]  /*26b0*/  LEA R152, R164, R57, 0x1 ;  /* 0x00000039a4987211 */ /* 0x000fe200078e08ff */
[----:B------:R-:W-:-:S04]  /*26c0*/  VIADD R57, R165, 0x2e00 ;  /* 0x00002e00a5397836 */ /* 0x000fc80000000000 */
[----:B------:R-:W-:Y:S01]  /*26d0*/  IMAD.U32 R57, R164, 0x2, R57 ;  /* 0x00000002a4397824 */ /* 0x000fe200078e0039 */
[----:B------:R-:W5:Y:S01]  /*26e0*/  LDSM.16.M88.4 R152, [R152] ;  /* 0x000000009898783b */ /* 0x000f620000000200 */
[----:B-1----:R-:W-:Y:S04]  /*26f0*/  HMMA.16816.F32 R96, R156, R68, R96 ;  /* 0x000000449c60723c */ /* 0x002fe80000001860 */
[----:B------:R-:W1:Y:S01]  /*2700*/  LDSM.16.M88.4 R56, [R57] ;  /* 0x000000003938783b */ /* 0x000e620000000200 */
[----:B------:R-:W-:-:S04]  /*2710*/  DEPBAR.LE SB0, 0x2 ;  /* 0x000080800000791a */ /* 0x000fc80000000000 */
[C---:B------:R-:W-:Y:S08]  /*2720*/  HMMA.16816.F32 R100, R156.reuse, R70, R100 ;  /* 0x000000469c64723c */ /* 0x040ff00000001864 */
[C---:B--2---:R-:W-:Y:S08]  /*2730*/  HMMA.16816.F32 R104, R156.reuse, R44, R104 ;  /* 0x0000002c9c68723c */ /* 0x044ff00000001868 */
[C---:B---3--:R-:W-:Y:S08]  /*2740*/  HMMA.16816.F32 R84, R156.reuse, R150, R84 ;  /* 0x000000969c54723c */ /* 0x048ff00000001854 */
[C---:B----4-:R-:W-:Y:S08]  /*2750*/  HMMA.16816.F32 R88, R156.reuse, R80, R88 ;  /* 0x000000509c58723c */ /* 0x050ff00000001858 */
[----:B------:R-:W-:Y:S08]  /*2760*/  HMMA.16816.F32 R92, R156, R82, R92 ;  /* 0x000000529c5c723c */ /* 0x000ff0000000185c */
[-C--:B------:R-:W-:Y:S08]  /*2770*/  HMMA.16816.F32 R28, R160, R44.reuse, R28 ;  /* 0x0000002ca01c723c */ /* 0x080ff0000000181c */
[----:B-----5:R-:W-:Y:S08]  /*2780*/  HMMA.16816.F32 R136, R152, R44, R136 ;  /* 0x0000002c9888723c */ /* 0x020ff00000001888 */
[C---:B-1----:R-:W-:Y:S08]  /*2790*/  HMMA.16816.F32 R144, R56.reuse, R148, R144 ;  /* 0x000000943890723c */ /* 0x042ff00000001890 */
[C---:B------:R-:W-:Y:S08]  /*27a0*/  HMMA.16816.F32 R76, R56.reuse, R150, R76 ;  /* 0x00000096384c723c */ /* 0x040ff0000000184c */
[C---:B------:R-:W-:Y:S08]  /*27b0*/  HMMA.16816.F32 R72, R56.reuse, R80, R72 ;  /* 0x000000503848723c */ /* 0x040ff00000001848 */
[C---:B------:R-:W-:Y:S08]  /*27c0*/  HMMA.16816.F32 R64, R56.reuse, R82, R64 ;  /* 0x000000523840723c */ /* 0x040ff00000001840 */
[C---:B------:R-:W-:Y:S08]  /*27d0*/  HMMA.16816.F32 R60, R56.reuse, R68, R60 ;  /* 0x00000044383c723c */ /* 0x040ff0000000183c */
[C---:B------:R-:W-:Y:S08]  /*27e0*/  HMMA.16816.F32 R52, R56.reuse, R70, R52 ;  /* 0x000000463834723c */ /* 0x040ff00000001834 */
[----:B------:R-:W-:Y:S01]  /*27f0*/  HMMA.16816.F32 R48, R56, R44, R48 ;  /* 0x0000002c3830723c */ /* 0x000fe20000001830 */
[----:B------:R-:W-:-:S07]  /*2800*/  IADD3 R45, PT, PT, R165, 0x4000, RZ ;  /* 0x00004000a52d7810 */ /* 0x000fce0007ffe0ff */
[----:B------:R-:W-:Y:S01]  /*2810*/  HMMA.16816.F32 R40, R56, R46, R40 ;  /* 0x0000002e3828723c */ /* 0x000fe20000001828 */
[C---:B------:R-:W-:Y:S02]  /*2820*/  VIADD R57, R167.reuse, 0xc400 ;  /* 0x0000c400a7397836 */ /* 0x040fe40000000000 */
[----:B------:R-:W-:-:S03]  /*2830*/  VIADD R59, R167, 0xcc00 ;  /* 0x0000cc00a73b7836 */ /* 0x000fc60000000000 */
[C---:B------:R-:W-:Y:S01]  /*2840*/  LEA R174, R166.reuse, R57, 0x1 ;  /* 0x00000039a6ae7211 */ /* 0x040fe200078e08ff */
[----:B------:R-:W-:Y:S01]  /*2850*/  IMAD.U32 R172, R166, 0x2, R59 ;  /* 0x00000002a6ac7824 */ /* 0x000fe200078e003b */
[-C--:B------:R-:W-:Y:S08]  /*2860*/  HMMA.16816.F32 R32, R160, R46.reuse, R32 ;  /* 0x0000002ea020723c */ /* 0x080ff00000001820 */
        /* <DEDUP_REMOVED lines=18> */
[C---:B------:R-:W-:Y:S01]  /*2990*/  VIADD R155, R165.reuse, 0x4400 ;  /* 0x00004400a59b7836 */ /* 0x040fe20000000000 */
[----:B------:R-:W-:Y:S01]  /*29a0*/  IADD3 R153, PT, PT, R165, 0x4800, RZ ;  /* 0x00004800a5997810 */ /* 0x000fe20007ffe0ff */
        /* <DEDUP_REMOVED lines=20> */
[----:B------:R-:W-:Y:S01]  /*2af0*/  IADD3 R71, PT, PT, R224, 0x40, RZ ;  /* 0x00000040e0477810 */ /* 0x000fe20007ffe0ff */
[----:B------:R1:W-:Y:S02]  /*2b00*/  LDGSTS.E.BYPASS.128 [R184], desc[UR10][R56.64] ;  /* 0x0000000038b87fae */ /* 0x0003e4000b98180a */
[----:B--2---:R-:W-:-:S02]  /*2b10*/  IMAD.WIDE.U32 R82, R83, 0x2, R44 ;  /* 0x0000000253527825 */ /* 0x004fc400078e002c */
[----:B------:R1:W-:Y:S02]  /*2b20*/  LDGSTS.E.BYPASS.128 [R183], desc[UR10][R46.64] ;  /* 0x000000002eb77fae */ /* 0x0003e4000b98180a */
[--C-:B------:R-:W-:Y:S02]  /*2b30*/  IMAD.WIDE.U32 R80, R81, 0x2, R44.reuse ;  /* 0x0000000251507825 */ /* 0x100fe400078e002c */
[----:B------:R1:W-:Y:S02]  /*2b40*/  LDGSTS.E.BYPASS.128 [R182], desc[UR10][R82.64] ;  /* 0x0000000052b67fae */ /* 0x0003e4000b98180a */
[--C-:B------:R-:W-:Y:S02]  /*2b50*/  IMAD.WIDE.U32 R70, R71, 0x2, R44.reuse ;  /* 0x0000000247467825 */ /* 0x100fe400078e002c */
[----:B------:R1:W-:Y:S02]  /*2b60*/  LDGSTS.E.BYPASS.128 [R181], desc[UR10][R80.64] ;  /* 0x0000000050b57fae */ /* 0x0003e4000b98180a */
[----:B------:R-:W-:-:S02]  /*2b70*/  IMAD.WIDE.U32 R44, R149, 0x2, R44 ;  /* 0x00000002952c7825 */ /* 0x000fc400078e002c */
[----:B------:R1:W-:Y:S04]  /*2b80*/  LDGSTS.E.BYPASS.128 [R180], desc[UR10][R70.64] ;  /* 0x0000000046b47fae */ /* 0x0003e8000b98180a */
[----:B------:R1:W-:Y:S04]  /*2b90*/  LDGSTS.E.BYPASS.128 [R179], desc[UR10][R44.64] ;  /* 0x000000002cb37fae */ /* 0x0003e8000b98180a */
[----:B------:R-:W0:Y:S02]  /*2ba0*/  LDGDEPBAR ;  /* 0x00000000000079af */ /* 0x000e240000000000 */
.L_x_3:
[C---:B-1----:R-:W-:Y:S01]  /*2bb0*/  VIADD R57, R165.reuse, 0x4c00 ;  /* 0x00004c00a5397836 */ /* 0x042fe20000000000 */
[C---:B------:R-:W-:Y:S01]  /*2bc0*/  LEA R153, R164.reuse, R153, 0x1 ;  /* 0x00000099a4997211 */ /* 0x040fe200078e08ff */
[C---:B------:R-:W-:Y:S01]  /*2bd0*/  IMAD.U32 R156, R164.reuse, 0x2, R155 ;  /* 0x00000002a49c7824 */ /* 0x040fe200078e009b */
[----:B------:R-:W-:Y:S01]  /*2be0*/  LDSM.16.M88.4 R160, [R160] ;  /* 0x00000000a0a0783b */ /* 0x000fe20000000200 */
[----:B------:R-:W-:Y:S01]  /*2bf0*/  IMAD.U32 R57, R164, 0x2, R57 ;  /* 0x00000002a4397824 */ /* 0x000fe200078e0039 */
[----:B------:R-:W-:Y:S02]  /*2c00*/  UIADD3 UR7, UPT, UPT, UR5, 0x3, URZ ;  /* 0x0000000305077890 */ /* 0x000fe4000fffe0ff */
[----:B------:R-:W1:Y:S02]  /*2c10*/  LDSM.16.M88.4 R44, [R172] ;  /* 0x00000000ac2c783b */ /* 0x000e640000000200 */
[----:B------:R-:W-:Y:S02]  /*2c20*/  UISETP.GE.AND UP0, UPT, UR7, UR4, UPT ;  /* 0x000000040700728c */ /* 0x000fe4000bf06270 */
[----:B------:R-:W2:Y:S04]  /*2c30*/  LDSM.16.M88.4 R156, [R156] ;  /* 0x000000009c9c783b */ /* 0x000ea80000000200 */
[----:B------:R-:W3:Y:S04]  /*2c40*/  LDSM.16.M88.4 R152, [R153] ;  /* 0x000000009998783b */ /* 0x000ee80000000200 */
[----:B------:R-:W4:Y:S04]  /*2c50*/  LDSM.16.M88.4 R56, [R57] ;  /* 0x000000003938783b */ /* 0x000f280000000200 */
[----:B------:R-:W5:Y:S04]  /*2c60*/  LDSM.16.M88.4 R148, [R148] ;  /* 0x000000009494783b */ /* 0x000f680000000200 */
[----:B------:R-:W5:Y:S04]  /*2c70*/  LDSM.16.M88.4 R80, [R174] ;  /* 0x00000000ae50783b */ /* 0x000f680000000200 */
[----:B------:R-:W5:Y:S01]  /*2c80*/  LDSM.16.M88.4 R68, [R173] ;  /* 0x00000000ad44783b */ /* 0x000f620000000200 */
[-C--:B-1----:R-:W-:Y:S08]  /*2c90*/  HMMA.16816.F32 R28, R160, R44.reuse, R28 ;  /* 0x0000002ca01c723c */ /* 0x082ff0000000181c */
[-C--:B--2---:R-:W-:Y:S08]  /*2ca0*/  HMMA.16816.F32 R104, R156, R44.reuse, R104 ;  /* 0x0000002c9c68723c */ /* 0x084ff00000001868 */
[-C--:B---3--:R-:W-:Y:S08]  /*2cb0*/  HMMA.16816.F32 R136, R152, R44.reuse, R136 ;  /* 0x0000002c9888723c */ /* 0x088ff00000001888 */
[----:B----4-:R-:W-:Y:S01]  /*2cc0*/  HMMA.16816.F32 R48, R56, R44, R48 ;  /* 0x0000002c3830723c */ /* 0x010fe20000001830 */
[----:B------:R-:W-:-:S07]  /*2cd0*/  VIADD R45, R165, 0x4200 ;  /* 0x00004200a52d7836 */ /* 0x000fce0000000000 */
[C---:B-----5:R-:W-:Y:S08]  /*2ce0*/  HMMA.16816.F32 R4, R160.reuse, R148, R4 ;  /* 0x00000094a004723c */ /* 0x060ff00000001804 */
[C---:B------:R-:W-:Y:S08]  /*2cf0*/  HMMA.16816.F32 R8, R160.reuse, R150, R8 ;  /* 0x00000096a008723c */ /* 0x040ff00000001808 */
[C---:B------:R-:W-:Y:S08]  /*2d00*/  HMMA.16816.F32 R12, R160.reuse, R80, R12 ;  /* 0x00000050a00c723c */ /* 0x040ff0000000180c */
[C---:B------:R-:W-:Y:S08]  /*2d10*/  HMMA.16816.F32 R16, R160.reuse, R82, R16 ;  /* 0x00000052a010723c */ /* 0x040ff00000001810 */
[C---:B------:R-:W-:Y:S08]  /*2d20*/  HMMA.16816.F32 R20, R160.reuse, R68, R20 ;  /* 0x00000044a014723c */ /* 0x040ff00000001814 */
[C---:B------:R-:W-:Y:S08]  /*2d30*/  HMMA.16816.F32 R24, R160.reuse, R70, R24 ;  /* 0x00000046a018723c */ /* 0x040ff00000001818 */
[----:B------:R-:W-:Y:S01]  /*2d40*/  HMMA.16816.F32 R32, R160, R46, R32 ;  /* 0x0000002ea020723c */ /* 0x000fe20000001820 */
[----:B------:R-:W-:Y:S01]  /*2d50*/  LEA R160, R164, R45, 0x1 ;  /* 0x0000002da4a07211 */ /* 0x000fe200078e08ff */
[----:B------:R-:W-:-:S05]  /*2d60*/  VIADD R45, R165, 0x4600 ;  /* 0x00004600a52d7836 */ /* 0x000fca0000000000 */
[----:B------:R-:W-:Y:S01]  /*2d70*/  LDSM.16.M88.4 R160, [R160] ;  /* 0x00000000a0a0783b */ /* 0x000fe20000000200 */
[C---:B------:R-:W-:Y:S08]  /*2d80*/  HMMA.16816.F32 R88, R156.reuse, R80, R88 ;  /* 0x000000509c58723c */ /* 0x040ff00000001858 */
[C---:B------:R-:W-:Y:S08]  /*2d90*/  HMMA.16816.F32 R96, R156.reuse, R68, R96 ;  /* 0x000000449c60723c */ /* 0x040ff00000001860 */
[----:B------:R-:W-:Y:S08]  /*2da0*/  HMMA.16816.F32 R100, R156, R70, R100 ;  /* 0x000000469c64723c */ /* 0x000ff00000001864 */
[C---:B------:R-:W-:Y:S08]  /*2db0*/  HMMA.16816.F32 R120, R152.reuse, R80, R120 ;  /* 0x000000509878723c */ /* 0x040ff00000001878 */
[C---:B------:R-:W-:Y:S08]  /*2dc0*/  HMMA.16816.F32 R128, R152.reuse, R68, R128 ;  /* 0x000000449880723c */ /* 0x040ff00000001880 */
[----:B------:R-:W-:Y:S08]  /*2dd0*/  HMMA.16816.F32 R132, R152, R70, R132 ;  /* 0x000000469884723c */ /* 0x000ff00000001884 */
[----:B------:R-:W-:Y:S01]  /*2de0*/  HMMA.16816.F32 R72, R56, R80, R72 ;  /* 0x000000503848723c */ /* 0x000fe20000001848 */
[----:B------:R-:W-:-:S07]  /*2df0*/  VIADD R81, R167, 0xca00 ;  /* 0x0000ca00a7517836 */ /* 0x000fce0000000000 */
[----:B------:R-:W-:Y:S01]  /*2e00*/  HMMA.16816.F32 R60, R56, R68, R60 ;  /* 0x00000044383c723c */ /* 0x000fe2000000183c */
[----:B------:R-:W-:Y:S01]  /*2e10*/  IADD3 R69, PT, PT, R167, 0xc200, RZ ;  /* 0x0000c200a7457810 */ /* 0x000fe20007ffe0ff */
[----:B------:R-:W-:-:S06]  /*2e20*/  IMAD.U32 R68, R166, 0x2, R81 ;  /* 0x00000002a6447824 */ /* 0x000fcc00078e0051 */
[----:B------:R-:W-:Y:S01]  /*2e30*/  HMMA.16816.F32 R52, R56, R70, R52 ;  /* 0x000000463834723c */ /* 0x000fe20000001834 */
[C---:B------:R-:W-:Y:S01]  /*2e40*/  VIADD R71, R167.reuse, 0xc600 ;  /* 0x0000c600a7477836 */ /* 0x040fe20000000000 */
[----:B------:R-:W-:-:S04]  /*2e50*/  IADD3 R167, PT, PT, R167, 0xce00, RZ ;  /* 0x0000ce00a7a77810 */ /* 0x000fc80007ffe0ff */
[C---:B------:R-:W-:Y:S01]  /*2e60*/  LEA R80, R166.reuse, R71, 0x1 ;  /* 0x00000047a6507211 */ /* 0x040fe200078e08ff */
[----:B------:R-:W-:Y:S01]  /*2e70*/  IMAD.U32 R44, R166, 0x2, R167 ;  /* 0x00000002a62c7824 */ /* 0x000fe200078e00a7 */
[-C--:B------:R-:W-:Y:S08]  /*2e80*/  HMMA.16816.F32 R108, R156, R46.reuse, R108 ;  /* 0x0000002e9c6c723c */ /* 0x080ff0000000186c */
[-C--:B------:R-:W-:Y:S08]  /*2e90*/  HMMA.16816.F32 R140, R152, R46.reuse, R140 ;  /* 0x0000002e988c723c */ /* 0x080ff0000000188c */
[----:B------:R-:W-:Y:S01]  /*2ea0*/  HMMA.16816.F32 R40, R56, R46, R40 ;  /* 0x0000002e3828723c */ /* 0x000fe20000001828 */
[C---:B------:R-:W-:Y:S01]  /*2eb0*/  VIADD R47, R165.reuse, 0x4a00 ;  /* 0x00004a00a52f7836 */ /* 0x040fe20000000000 */
[----:B------:R-:W-:-:S06]  /*2ec0*/  IADD3 R165, PT, PT, R165, 0x4e00, RZ ;  /* 0x00004e00a5a57810 */ /* 0x000fcc0007ffe0ff */
[C---:B------:R-:W-:Y:S08]  /*2ed0*/  HMMA.16816.F32 R36, R156.reuse, R148, R36 ;  /* 0x000000949c24723c */ /* 0x040ff00000001824 */
[C---:B------:R-:W-:Y:S08]  /*2ee0*/  HMMA.16816.F32 R84, R156.reuse, R150, R84 ;  /* 0x000000969c54723c */ /* 0x040ff00000001854 */
[----:B------:R-:W-:Y:S01]  /*2ef0*/  HMMA.16816.F32 R92, R156, R82, R92 ;  /* 0x000000529c5c723c */ /* 0x000fe2000000185c */
[----:B------:R-:W-:-:S06]  /*2f00*/  IMAD.U32 R156, R164, 0x2, R45 ;  /* 0x00000002a49c7824 */ /* 0x000fcc00078e002d */
[----:B------:R-:W-:Y:S01]  /*2f10*/  LDSM.16.M88.4 R156, [R156] ;  /* 0x000000009c9c783b */ /* 0x000fe20000000200 */
[C---:B------:R-:W-:Y:S08]  /*2f20*/  HMMA.16816.F32 R112, R152.reuse, R148, R112 ;  /* 0x000000949870723c */ /* 0x040ff00000001870 */
[C---:B------:R-:W-:Y:S08]  /*2f30*/  HMMA.16816.F32 R116, R152.reuse, R150, R116 ;  /* 0x000000969874723c */ /* 0x040ff00000001874 */
[----:B------:R-:W-:Y:S01]  /*2f40*/  HMMA.16816.F32 R124, R152, R82, R124 ;  /* 0x00000052987c723c */ /* 0x000fe2000000187c */
[----:B------:R-:W-:-:S02]  /*2f50*/  IMAD.U32 R152, R164, 0x2, R47 ;  /* 0x00000002a4987824 */ /* 0x000fc400078e002f */
[----:B------:R-:W1:Y:S04]  /*2f60*/  LDSM.16.M88.4 R44, [R44] ;  /* 0x000000002c2c783b */ /* 0x000e680000000200 */
[----:B------:R-:W-:Y:S01]  /*2f70*/  LDSM.16.M88.4 R152, [R152] ;  /* 0x000000009898783b */ /* 0x000fe20000000200 */
[C---:B------:R-:W-:Y:S01]  /*2f80*/  HMMA.16816.F32 R144, R56.reuse, R148, R144 ;  /* 0x000000943890723c */ /* 0x040fe20000001890 */
[----:B------:R-:W-:Y:S02]  /*2f90*/  IMAD.U32 R148, R166, 0x2, R69 ;  /* 0x00000002a6947824 */ /* 0x000fe400078e0045 */
[----:B------:R-:W2:Y:S05]  /*2fa0*/  LDSM.16.M88.4 R68, [R68] ;  /* 0x000000004444783b */ /* 0x000eaa0000000200 */
[C---:B------:R-:W-:Y:S01]  /*2fb0*/  HMMA.16816.F32 R76, R56.reuse, R150, R76 ;  /* 0x00000096384c723c */ /* 0x040fe2000000184c */
[----:B------:R-:W3:Y:S07]  /*2fc0*/  LDSM.16.M88.4 R148, [R148] ;  /* 0x000000009494783b */ /* 0x000eee0000000200 */
[----:B------:R-:W-:Y:S01]  /*2fd0*/  HMMA.16816.F32 R64, R56, R82, R64 ;  /* 0x000000523840723c */ /* 0x000fe20000001840 */
[----:B------:R-:W-:Y:S01]  /*2fe0*/  LEA R56, R164, R165, 0x1 ;  /* 0x000000a5a4387211 */ /* 0x000fe200078e08ff */
[----:B------:R-:W4:Y:S05]  /*2ff0*/  LDSM.16.M88.4 R80, [R80] ;  /* 0x000000005050783b */ /* 0x000f2a0000000200 */
[----:B------:R-:W5:Y:S01]  /*3000*/  LDSM.16.M88.4 R56, [R56] ;  /* 0x000000003838783b */ /* 0x000f620000000200 */
[----:B------:R-:W-:-:S04]  /*3010*/  DEPBAR.LE SB0, 0x2 ;  /* 0x000080800000791a */ /* 0x000fc80000000000 */
[C---:B-1----:R-:W-:Y:S08]  /*3020*/  HMMA.16816.F32 R28, R160.reuse, R44, R28 ;  /* 0x0000002ca01c723c */ /* 0x042ff0000000181c */
[C---:B--2---:R-:W-:Y:S08]  /*3030*/  HMMA.16816.F32 R20, R160.reuse, R68, R20 ;  /* 0x00000044a014723c */ /* 0x044ff00000001814 */
[C---:B---3--:R-:W-:Y:S08]  /*3040*/  HMMA.16816.F32 R4, R160.reuse, R148, R4 ;  /* 0x00000094a004723c */ /* 0x048ff00000001804 */
[C---:B------:R-:W-:Y:S08]  /*3050*/  HMMA.16816.F32 R8, R160.reuse, R150, R8 ;  /* 0x00000096a008723c */ /* 0x040ff00000001808 */
[C---:B----4-:R-:W-:Y:S08]  /*3060*/  HMMA.16816.F32 R12, R160.reuse, R80, R12 ;  /* 0x00000050a00c723c */ /* 0x050ff0000000180c */
[C---:B------:R-:W-:Y:S08]  /*3070*/  HMMA.16816.F32 R16, R160.reuse, R82, R16 ;  /* 0x00000052a010723c */ /* 0x040ff00000001810 */
[C---:B------:R-:W-:Y:S08]  /*3080*/  HMMA.16816.F32 R24, R160.reuse, R70, R24 ;  /* 0x00000046a018723c */ /* 0x040ff00000001818 */
[----:B------:R-:W-:Y:S08]  /*3090*/  HMMA.16816.F32 R32, R160, R46, R32 ;  /* 0x0000002ea020723c */ /* 0x000ff00000001820 */
[C---:B------:R-:W-:Y:S08]  /*30a0*/  HMMA.16816.F32 R36, R156.reuse, R148, R36 ;  /* 0x000000949c24723c */ /* 0x040ff00000001824 */
[C---:B------:R-:W-:Y:S08]  /*30b0*/  HMMA.16816.F32 R84, R156.reuse, R150, R84 ;  /* 0x000000969c54723c */ /* 0x040ff00000001854 */
[C---:B------:R-:W-:Y:S08]  /*30c0*/  HMMA.16816.F32 R88, R156.reuse, R80, R88 ;  /* 0x000000509c58723c */ /* 0x040ff00000001858 */
[C---:B------:R-:W-:Y:S08]  /*30d0*/  HMMA.16816.F32 R92, R156.reuse, R82, R92 ;  /* 0x000000529c5c723c */ /* 0x040ff0000000185c */
[C---:B------:R-:W-:Y:S08]  /*30e0*/  HMMA.16816.F32 R96, R156.reuse, R68, R96 ;  /* 0x000000449c60723c */ /* 0x040ff00000001860 */
        /* <DEDUP_REMOVED lines=11> */
[C---:B-----5:R-:W-:Y:S08]  /*31a0*/  HMMA.16816.F32 R144, R56.reuse, R148, R144 ;  /* 0x000000943890723c */ /* 0x060ff00000001890 */
[C---:B------:R-:W-:Y:S08]  /*31b0*/  HMMA.16816.F32 R76, R56.reuse, R150, R76 ;  /* 0x00000096384c723c */ /* 0x040ff0000000184c */
[C---:B------:R-:W-:Y:S08]  /*31c0*/  HMMA.16816.F32 R72, R56.reuse, R80, R72 ;  /* 0x000000503848723c */ /* 0x040ff00000001848 */
[C---:B------:R-:W-:Y:S08]  /*31d0*/  HMMA.16816.F32 R64, R56.reuse, R82, R64 ;  /* 0x000000523840723c */ /* 0x040ff00000001840 */
[C---:B------:R-:W-:Y:S08]  /*31e0*/  HMMA.16816.F32 R60, R56.reuse, R68, R60 ;  /* 0x00000044383c723c */ /* 0x040ff0000000183c */
[C---:B------:R-:W-:Y:S08]  /*31f0*/  HMMA.16816.F32 R52, R56.reuse, R70, R52 ;  /* 0x000000463834723c */ /* 0x040ff00000001834 */
[C---:B------:R-:W-:Y:S08]  /*3200*/  HMMA.16816.F32 R48, R56.reuse, R44, R48 ;  /* 0x0000002c3830723c */ /* 0x040ff00000001830 */
[----:B------:R-:W-:Y:S01]  /*3210*/  HMMA.16816.F32 R40, R56, R46, R40 ;  /* 0x0000002e3828723c */ /* 0x000fe20000001828 */
[----:B------:R-:W-:Y:S06]  /*3220*/  BAR.SYNC.DEFER_BLOCKING 0x0 ;  /* 0x0000000000007b1d */ /* 0x000fec0000010000 */
[----:B------:R-:W-:-:S13]  /*3230*/  BRA.U UP0, `(.L_x_4) ;  /* 0x0000000100747547 */ /* 0x000fda000b800000 */
        /* <DEDUP_REMOVED lines=28> */
[----:B------:R1:W-:Y:S02]  /*3400*/  LDGSTS.E.BYPASS.128 [R2], desc[UR10][R44.64] ;  /* 0x000000002c027fae */ /* 0x0003e4000b98180a */
.L_x_4:
[----:B------:R-:W-:Y:S01]  /*3410*/  LDSM.16.M88.4 R148, [R188] ;  /* 0x00000000bc94783b */ /* 0x000fe20000000200 */
[----:B------:R-:W-:Y:S01]  /*3420*/  UISETP.GE.AND UP0, UPT, UR6, UR8, UPT ;  /* 0x000000080600728c */ /* 0x000fe2000bf06270 */
[----:B------:R-:W-:Y:S01]  /*3430*/  IADD3 R226, PT, PT, R226, 0x80, RZ ;  /* 0x00000080e2e27810 */ /* 0x000fe20007ffe0ff */
[----:B------:R-:W-:Y:S01]  /*3440*/  VIADD R225, R225, 0x80 ;  /* 0x00000080e1e17836 */ /* 0x000fe20000000000 */
[----:B-1----:R-:W1:Y:S01]  /*3450*/  LDSM.16.M88.4 R80, [R192] ;  /* 0x00000000c050783b */ /* 0x002e620000000200 */
[----:B------:R-:W-:Y:S01]  /*3460*/  VIADD R224, R224, 0x80 ;  /* 0x00000080e0e07836 */ /* 0x000fe20000000000 */
[----:B------:R-:W-:Y:S01]  /*3470*/  IADD3 R223, PT, PT, R223, 0x80, RZ ;  /* 0x00000080dfdf7810 */ /* 0x000fe20007ffe0ff */
[----:B------:R-:W-:Y:S01]  /*3480*/  VIADD R222, R222, 0x80 ;  /* 0x00000080dede7836 */ /* 0x000fe20000000000 */
[----:B------:R-:W2:Y:S01]  /*3490*/  LDSM.16.M88.4 R68, [R193] ;  /* 0x00000000c144783b */ /* 0x000ea20000000200 */
[----:B------:R-:W-:Y:S01]  /*34a0*/  VIADD R221, R221, 0x80 ;  /* 0x00000080dddd7836 */ /* 0x000fe20000000000 */
[----:B------:R-:W-:Y:S01]  /*34b0*/  IADD3 R220, PT, PT, R220, 0x80, RZ ;  /* 0x00000080dcdc7810 */ /* 0x000fe20007ffe0ff */
[----:B------:R-:W-:Y:S01]  /*34c0*/  VIADD R219, R219, 0x80 ;  /* 0x00000080dbdb7836 */ /* 0x000fe20000000000 */
[----:B------:R-:W3:Y:S01]  /*34d0*/  LDSM.16.M88.4 R56, [R194] ;  /* 0x00000000c238783b */ /* 0x000ee20000000200 */
[----:B------:R-:W-:-:S03]  /*34e0*/  UIADD3 UR5, UPT, UPT, UR5, 0x4, URZ ;  /* 0x0000000405057890 */ /* 0x000fc6000fffe0ff */
[----:B------:R-:W4:Y:S04]  /*34f0*/  LDSM.16.M88.4 R44, [R195] ;  /* 0x00000000c32c783b */ /* 0x000f280000000200 */
[----:B------:R-:W5:Y:S04]  /*3500*/  LDSM.16.M88.4 R152, [R189] ;  /* 0x00000000bd98783b */ /* 0x000f680000000200 */
[----:B------:R-:W-:Y:S04]  /*3510*/  LDSM.16.M88.4 R164, [R191] ;  /* 0x00000000bfa4783b */ /* 0x000fe80000000200 */
[----:B------:R-:W-:Y:S04]  /*3520*/  LDSM.16.M88.4 R172, [R211] ;  /* 0x00000000d3ac783b */ /* 0x000fe80000000200 */
[----:B------:R-:W-:Y:S04]  /*3530*/  LDSM.16.M88.4 R160, [R218] ;  /* 0x00000000daa0783b */ /* 0x000fe80000000200 */
[----:B------:R-:W-:Y:S01]  /*3540*/  LDSM.16.M88.4 R156, [R217] ;  /* 0x00000000d99c783b */ /* 0x000fe20000000200 */
[C---:B-1----:R-:W-:Y:S08]  /*3550*/  HMMA.16816.F32 R4, R148.reuse, R80, R4 ;  /* 0x000000509404723c */ /* 0x042ff00000001804 */
[C---:B------:R-:W-:Y:S08]  /*3560*/  HMMA.16816.F32 R8, R148.reuse, R82, R8 ;  /* 0x000000529408723c */ /* 0x040ff00000001808 */
[C---:B--2---:R-:W-:Y:S08]  /*3570*/  HMMA.16816.F32 R12, R148.reuse, R68, R12 ;  /* 0x00000044940c723c */ /* 0x044ff0000000180c */
[C---:B------:R-:W-:Y:S08]  /*3580*/  HMMA.16816.F32 R16, R148.reuse, R70, R16 ;  /* 0x000000469410723c */ /* 0x040ff00000001810 */
[C---:B---3--:R-:W-:Y:S08]  /*3590*/  HMMA.16816.F32 R20, R148.reuse, R56, R20 ;  /* 0x000000389414723c */ /* 0x048ff00000001814 */
[C---:B------:R-:W-:Y:S08]  /*35a0*/  HMMA.16816.F32 R24, R148.reuse, R58, R24 ;  /* 0x0000003a9418723c */ /* 0x040ff00000001818 */
[C---:B----4-:R-:W-:Y:S08]  /*35b0*/  HMMA.16816.F32 R28, R148.reuse, R44, R28 ;  /* 0x0000002c941c723c */ /* 0x050ff0000000181c */
[----:B------:R-:W-:Y:S01]  /*35c0*/  HMMA.16816.F32 R32, R148, R46, R32 ;  /* 0x0000002e9420723c */ /* 0x000fe20000001820 */
[----:B------:R-:W1:Y:S07]  /*35d0*/  LDSM.16.M88.4 R148, [R190] ;  /* 0x00000000be94783b */ /* 0x000e6e0000000200 */
[C---:B-----5:R-:W-:Y:S08]  /*35e0*/  HMMA.16816.F32 R88, R152.reuse, R68, R88 ;  /* 0x000000449858723c */ /* 0x060ff00000001858 */
[C---:B------:R-:W-:Y:S08]  /*35f0*/  HMMA.16816.F32 R92, R152.reuse, R70, R92 ;  /* 0x00000046985c723c */ /* 0x040ff0000000185c */
[C---:B------:R-:W-:Y:S08]  /*3600*/  HMMA.16816.F32 R96, R152.reuse, R56, R96 ;  /* 0x000000389860723c */ /* 0x040ff00000001860 */
[C---:B------:R-:W-:Y:S08]  /*3610*/  HMMA.16816.F32 R100, R152.reuse, R58, R100 ;  /* 0x0000003a9864723c */ /* 0x040ff00000001864 */
[C---:B------:R-:W-:Y:S08]  /*3620*/  HMMA.16816.F32 R104, R152.reuse, R44, R104 ;  /* 0x0000002c9868723c */ /* 0x040ff00000001868 */
[----:B------:R-:W-:Y:S08]  /*3630*/  HMMA.16816.F32 R108, R152, R46, R108 ;  /* 0x0000002e986c723c */ /* 0x000ff0000000186c */
[C---:B-1----:R-:W-:Y:S08]  /*3640*/  HMMA.16816.F32 R120, R148.reuse, R68, R120 ;  /* 0x000000449478723c */ /* 0x042ff00000001878 */
[C---:B------:R-:W-:Y:S08]  /*3650*/  HMMA.16816.F32 R124, R148.reuse, R70, R124 ;  /* 0x00000046947c723c */ /* 0x040ff0000000187c */
[C---:B------:R-:W-:Y:S08]  /*3660*/  HMMA.16816.F32 R128, R148.reuse, R56, R128 ;  /* 0x000000389480723c */ /* 0x040ff00000001880 */
[C---:B------:R-:W-:Y:S08]  /*3670*/  HMMA.16816.F32 R132, R148.reuse, R58, R132 ;  /* 0x0000003a9484723c */ /* 0x040ff00000001884 */
[C---:B------:R-:W-:Y:S08]  /*3680*/  HMMA.16816.F32 R136, R148.reuse, R44, R136 ;  /* 0x0000002c9488723c */ /* 0x040ff00000001888 */
[----:B------:R-:W-:Y:S08]  /*3690*/  HMMA.16816.F32 R140, R148, R46, R140 ;  /* 0x0000002e948c723c */ /* 0x000ff0000000188c */
[C---:B------:R-:W-:Y:S08]  /*36a0*/  HMMA.16816.F32 R72, R164.reuse, R68, R72 ;  /* 0x00000044a448723c */ /* 0x040ff00000001848 */
[C---:B------:R-:W-:Y:S01]  /*36b0*/  HMMA.16816.F32 R64, R164.reuse, R70, R64 ;  /* 0x00000046a440723c */ /* 0x040fe20000001840 */
[----:B------:R-:W1:Y:S07]  /*36c0*/  LDSM.16.M88.4 R68, [R212] ;  /* 0x00000000d444783b */ /* 0x000e6e0000000200 */
[C---:B------:R-:W-:Y:S08]  /*36d0*/  HMMA.16816.F32 R60, R164.reuse, R56, R60 ;  /* 0x00000038a43c723c */ /* 0x040ff0000000183c */
[C---:B------:R-:W-:Y:S01]  /*36e0*/  HMMA.16816.F32 R52, R164.reuse, R58, R52 ;  /* 0x0000003aa434723c */ /* 0x040fe20000001834 */
[----:B------:R-:W2:Y:S07]  /*36f0*/  LDSM.16.M88.4 R56, [R213] ;  /* 0x00000000d538783b */ /* 0x000eae0000000200 */
[C---:B------:R-:W-:Y:S08]  /*3700*/  HMMA.16816.F32 R48, R164.reuse, R44, R48 ;  /* 0x0000002ca430723c */ /* 0x040ff00000001830 */
[----:B------:R-:W-:Y:S01]  /*3710*/  HMMA.16816.F32 R40, R164, R46, R40 ;  /* 0x0000002ea428723c */ /* 0x000fe20000001828 */
[----:B------:R-:W3:Y:S07]  /*3720*/  LDSM.16.M88.4 R44, [R214] ;  /* 0x00000000d62c783b */ /* 0x000eee0000000200 */
[C---:B------:R-:W-:Y:S08]  /*3730*/  HMMA.16816.F32 R36, R152.reuse, R80, R36 ;  /* 0x000000509824723c */ /* 0x040ff00000001824 */
[----:B------:R-:W-:Y:S01]  /*3740*/  HMMA.16816.F32 R84, R152, R82, R84 ;  /* 0x000000529854723c */ /* 0x000fe20000001854 */
[----:B------:R-:W-:Y:S07]  /*3750*/  LDSM.16.M88.4 R152, [R216] ;  /* 0x00000000d898783b */ /* 0x000fee0000000200 */
[C---:B------:R-:W-:Y:S08]  /*3760*/  HMMA.16816.F32 R112, R148.reuse, R80, R112 ;  /* 0x000000509470723c */ /* 0x040ff00000001870 */
[----:B------:R-:W-:Y:S01]  /*3770*/  HMMA.16816.F32 R116, R148, R82, R116 ;  /* 0x000000529474723c */ /* 0x000fe20000001874 */
[----:B------:R-:W4:Y:S07]  /*3780*/  LDSM.16.M88.4 R148, [R215] ;  /* 0x00000000d794783b */ /* 0x000f2e0000000200 */
[C---:B------:R-:W-:Y:S08]  /*3790*/  HMMA.16816.F32 R144, R164.reuse, R80, R144 ;  /* 0x00000050a490723c */ /* 0x040ff00000001890 */
[----:B------:R-:W-:Y:S08]  /*37a0*/  HMMA.16816.F32 R76, R164, R82, R76 ;  /* 0x00000052a44c723c */ /* 0x000ff0000000184c */
[C---:B------:R-:W-:Y:S08]  /*37b0*/  HMMA.16816.F32 R28, R172.reuse, R160, R28 ;  /* 0x000000a0ac1c723c */ /* 0x040ff0000000181c */
[----:B------:R-:W-:Y:S08]  /*37c0*/  HMMA.16816.F32 R32, R172, R162, R32 ;  /* 0x000000a2ac20723c */ /* 0x000ff00000001820 */
[C---:B-1----:R-:W-:Y:S08]  /*37d0*/  HMMA.16816.F32 R104, R68.reuse, R160, R104 ;  /* 0x000000a04468723c */ /* 0x042ff00000001868 */
[----:B------:R-:W-:Y:S08]  /*37e0*/  HMMA.16816.F32 R108, R68, R162, R108 ;  /* 0x000000a2446c723c */ /* 0x000ff0000000186c */
[C---:B--2---:R-:W-:Y:S08]  /*37f0*/  HMMA.16816.F32 R136, R56.reuse, R160, R136 ;  /* 0x000000a03888723c */ /* 0x044ff00000001888 */
[----:B------:R-:W-:Y:S08]  /*3800*/  HMMA.16816.F32 R140, R56, R162, R140 ;  /* 0x000000a2388c723c */ /* 0x000ff0000000188c */
[----:B---3--:R-:W-:Y:S08]  /*3810*/  HMMA.16816.F32 R48, R44, R160, R48 ;  /* 0x000000a02c30723c */ /* 0x008ff00000001830 */
[C---:B----4-:R-:W-:Y:S08]  /*3820*/  HMMA.16816.F32 R4, R172.reuse, R148, R4 ;  /* 0x00000094ac04723c */ /* 0x050ff00000001804 */
        /* <DEDUP_REMOVED lines=23> */
[----:B------:R-:W-:Y:S01]  /*39a0*/  HMMA.16816.F32 R160, R44, R162, R40 ;  /* 0x000000a22ca0723c */ /* 0x000fe20000001828 */
[----:B------:R-:W-:-:S04]  /*39b0*/  NOP ;  /* 0x0000000000007918 */ /* 0x000fc80000000000 */
[----:B------:R-:W-:-:S15]  /*39c0*/  BRA.U !UP0, `(.L_x_5) ;  /* 0xffffffd908a07547 */ /* 0x000fde000b83ffff */
.L_x_0:
[----:B------:R-:W1:Y:S01]  /*39d0*/  LDC R218, c[0x0][0x3a0] ;  /* 0x0000e800ffda7b82 */ /* 0x000e620000000800 */
[----:B------:R-:W3:Y:S01]  /*39e0*/  S2R R214, SR_LANEID ;  /* 0x0000000000d67919 */ /* 0x000ee20000000000 */
[----:B------:R-:W-:-:S04]  /*39f0*/  DEPBAR.LE SB0, 0x2 ;  /* 0x000080800000791a */ /* 0x000fc80000000000 */
[----:B------:R-:W-:Y:S01]  /*3a00*/  LEA R212, R3, R187, 0xc ;  /* 0x000000bb03d47211 */ /* 0x000fe200078e60ff */
[----:B------:R-:W-:Y:S01]  /*3a10*/  IMAD R216, R0, 0x1000, R187 ;  /* 0x0000100000d87824 */ /* 0x000fe200078e02bb */
[----:B-1----:R-:W-:-:S04]  /*3a20*/  SHF.R.S32.HI R215, RZ, 0x1f, R218 ;  /* 0x0000001fffd77819 */ /* 0x002fc800000114da */
[----:B------:R-:W-:-:S04]  /*3a30*/  LEA.HI R215, R215, R218, RZ, 0x7 ;  /* 0x000000dad7d77211 */ /* 0x000fc800078f38ff */
[----:B------:R-:W-:Y:S02]  /*3a40*/  SHF.R.S32.HI R215, RZ, 0x7, R215 ;  /* 0x00000007ffd77819 */ /* 0x000fe400000114d7 */
[--C-:B---3--:R-:W-:Y:S02]  /*3a50*/  SHF.R.U32.HI R40, RZ, 0x3, R214.reuse ;  /* 0x00000003ff287819 */ /* 0x108fe400000116d6 */
[----:B------:R-:W-:Y:S02]  /*3a60*/  SHF.L.U32 R217, R215, 0x2, RZ ;  /* 0x00000002d7d97819 */ /* 0x000fe400000006ff */
[----:B------:R-:W-:Y:S01]  /*3a70*/  LOP3.LUT R41, R214, 0x7, RZ, 0xc0, !PT ;  /* 0x00000007d6297812 */ /* 0x000fe200078ec0ff */
[----:B------:R-:W-:Y:S01]  /*3a80*/  IMAD.SHL.U32 R44, R40, 0x8, RZ ;  /* 0x00000008282c7824 */ /* 0x000fe200078e00ff */
[----:B------:R-:W-:Y:S01]  /*3a90*/  BAR.SYNC.DEFER_BLOCKING 0x0 ;  /* 0x0000000000007b1d */ /* 0x000fe20000010000 */
[----:B------:R-:W-:Y:S02]  /*3aa0*/  ISETP.GT.AND P0, PT, R217, UR4, PT ;  /* 0x00000004d9007c0c */ /* 0x000fe4000bf04270 */
[----:B------:R-:W-:-:S02]  /*3ab0*/  SHF.R.U32.HI R42, RZ, 0x4, R214 ;  /* 0x00000004ff2a7819 */ /* 0x000fc400000116d6 */
[----:B------:R-:W-:Y:S02]  /*3ac0*/  SHF.L.U32 R211, R40, 0x3, RZ ;  /* 0x0000000328d37819 */ /* 0x000fe400000006ff */
[--C-:B------:R-:W-:Y:S01]  /*3ad0*/  LOP3.LUT R40, R44, 0x8, R41.reuse, 0xe2, !PT ;  /* 0x000000082c287812 */ /* 0x100fe200078ee229 */
[C---:B------:R-:W-:Y:S01]  /*3ae0*/  IMAD R44, R42.reuse, 0x8, R41 ;  /* 0x000000082a2c7824 */ /* 0x040fe200078e0229 */
[----:B------:R-:W-:Y:S01]  /*3af0*/  LOP3.LUT R211, R211, 0x8, RZ, 0xe2, !PT ;  /* 0x00000008d3d37812 */ /* 0x000fe200078ee2ff */
[----:B------:R-:W-:-:S04]  /*3b00*/  IMAD.SHL.U32 R213, R42, 0x8, RZ ;  /* 0x000000082ad57824 */ /* 0x000fc800078e00ff */
[----:B------:R-:W-:Y:S02]  /*3b10*/  IMAD R213, R40, 0x10, R213 ;  /* 0x0000001028d57824 */ /* 0x000fe400078e02d5 */
[----:B------:R-:W-:Y:S01]  /*3b20*/  IMAD R211, R44, 0x10, R211 ;  /* 0x000000102cd37824 */ /* 0x000fe200078e02d3 */
[----:B------:R-:W-:Y:S06]  /*3b30*/  @P0 BRA `(.L_x_6) ;  /* 0x0000000400000947 */ /* 0x000fec0003800000 */
[----:B------:R-:W1:Y:S01]  /*3b40*/  S2R R80, SR_TID.X ;  /* 0x0000000000507919 */ /* 0x000e620000002100 */
[----:B------:R-:W-:Y:S02]  /*3b50*/  IADD3 R40, P0, PT, R250, 0x6000, RZ ;  /* 0x00006000fa287810 */ /* 0x000fe40007f1e0ff */
[----:B------:R-:W-:Y:S01]  /*3b60*/  IADD3 R46, P1, PT, R248, 0x6000, RZ ;  /* 0x00006000f82e7810 */ /* 0x000fe20007f3e0ff */
[----:B------:R-:W3:Y:S01]  /*3b70*/  S2R R81, SR_CTAID.X ;  /* 0x0000000000517919 */ /* 0x000ee20000002500 */
[----:B------:R-:W-:Y:S01]  /*3b80*/  IADD3 R42, P2, PT, R250, 0xe000, RZ ;  /* 0x0000e000fa2a7810 */ /* 0x000fe20007f5e0ff */
[----:B------:R-:W-:Y:S01]  /*3b90*/  IMAD.X R41, RZ, RZ, R251, P0 ;  /* 0x000000ffff297224 */ /* 0x000fe200000e06fb */
[----:B------:R-:W-:Y:S01]  /*3ba0*/  IADD3 R58, P3, PT, R248, 0xe000, RZ ;  /* 0x0000e000f83a7810 */ /* 0x000fe20007f7e0ff */
[--C-:B------:R-:W-:Y:S01]  /*3bb0*/  IMAD.X R47, RZ, RZ, R249.reuse, P1 ;  /* 0x000000ffff2f7224 */ /* 0x100fe200008e06f9 */
[----:B------:R-:W-:Y:S02]  /*3bc0*/  IADD3.X R43, PT, PT, RZ, R251, RZ, P2, !PT ;  /* 0x000000fbff2b7210 */ /* 0x000fe400017fe4ff */
[----:B------:R-:W-:Y:S01]  /*3bd0*/  MOV R149, R40 ;  /* 0x0000002800957202 */ /* 0x000fe20000000f00 */
[----:B------:R-:W-:Y:S01]  /*3be0*/  IMAD.X R59, RZ, RZ, R249, P3 ;  /* 0x000000ffff3b7224 */ /* 0x000fe200018e06f9 */
[----:B------:R-:W-:-:S02]  /*3bf0*/  MOV R151, R46 ;  /* 0x0000002e00977202 */ /* 0x000fc40000000f00 */
[----:B------:R-:W4:Y:S01]  /*3c00*/  LDC.64 R46, c[0x0][0x380] ;  /* 0x0000e000ff2e7b82 */ /* 0x000f220000000a00 */
[----:B------:R-:W-:Y:S02]  /*3c10*/  MOV R157, R42 ;  /* 0x0000002a009d7202 */ /* 0x000fe40000000f00 */
[C---:B------:R-:W-:Y:S02]  /*3c20*/  IADD3 R44, P2, PT, R246.reuse, 0xe000, RZ ;  /* 0x0000e000f62c7810 */ /* 0x040fe40007f5e0ff */
[----:B------:R-:W-:Y:S02]  /*3c30*/  IADD3 R68, P0, PT, R246, 0x6000, RZ ;  /* 0x00006000f6447810 */ /* 0x000fe40007f1e0ff */
[----:B------:R-:W-:Y:S01]  /*3c40*/  IADD3 R56, P3, PT, R244, 0xe000, RZ ;  /* 0x0000e000f4387810 */ /* 0x000fe20007f7e0ff */
[----:B------:R-:W-:Y:S01]  /*3c50*/  IMAD.X R45, RZ, RZ, R247, P2 ;  /* 0x000000ffff2d7224 */ /* 0x000fe200010e06f7 */
[----:B------:R-:W-:Y:S02]  /*3c60*/  MOV R159, R58 ;  /* 0x0000003a009f7202 */ /* 0x000fe40000000f00 */
[----:B------:R-:W-:-:S02]  /*3c70*/  IADD3.X R69, PT, PT, RZ, R247, RZ, P0, !PT ;  /* 0x000000f7ff457210 */ /* 0x000fc400007fe4ff */
[----:B------:R-:W-:Y:S02]  /*3c80*/  IADD3.X R57, PT, PT, RZ, R245, RZ, P3, !PT ;  /* 0x000000f5ff397210 */ /* 0x000fe40001ffe4ff */
[----:B------:R-:W-:Y:S01]  /*3c90*/  IADD3 R70, P1, PT, R244, 0x6000, RZ ;  /* 0x00006000f4467810 */ /* 0x000fe20007f3e0ff */
[----:B-1----:R-:W-:Y:S01]  /*3ca0*/  IMAD.SHL.U32 R40, R80, 0x8, RZ ;  /* 0x0000000850287824 */ /* 0x002fe200078e00ff */
[----:B------:R-:W-:Y:S02]  /*3cb0*/  LEA R43, R3, R80, 0x5 ;  /* 0x00000050032b7211 */ /* 0x000fe400078e28ff */
[----:B------:R-:W-:Y:S01]  /*3cc0*/  MOV R165, R44 ;  /* 0x0000002c00a57202 */ /* 0x000fe20000000f00 */
[----:B------:R-:W-:Y:S01]  /*3cd0*/  IMAD.X R71, RZ, RZ, R245, P1 ;  /* 0x000000ffff477224 */ /* 0x000fe200008e06f5 */
[----:B------:R-:W-:Y:S01]  /*3ce0*/  LOP3.LUT R42, R40, 0x18, RZ, 0xc0, !PT ;  /* 0x00000018282a7812 */ /* 0x000fe200078ec0ff */
[----:B------:R-:W-:Y:S01]  /*3cf0*/  IMAD R43, R0, 0x40, R43 ;  /* 0x00000040002b7824 */ /* 0x000fe200078e022b */
[----:B------:R-:W1:Y:S01]  /*3d00*/  LDC.64 R40, c[0x0][0x388] ;  /* 0x0000e200ff287b82 */ /* 0x000e620000000a00 */
[----:B------:R-:W-:-:S02]  /*3d10*/  MOV R153, R68 ;  /* 0x0000004400997202 */ /* 0x000fc40000000f00 */
[----:B------:R-:W-:Y:S01]  /*3d20*/  IMAD R42, R215, 0x80, R42 ;  /* 0x00000080d72a7824 */ /* 0x000fe200078e022a */
[----:B------:R-:W-:Y:S02]  /*3d30*/  MOV R167, R56 ;  /* 0x0000003800a77202 */ /* 0x000fe40000000f00 */
[----:B------:R-:W-:Y:S01]  /*3d40*/  MOV R155, R70 ;  /* 0x00000046009b7202 */ /* 0x000fe20000000f00 */
[----:B------:R-:W-:Y:S01]  /*3d50*/  VIADD R59, R42, 0xffffffe0 ;  /* 0xffffffe02a3b7836 */ /* 0x000fe20000000000 */
[----:B------:R-:W-:-:S03]  /*3d60*/  SHF.R.U32.HI R42, RZ, 0x2, R43 ;  /* 0x00000002ff2a7819 */ /* 0x000fc6000001162b */
[--C-:B------:R-:W-:Y:S01]  /*3d70*/  IMAD.IADD R57, R209, 0x1, R59.reuse ;  /* 0x00000001d1397824 */ /* 0x100fe200078e023b */
[-C--:B------:R-:W-:Y:S01]  /*3d80*/  IADD3 R45, PT, PT, R210, R59.reuse, RZ ;  /* 0x0000003bd22d7210 */ /* 0x080fe20007ffe0ff */
[----:B------:R-:W-:Y:S01]  /*3d90*/  IMAD.IADD R43, R208, 0x1, R59 ;  /* 0x00000001d02b7824 */ /* 0x000fe200078e023b */
[----:B------:R-:W-:Y:S01]  /*3da0*/  IADD3 R69, PT, PT, R207, R59, RZ ;  /* 0x0000003bcf457210 */ /* 0x000fe20007ffe0ff */
[----:B---3--:R-:W-:Y:S02]  /*3db0*/  IMAD R81, R81, 0x80, R42 ;  /* 0x0000008051517824 */ /* 0x008fe400078e022a */
[----:B----4-:R-:W-:-:S04]  /*3dc0*/  IMAD.WIDE R44, R45, 0x2, R46 ;  /* 0x000000022d2c7825 */ /* 0x010fc800078e022e */
[--C-:B------:R-:W-:Y:S01]  /*3dd0*/  IMAD.WIDE R56, R57, 0x2, R46.reuse ;  /* 0x0000000239387825 */ /* 0x100fe200078e022e */
[----:B------:R-:W-:Y:S01]  /*3de0*/  @!PT LDS RZ, [RZ] ;  /* 0x00000000fffff984 */ /* 0x000fe20000000800 */
[----:B------:R-:W-:Y:S01]  /*3df0*/  @!PT LDS RZ, [RZ] ;  /* 0x00000000fffff984 */ /* 0x000fe20000000800 */
[----:B------:R-:W-:Y:S01]  /*3e00*/  @!PT LDS RZ, [RZ] ;  /* 0x00000000fffff984 */ /* 0x000fe20000000800 */
[----:B------:R3:W-:Y:S03]  /*3e10*/  LDGSTS.E.BYPASS.128 [R149], desc[UR10][R44.64] ;  /* 0x000000002c957fae */ /* 0x0007e6000b98180a */
[--C-:B------:R-:W-:Y:S01]  /*3e20*/  IMAD.WIDE R42, R43, 0x2, R46.reuse ;  /* 0x000000022b2a7825 */ /* 0x100fe200078e022e */
[----:B------:R3:W-:Y:S03]  /*3e30*/  LDGSTS.E.BYPASS.128 [R151], desc[UR10][R56.64] ;  /* 0x0000000038977fae */ /* 0x0007e6000b98180a */
[----:B------:R-:W-:Y:S01]  /*3e40*/  IMAD.WIDE R46, R69, 0x2, R46 ;  /* 0x00000002452e7825 */ /* 0x000fe200078e022e */
[----:B------:R3:W-:Y:S03]  /*3e50*/  LDGSTS.E.BYPASS.128 [R153], desc[UR10][R42.64] ;  /* 0x000000002a997fae */ /* 0x0007e6000b98180a */
[--C-:B------:R-:W-:Y:S01]  /*3e60*/  IMAD R69, R81, R218, R59.reuse ;  /* 0x000000da51457224 */ /* 0x100fe200078e023b */
[----:B------:R-:W-:Y:S01]  /*3e70*/  IADD3 R81, PT, PT, R205, R59, RZ ;  /* 0x0000003bcd517210 */ /* 0x000fe20007ffe0ff */
[--C-:B------:R-:W-:Y:S01]  /*3e80*/  IMAD.IADD R71, R206, 0x1, R59.reuse ;  /* 0x00000001ce477824 */ /* 0x100fe200078e023b */
[----:B------:R3:W-:Y:S01]  /*3e90*/  LDGSTS.E.BYPASS.128 [R155], desc[UR10][R46.64] ;  /* 0x000000002e9b7fae */ /* 0x0007e2000b98180a */
[----:B------:R-:W-:-:S02]  /*3ea0*/  IMAD.IADD R83, R204, 0x1, R59 ;  /* 0x00000001cc537824 */ /* 0x000fc400078e023b */
[----:B-1----:R-:W-:-:S04]  /*3eb0*/  IMAD.WIDE R58, R69, 0x2, R40 ;  /* 0x00000002453a7825 */ /* 0x002fc800078e0228 */
[--C-:B------:R-:W-:Y:S01]  /*3ec0*/  IMAD.WIDE R68, R71, 0x2, R40.reuse ;  /* 0x0000000247447825 */ /* 0x100fe200078e0228 */
[----:B------:R3:W-:Y:S03]  /*3ed0*/  LDGSTS.E.BYPASS.128 [R157], desc[UR10][R58.64] ;  /* 0x000000003a9d7fae */ /* 0x0007e6000b98180a */
[--C-:B------:R-:W-:Y:S01]  /*3ee0*/  IMAD.WIDE R70, R81, 0x2, R40.reuse ;  /* 0x0000000251467825 */ /* 0x100fe200078e0228 */
[----:B------:R3:W-:Y:S03]  /*3ef0*/  LDGSTS.E.BYPASS.128 [R159], desc[UR10][R68.64] ;  /* 0x00000000449f7fae */ /* 0x0007e6000b98180a */
[----:B------:R-:W-:Y:S01]  /*3f00*/  IMAD.WIDE R40, R83, 0x2, R40 ;  /* 0x0000000253287825 */ /* 0x000fe200078e0228 */
[----:B------:R3:W-:Y:S04]  /*3f10*/  LDGSTS.E.BYPASS.128 [R165], desc[UR10][R70.64] ;  /* 0x0000000046a57fae */ /* 0x0007e8000b98180a */
[----:B------:R3:W-:Y:S04]  /*3f20*/  LDGSTS.E.BYPASS.128 [R167], desc[UR10][R40.64] ;  /* 0x0000000028a77fae */ /* 0x0007e8000b98180a */
[----:B------:R-:W0:Y:S02]  /*3f30*/  LDGDEPBAR ;  /* 0x00000000000079af */ /* 0x000e240000000000 */
.L_x_6:
[----:B---3--:R-:W-:Y:S01]  /*3f40*/  VIADD R42, R212, 0x8000 ;  /* 0x00008000d42a7836 */ /* 0x008fe20000000000 */
[----:B------:R-:W-:Y:S01]  /*3f50*/  IADD3 R40, PT, PT, R216, 0x400, RZ ;  /* 0x00000400d8287810 */ /* 0x000fe20007ffe0ff */
[C---:B------:R-:W-:Y:S01]  /*3f60*/  VIADD R44, R212.reuse, 0x8400 ;  /* 0x00008400d42c7836 */ /* 0x040fe20000000000 */
[----:B------:R-:W-:Y:S01]  /*3f70*/  LEA R152, R213, R216, 0x1 ;  /* 0x000000d8d5987211 */ /* 0x000fe200078e08ff */
[----:B------:R-:W-:Y:S01]  /*3f80*/  IMAD.U32 R68, R211, 0x2, R42 ;  /* 0x00000002d3447824 */ /* 0x000fe200078e002a */
[----:B------:R-:W-:Y:S01]  /*3f90*/  LEA R148, R213, R40, 0x1 ;  /* 0x00000028d5947211 */ /* 0x000fe200078e08ff */
[C---:B------:R-:W-:Y:S01]  /*3fa0*/  VIADD R46, R212.reuse, 0x8800 ;  /* 0x00008800d42e7836 */ /* 0x040fe20000000000 */
[C---:B------:R-:W-:Y:S01]  /*3fb0*/  LEA R44, R211.reuse, R44, 0x1 ;  /* 0x0000002cd32c7211 */ /* 0x040fe200078e08ff */
[C---:B------:R-:W-:Y:S01]  /*3fc0*/  VIADD R42, R212.reuse, 0x8c00 ;  /* 0x00008c00d42a7836 */ /* 0x040fe20000000000 */
[----:B------:R-:W-:Y:S01]  /*3fd0*/  LDSM.16.M88.4 R152, [R152] ;  /* 0x000000009898783b */ /* 0x000fe20000000200 */
[C---:B------:R-:W-:Y:S01]  /*3fe0*/  IMAD.U32 R56, R211.reuse, 0x2, R46 ;  /* 0x00000002d3387824 */ /* 0x040fe200078e002e */
[----:B------:R-:W-:Y:S01]  /*3ff0*/  IADD3 R188, PT, PT, R212, 0x8e00, RZ ;  /* 0x00008e00d4bc7810 */ /* 0x000fe20007ffe0ff */
[----:B------:R-:W-:Y:S01]  /*4000*/  IMAD.U32 R42, R211, 0x2, R42 ;  /* 0x00000002d32a7824 */ /* 0x000fe200078e002a */
[----:B------:R-:W1:Y:S01]  /*4010*/  LDSM.16.M88.4 R68, [R68] ;  /* 0x000000004444783b */ /* 0x000e620000000200 */
[----:B------:R-:W-:Y:S01]  /*4020*/  VIADD R80, R216, 0x800 ;  /* 0x00000800d8507836 */ /* 0x000fe20000000000 */
[----:B------:R-:W-:Y:S01]  /*4030*/  IADD3 R156, PT, PT, R212, 0x8200, RZ ;  /* 0x00008200d49c7810 */ /* 0x000fe20007ffe0ff */
[----:B------:R-:W-:Y:S01]  /*4040*/  VIADD R192, R216, 0xa00 ;  /* 0x00000a00d8c07836 */ /* 0x000fe20000000000 */
[----:B------:R-:W3:Y:S01]  /*4050*/  LDSM.16.M88.4 R44, [R44] ;  /* 0x000000002c2c783b */ /* 0x000ee20000000200 */
[----:B------:R-:W-:Y:S01]  /*4060*/  IMAD.U32 R80, R213, 0x2, R80 ;  /* 0x00000002d5507824 */ /* 0x000fe200078e0050 */
[C---:B------:R-:W-:Y:S01]  /*4070*/  LEA R219, R211.reuse, R188, 0x1 ;  /* 0x000000bcd3db7211 */ /* 0x040fe200078e08ff */
[C---:B------:R-:W-:Y:S01]  /*4080*/  VIADD R158, R212.reuse, 0x8600 ;  /* 0x00008600d49e7836 */ /* 0x040fe20000000000 */
[----:B------:R-:W4:Y:S01]  /*4090*/  LDSM.16.M88.4 R56, [R56] ;  /* 0x000000003838783b */ /* 0x000f220000000200 */
[----:B------:R-:W-:Y:S01]  /*40a0*/  VIADD R166, R212, 0x8a00 ;  /* 0x00008a00d4a67836 */ /* 0x000fe20000000000 */
[C---:B------:R-:W-:Y:S01]  /*40b0*/  LEA R164, R211.reuse, R156, 0x1 ;  /* 0x0000009cd3a47211 */ /* 0x040fe200078e08ff */
[----:B------:R-:W-:Y:S01]  /*40c0*/  IMAD.U32 R158, R211, 0x2, R158 ;  /* 0x00000002d39e7824 */ /* 0x000fe200078e009e */
[----:B------:R-:W5:Y:S01]  /*40d0*/  LDSM.16.M88.4 R40, [R42] ;  /* 0x000000002a28783b */ /* 0x000f620000000200 */
[----:B------:R-:W-:-:S02]  /*40e0*/  LEA R192, R213, R192, 0x1 ;  /* 0x000000c0d5c07211 */ /* 0x000fc400078e08ff */
[----:B------:R-:W-:Y:S01]  /*40f0*/  ISETP.GE.AND P0, PT, R217, UR4, PT ;  /* 0x00000004d9007c0c */ /* 0x000fe2000bf06270 */
[----:B------:R-:W2:Y:S04]  /*4100*/  LDSM.16.M88.4 R148, [R148] ;  /* 0x000000009494783b */ /* 0x000ea80000000200 */
[----:B------:R-:W2:Y:S04]  /*4110*/  LDSM.16.M88.4 R80, [R80] ;  /* 0x000000005050783b */ /* 0x000ea80000000200 */
[----:B------:R-:W-:Y:S04]  /*4120*/  LDSM.16.M88.4 R156, [R158] ;  /* 0x000000009e9c783b */ /* 0x000fe80000000200 */
[----:B------:R-:W-:Y:S01]  /*4130*/  LDSM.16.M88.4 R192, [R192] ;  /* 0x00000000c0c0783b */ /* 0x000fe20000000200 */
[C---:B-1----:R-:W-:Y:S08]  /*4140*/  HMMA.16816.F32 R4, R152.reuse, R68, R4 ;  /* 0x000000449804723c */ /* 0x042ff00000001804 */
[C---:B------:R-:W-:Y:S08]  /*4150*/  HMMA.16816.F32 R8, R152.reuse, R70, R8 ;  /* 0x000000469808723c */ /* 0x040ff00000001808 */
[C---:B---3--:R-:W-:Y:S08]  /*4160*/  HMMA.16816.F32 R12, R152.reuse, R44, R12 ;  /* 0x0000002c980c723c */ /* 0x048ff0000000180c */
[C---:B------:R-:W-:Y:S08]  /*4170*/  HMMA.16816.F32 R16, R152.reuse, R46, R16 ;  /* 0x0000002e9810723c */ /* 0x040ff00000001810 */
[C---:B----4-:R-:W-:Y:S08]  /*4180*/  HMMA.16816.F32 R20, R152.reuse, R56, R20 ;  /* 0x000000389814723c */ /* 0x050ff00000001814 */
[C---:B------:R-:W-:Y:S08]  /*4190*/  HMMA.16816.F32 R24, R152.reuse, R58, R24 ;  /* 0x0000003a9818723c */ /* 0x040ff00000001818 */
[C---:B-----5:R-:W-:Y:S08]  /*41a0*/  HMMA.16816.F32 R28, R152.reuse, R40, R28 ;  /* 0x00000028981c723c */ /* 0x060ff0000000181c */
[----:B------:R-:W-:Y:S01]  /*41b0*/  HMMA.16816.F32 R32, R152, R42, R32 ;  /* 0x0000002a9820723c */ /* 0x000fe20000001820 */
[C---:B------:R-:W-:Y:S01]  /*41c0*/  IADD3 R152, PT, PT, R216.reuse, 0xc00, RZ ;  /* 0x00000c00d8987810 */ /* 0x040fe20007ffe0ff */
[----:B------:R-:W-:-:S02]  /*41d0*/  VIADD R154, R216, 0x200 ;  /* 0x00000200d89a7836 */ /* 0x000fc40000000000 */
[----:B------:R-:W-:Y:S02]  /*41e0*/  IMAD.U32 R153, R211, 0x2, R166 ;  /* 0x00000002d3997824 */ /* 0x000fe400078e00a6 */
[C---:B------:R-:W-:Y:S01]  /*41f0*/  IMAD.U32 R152, R213.reuse, 0x2, R152 ;  /* 0x00000002d5987824 */ /* 0x040fe200078e0098 */
[----:B------:R-:W-:Y:S01]  /*4200*/  LDSM.16.M88.4 R164, [R164] ;  /* 0x00000000a4a4783b */ /* 0x000fe20000000200 */
[----:B--2---:R-:W-:Y:S01]  /*4210*/  HMMA.16816.F32 R36, R148, R68, R36 ;  /* 0x000000449424723c */ /* 0x004fe20000001824 */
[----:B------:R-:W-:-:S06]  /*4220*/  IMAD.U32 R172, R213, 0x2, R154 ;  /* 0x00000002d5ac7824 */ /* 0x000fcc00078e009a */
[----:B------:R-:W-:Y:S01]  /*4230*/  LDSM.16.M88.4 R172, [R172] ;  /* 0x00000000acac783b */ /* 0x000fe20000000200 */
[C---:B------:R-:W-:Y:S08]  /*4240*/  HMMA.16816.F32 R84, R148.reuse, R70, R84 ;  /* 0x000000469454723c */ /* 0x040ff00000001854 */
[C---:B------:R-:W-:Y:S08]  /*4250*/  HMMA.16816.F32 R88, R148.reuse, R44, R88 ;  /* 0x0000002c9458723c */ /* 0x040ff00000001858 */
[C---:B------:R-:W-:Y:S08]  /*4260*/  HMMA.16816.F32 R92, R148.reuse, R46, R92 ;  /* 0x0000002e945c723c */ /* 0x040ff0000000185c */
[C---:B------:R-:W-:Y:S08]  /*4270*/  HMMA.16816.F32 R96, R148.reuse, R56, R96 ;  /* 0x000000389460723c */ /* 0x040ff00000001860 */
[C---:B------:R-:W-:Y:S08]  /*4280*/  HMMA.16816.F32 R100, R148.reuse, R58, R100 ;  /* 0x0000003a9464723c */ /* 0x040ff00000001864 */
[C---:B------:R-:W-:Y:S08]  /*4290*/  HMMA.16816.F32 R104, R148.reuse, R40, R104 ;  /* 0x000000289468723c */ /* 0x040ff00000001868 */
[----:B------:R-:W-:Y:S01]  /*42a0*/  HMMA.16816.F32 R108, R148, R42, R108 ;  /* 0x0000002a946c723c */ /* 0x000fe2000000186c */
[----:B------:R1:W2:Y:S07]  /*42b0*/  LDSM.16.M88.4 R148, [R152] ;  /* 0x000000009894783b */ /* 0x0002ae0000000200 */
[----:B------:R-:W-:Y:S01]  /*42c0*/  HMMA.16816.F32 R112, R80, R68, R112 ;  /* 0x000000445070723c */ /* 0x000fe20000001870 */
[----:B-1----:R-:W-:-:S04]  /*42d0*/  VIADD R152, R216, 0x600 ;  /* 0x00000600d8987836 */ /* 0x002fc80000000000 */
[----:B------:R-:W-:Y:S02]  /*42e0*/  IMAD.U32 R188, R213, 0x2, R152 ;  /* 0x00000002d5bc7824 */ /* 0x000fe400078e0098 */
[----:B------:R-:W1:Y:S01]  /*42f0*/  LDSM.16.M88.4 R152, [R153] ;  /* 0x000000009998783b */ /* 0x000e620000000200 */
[C---:B------:R-:W-:Y:S03]  /*4300*/  HMMA.16816.F32 R116, R80.reuse, R70, R116 ;  /* 0x000000465074723c */ /* 0x040fe60000001874 */
[----:B------:R-:W-:Y:S05]  /*4310*/  LDSM.16.M88.4 R188, [R188] ;  /* 0x00000000bcbc783b */ /* 0x000fea0000000200 */
[C---:B------:R-:W-:Y:S08]  /*4320*/  HMMA.16816.F32 R120, R80.reuse, R44, R120 ;  /* 0x0000002c5078723c */ /* 0x040ff00000001878 */
[C---:B------:R-:W-:Y:S08]  /*4330*/  HMMA.16816.F32 R124, R80.reuse, R46, R124 ;  /* 0x0000002e507c723c */ /* 0x040ff0000000187c */
[----:B------:R-:W-:Y:S08]  /*4340*/  HMMA.16816.F32 R128, R80, R56, R128 ;  /* 0x000000385080723c */ /* 0x000ff00000001880 */
[----:B--2---:R-:W-:Y:S01]  /*4350*/  HMMA.16816.F32 R144, R148, R68, R144 ;  /* 0x000000449490723c */ /* 0x004fe20000001890 */
[----:B------:R-:W-:-:S04]  /*4360*/  VIADD R68, R216, 0xe00 ;  /* 0x00000e00d8447836 */ /* 0x000fc80000000000 */
[----:B------:R-:W-:-:S03]  /*4370*/  IMAD.U32 R68, R213, 0x2, R68 ;  /* 0x00000002d5447824 */ /* 0x000fc600078e0044 */
[C---:B------:R-:W-:Y:S08]  /*4380*/  HMMA.16816.F32 R132, R80.reuse, R58, R132 ;  /* 0x0000003a5084723c */ /* 0x040ff00000001884 */
[C---:B------:R-:W-:Y:S08]  /*4390*/  HMMA.16816.F32 R136, R80.reuse, R40, R136 ;  /* 0x000000285088723c */ /* 0x040ff00000001888 */
[----:B------:R-:W-:Y:S01]  /*43a0*/  HMMA.16816.F32 R80, R80, R42, R140 ;  /* 0x0000002a5050723c */ /* 0x000fe2000000188c */
[----:B------:R-:W2:Y:S07]  /*43b0*/  LDSM.16.M88.4 R140, [R219] ;  /* 0x00000000db8c783b */ /* 0x000eae0000000200 */
[----:B------:R-:W-:Y:S01]  /*43c0*/  HMMA.16816.F32 R76, R148, R70, R76 ;  /* 0x00000046944c723c */ /* 0x000fe2000000184c */
[----:B------:R-:W3:Y:S01]  /*43d0*/  LDSM.16.M88.4 R68, [R68] ;  /* 0x000000004444783b */ /* 0x000ee20000000200 */
[----:B------:R-:W-:-:S06]  /*43e0*/  DEPBAR.LE SB0, 0x2 ;  /* 0x000080800000791a */ /* 0x000fcc0000000000 */
        /* <DEDUP_REMOVED lines=10> */
[C---:B-1----:R-:W-:Y:S08]  /*4490*/  HMMA.16816.F32 R20, R172.reuse, R152, R20 ;  /* 0x00000098ac14723c */ /* 0x042ff00000001814 */
[C---:B------:R-:W-:Y:S08]  /*44a0*/  HMMA.16816.F32 R24, R172.reuse, R154, R24 ;  /* 0x0000009aac18723c */ /* 0x040ff00000001818 */
[C---:B--2---:R-:W-:Y:S08]  /*44b0*/  HMMA.16816.F32 R28, R172.reuse, R140, R28 ;  /* 0x0000008cac1c723c */ /* 0x044ff0000000181c */
        /* <DEDUP_REMOVED lines=17> */
[C---:B---3--:R-:W-:Y:S08]  /*45d0*/  HMMA.16816.F32 R144, R68.reuse, R164, R144 ;  /* 0x000000a44490723c */ /* 0x048ff00000001890 */
        /* <DEDUP_REMOVED lines=8> */
[----:B------:R-:W-:Y:S01]  /*4660*/  VIADD R142, R212, 0xa000 ;  /* 0x0000a000d48e7836 */ /* 0x000fe20000000000 */
[----:B------:R-:W-:Y:S06]  /*4670*/  BAR.SYNC.DEFER_BLOCKING 0x0 ;  /* 0x0000000000007b1d */ /* 0x000fec0000010000 */
[----:B------:R-:W-:-:S12]  /*4680*/  @P0 BRA `(.L_x_7) ;  /* 0x00000000009c0947 */ /* 0x000fd80003800000 */
[----:B------:R-:W1:Y:S01]  /*4690*/  S2R R40, SR_TID.X ;  /* 0x0000000000287919 */ /* 0x000e620000002100 */
[----:B------:R-:W2:Y:S01]  /*46a0*/  LDC.64 R42, c[0x0][0x380] ;  /* 0x0000e000ff2a7b82 */ /* 0x000ea20000000a00 */
[----:B------:R-:W3:Y:S01]  /*46b0*/  S2R R45, SR_CTAID.X ;  /* 0x00000000002d7919 */ /* 0x000ee20000002500 */
[----:B-1----:R-:W-:Y:S01]  /*46c0*/  IMAD R47, R3, 0x20, R40 ;  /* 0x00000020032f7824 */ /* 0x002fe200078e0228 */
[----:B------:R-:W-:-:S05]  /*46d0*/  SHF.L.U32 R44, R40, 0x3, RZ ;  /* 0x00000003282c7819 */ /* 0x000fca00000006ff */
[----:B------:R-:W1:Y:S01]  /*46e0*/  LDC.64 R40, c[0x0][0x388] ;  /* 0x0000e200ff287b82 */ /* 0x000e620000000a00 */
[----:B------:R-:W-:Y:S01]  /*46f0*/  IMAD R47, R0, 0x40, R47 ;  /* 0x00000040002f7824 */ /* 0x000fe200078e022f */
[----:B------:R-:W-:-:S04]  /*4700*/  LOP3.LUT R44, R44, 0x18, RZ, 0xc0, !PT ;  /* 0x000000182c2c7812 */ /* 0x000fc800078ec0ff */
[----:B------:R-:W-:Y:S01]  /*4710*/  SHF.R.U32.HI R46, RZ, 0x2, R47 ;  /* 0x00000002ff2e7819 */ /* 0x000fe2000001162f */
[----:B------:R-:W-:-:S03]  /*4720*/  IMAD R59, R215, 0x80, R44 ;  /* 0x00000080d73b7824 */ /* 0x000fc600078e022c */
[----:B---3--:R-:W-:Y:S01]  /*4730*/  LEA R58, R45, R46, 0x7 ;  /* 0x0000002e2d3a7211 */ /* 0x008fe200078e38ff */
[--C-:B------:R-:W-:Y:S01]  /*4740*/  IMAD.IADD R45, R210, 0x1, R59.reuse ;  /* 0x00000001d22d7824 */ /* 0x100fe200078e023b */
[-C--:B------:R-:W-:Y:S01]  /*4750*/  IADD3 R57, PT, PT, R208, R59.reuse, RZ ;  /* 0x0000003bd0397210 */ /* 0x080fe20007ffe0ff */
[--C-:B------:R-:W-:Y:S01]  /*4760*/  IMAD.IADD R47, R209, 0x1, R59.reuse ;  /* 0x00000001d12f7824 */ /* 0x100fe200078e023b */
[----:B------:R-:W-:Y:S01]  /*4770*/  IADD3 R71, PT, PT, R205, R59, RZ ;  /* 0x0000003bcd477210 */ /* 0x000fe20007ffe0ff */
[--C-:B------:R-:W-:Y:S02]  /*4780*/  IMAD.IADD R207, R207, 0x1, R59.reuse ;  /* 0x00000001cfcf7824 */ /* 0x100fe400078e023b */
[--C-:B------:R-:W-:Y:S02]  /*4790*/  IMAD.IADD R69, R206, 0x1, R59.reuse ;  /* 0x00000001ce457824 */ /* 0x100fe400078e023b */
[----:B------:R-:W-:Y:S02]  /*47a0*/  IMAD.IADD R141, R204, 0x1, R59 ;  /* 0x00000001cc8d7824 */ /* 0x000fe400078e023b */
[----:B--2---:R-:W-:-:S04]  /*47b0*/  IMAD.WIDE R44, R45, 0x2, R42 ;  /* 0x000000022d2c7825 */ /* 0x004fc800078e022a */
[----:B------:R-:W-:Y:S01]  /*47c0*/  IMAD R59, R58, R218, R59 ;  /* 0x000000da3a3b7224 */ /* 0x000fe200078e023b */
[----:B------:R-:W-:Y:S01]  /*47d0*/  @!PT LDS RZ, [RZ] ;  /* 0x00000000fffff984 */ /* 0x000fe20000000800 */
[----:B------:R-:W-:Y:S01]  /*47e0*/  @!PT LDS RZ, [RZ] ;  /* 0x00000000fffff984 */ /* 0x000fe20000000800 */
[----:B------:R-:W-:Y:S01]  /*47f0*/  @!PT LDS RZ, [RZ] ;  /* 0x00000000fffff984 */ /* 0x000fe20000000800 */
[----:B------:R2:W-:Y:S01]  /*4800*/  LDGSTS.E.BYPASS.128 [R203], desc[UR10][R44.64] ;  /* 0x000000002ccb7fae */ /* 0x0005e2000b98180a */
[----:B------:R-:W-:-:S04]  /*4810*/  IMAD.WIDE R46, R47, 0x2, R42 ;  /* 0x000000022f2e7825 */ /* 0x000fc800078e022a */
[--C-:B------:R-:W-:Y:S01]  /*4820*/  IMAD.WIDE R56, R57, 0x2, R42.reuse ;  /* 0x0000000239387825 */ /* 0x100fe200078e022a */
[----:B------:R2:W-:Y:S03]  /*4830*/  LDGSTS.E.BYPASS.128 [R202], desc[UR10][R46.64] ;  /* 0x000000002eca7fae */ /* 0x0005e6000b98180a */
[----:B------:R-:W-:Y:S01]  /*4840*/  IMAD.WIDE R42, R207, 0x2, R42 ;  /* 0x00000002cf2a7825 */ /* 0x000fe200078e022a */
[----:B------:R2:W-:Y:S03]  /*4850*/  LDGSTS.E.BYPASS.128 [R201], desc[UR10][R56.64] ;  /* 0x0000000038c97fae */ /* 0x0005e6000b98180a */
[--C-:B-1----:R-:W-:Y:S01]  /*4860*/  IMAD.WIDE R58, R59, 0x2, R40.reuse ;  /* 0x000000023b3a7825 */ /* 0x102fe200078e0228 */
[----:B------:R2:W-:Y:S03]  /*4870*/  LDGSTS.E.BYPASS.128 [R200], desc[UR10][R42.64] ;  /* 0x000000002ac87fae */ /* 0x0005e6000b98180a */
        /* <DEDUP_REMOVED lines=8> */
.L_x_7:
[C---:B--2---:R-:W-:Y:S01]  /*4900*/  VIADD R42, R212.reuse, 0xa400 ;  /* 0x0000a400d42a7836 */ /* 0x044fe20000000000 */
[C---:B------:R-:W-:Y:S01]  /*4910*/  IADD3 R46, PT, PT, R212.reuse, 0xa800, RZ ;  /* 0x0000a800d42e7810 */ /* 0x040fe20007ffe0ff */
[----:B------:R-:W-:Y:S01]  /*4920*/  VIADD R70, R212, 0xac00 ;  /* 0x0000ac00d4467836 */ /* 0x000fe20000000000 */
[C---:B------:R-:W-:Y:S01]  /*4930*/  LEA R56, R211.reuse, R142, 0x1 ;  /* 0x0000008ed3387211 */ /* 0x040fe200078e08ff */
[C---:B------:R-:W-:Y:S01]  /*4940*/  VIADD R40, R216.reuse, 0x2400 ;  /* 0x00002400d8287836 */ /* 0x040fe20000000000 */
[----:B------:R-:W-:Y:S01]  /*4950*/  LEA R68, R211, R46, 0x1 ;  /* 0x0000002ed3447211 */ /* 0x000fe200078e08ff */
[----:B------:R-:W-:Y:S01]  /*4960*/  IMAD.U32 R156, R213, 0x2, R140 ;  /* 0x00000002d59c7824 */ /* 0x000fe200078e008c */
[----:B------:R-:W-:Y:S01]  /*4970*/  IADD3 R200, PT, PT, R216, 0x2e00, RZ ;  /* 0x00002e00d8c87810 */ /* 0x000fe20007ffe0ff */
[C---:B------:R-:W-:Y:S01]  /*4980*/  IMAD.U32 R44, R211.reuse, 0x2, R42 ;  /* 0x00000002d32c7824 */ /* 0x040fe200078e002a */
[----:B------:R-:W-:Y:S01]  /*4990*/  LDSM.16.M88.4 R56, [R56] ;  /* 0x000000003838783b */ /* 0x000fe20000000200 */
[----:B------:R-:W-:-:S02]  /*49a0*/  IMAD.U32 R140, R211, 0x2, R70 ;  /* 0x00000002d38c7824 */ /* 0x000fc400078e0046 */
[C---:B------:R-:W-:Y:S01]  /*49b0*/  IMAD.U32 R152, R213.reuse, 0x2, R40 ;  /* 0x00000002d5987824 */ /* 0x040fe200078e0028 */
[----:B------:R-:W-:Y:S01]  /*49c0*/  LDSM.16.M88.4 R68, [R68] ;  /* 0x000000004444783b */ /* 0x000fe20000000200 */
[C---:B------:R-:W-:Y:S01]  /*49d0*/  IADD3 R40, PT, PT, R216.reuse, 0x2800, RZ ;  /* 0x00002800d8287810 */ /* 0x040fe20007ffe0ff */
[----:B------:R-:W-:Y:S02]  /*49e0*/  VIADD R160, R216, 0x2600 ;  /* 0x00002600d8a07836 */ /* 0x000fe40000000000 */
[----:B------:R-:W-:Y:S01]  /*49f0*/  LDSM.16.M88.4 R44, [R44] ;  /* 0x000000002c2c783b */ /* 0x000fe20000000200 */
[C---:B------:R-:W-:Y:S02]  /*4a00*/  VIADD R162, R212.reuse, 0xa200 ;  /* 0x0000a200d4a27836 */ /* 0x040fe40000000000 */
[C---:B------:R-:W-:Y:S01]  /*4a10*/  IMAD.U32 R40, R213.reuse, 0x2, R40 ;  /* 0x00000002d5287824 */ /* 0x040fe200078e0028 */
[----:B------:R-:W-:Y:S01]  /*4a20*/  LDSM.16.M88.4 R140, [R140] ;  /* 0x000000008c8c783b */ /* 0x000fe20000000200 */
[C---:B------:R-:W-:Y:S01]  /*4a30*/  VIADD R164, R212.reuse, 0xaa00 ;  /* 0x0000aa00d4a47836 */ /* 0x040fe20000000000 */
[----:B------:R-:W-:Y:S01]  /*4a40*/  LEA R192, R213, R160, 0x1 ;  /* 0x000000a0d5c07211 */ /* 0x000fe200078e08ff */
[----:B------:R-:W-:Y:S01]  /*4a50*/  VIADD R166, R212, 0xae00 ;  /* 0x0000ae00d4a67836 */ /* 0x000fe20000000000 */
[----:B------:R-:W1:Y:S01]  /*4a60*/  LDSM.16.M88.4 R152, [R152] ;  /* 0x000000009898783b */ /* 0x000e620000000200 */
[----:B------:R-:W-:-:S02]  /*4a70*/  VIADD R196, R216, 0x2a00 ;  /* 0x00002a00d8c47836 */ /* 0x000fc40000000000 */
[C---:B------:R-:W-:Y:S01]  /*4a80*/  IMAD.U32 R188, R211.reuse, 0x2, R162 ;  /* 0x00000002d3bc7824 */ /* 0x040fe200078e00a2 */
[----:B------:R-:W2:Y:S01]  /*4a90*/  LDSM.16.M88.4 R156, [R156] ;  /* 0x000000009c9c783b */ /* 0x000ea20000000200 */
[C---:B------:R-:W-:Y:S02]  /*4aa0*/  IMAD.U32 R164, R211.reuse, 0x2, R164 ;  /* 0x00000002d3a47824 */ /* 0x040fe400078e00a4 */
[----:B------:R-:W-:Y:S01]  /*4ab0*/  IMAD.U32 R161, R211, 0x2, R166 ;  /* 0x00000002d3a17824 */ /* 0x000fe200078e00a6 */
[----:B------:R-:W3:Y:S01]  /*4ac0*/  LDSM.16.M88.4 R40, [R40] ;  /* 0x000000002828783b */ /* 0x000ee20000000200 */
[C---:B------:R-:W-:Y:S02]  /*4ad0*/  IMAD.U32 R196, R213.reuse, 0x2, R196 ;  /* 0x00000002d5c47824 */ /* 0x040fe400078e00c4 */
[----:B------:R-:W-:Y:S01]  /*4ae0*/  IMAD.U32 R200, R213, 0x2, R200 ;  /* 0x00000002d5c87824 */ /* 0x000fe200078e00c8 */
[----:B------:R-:W-:Y:S04]  /*4af0*/  LDSM.16.M88.4 R188, [R188] ;  /* 0x00000000bcbc783b */ /* 0x000fe80000000200 */
[----:B------:R-:W-:Y:S04]  /*4b00*/  LDSM.16.M88.4 R164, [R164] ;  /* 0x00000000a4a4783b */ /* 0x000fe80000000200 */
[----:B------:R-:W-:Y:S04]  /*4b10*/  LDSM.16.M88.4 R160, [R161] ;  /* 0x00000000a1a0783b */ /* 0x000fe80000000200 */
[----:B------:R-:W-:Y:S04]  /*4b20*/  LDSM.16.M88.4 R192, [R192] ;  /* 0x00000000c0c0783b */ /* 0x000fe80000000200 */
[----:B------:R-:W-:Y:S01]  /*4b30*/  LDSM.16.M88.4 R196, [R196] ;  /* 0x00000000c4c4783b */ /* 0x000fe20000000200 */
[C---:B-1----:R-:W-:Y:S08]  /*4b40*/  HMMA.16816.F32 R36, R152.reuse, R56, R36 ;  /* 0x000000389824723c */ /* 0x042ff00000001824 */
[C---:B------:R-:W-:Y:S08]  /*4b50*/  HMMA.16816.F32 R84, R152.reuse, R58, R84 ;  /* 0x0000003a9854723c */ /* 0x040ff00000001854 */
[C---:B------:R-:W-:Y:S08]  /*4b60*/  HMMA.16816.F32 R88, R152.reuse, R44, R88 ;  /* 0x0000002c9858723c */ /* 0x040ff00000001858 */
[C---:B------:R-:W-:Y:S08]  /*4b70*/  HMMA.16816.F32 R92, R152.reuse, R46, R92 ;  /* 0x0000002e985c723c */ /* 0x040ff0000000185c */
[C---:B------:R-:W-:Y:S08]  /*4b80*/  HMMA.16816.F32 R96, R152.reuse, R68, R96 ;  /* 0x000000449860723c */ /* 0x040ff00000001860 */
[C---:B------:R-:W-:Y:S08]  /*4b90*/  HMMA.16816.F32 R100, R152.reuse, R70, R100 ;  /* 0x000000469864723c */ /* 0x040ff00000001864 */
[C---:B------:R-:W-:Y:S08]  /*4ba0*/  HMMA.16816.F32 R104, R152.reuse, R140, R104 ;  /* 0x0000008c9868723c */ /* 0x040ff00000001868 */
[----:B------:R-:W-:Y:S01]  /*4bb0*/  HMMA.16816.F32 R108, R152, R142, R108 ;  /* 0x0000008e986c723c */ /* 0x000fe2000000186c */
[C---:B------:R-:W-:Y:S01]  /*4bc0*/  VIADD R152, R216.reuse, 0x2c00 ;  /* 0x00002c00d8987836 */ /* 0x040fe20000000000 */
[----:B------:R-:W-:-:S04]  /*4bd0*/  IADD3 R154, PT, PT, R216, 0x2200, RZ ;  /* 0x00002200d89a7810 */ /* 0x000fc80007ffe0ff */
[C---:B------:R-:W-:Y:S02]  /*4be0*/  LEA R154, R213.reuse, R154, 0x1 ;  /* 0x0000009ad59a7211 */ /* 0x040fe400078e08ff */
        /* <DEDUP_REMOVED lines=8> */
[----:B------:R-:W-:Y:S01]  /*4c70*/  IMAD.U32 R156, R213, 0x2, R152 ;  /* 0x00000002d59c7824 */ /* 0x000fe200078e0098 */
[----:B------:R-:W-:-:S04]  /*4c80*/  IADD3 R152, PT, PT, R212, 0xa600, RZ ;  /* 0x0000a600d4987810 */ /* 0x000fc80007ffe0ff */
[----:B------:R-:W-:Y:S01]  /*4c90*/  LEA R172, R211, R152, 0x1 ;  /* 0x00000098d3ac7211 */ /* 0x000fe200078e08ff */
[----:B------:R-:W1:Y:S01]  /*4ca0*/  LDSM.16.M88.4 R156, [R156] ;  /* 0x000000009c9c783b */ /* 0x000e620000000200 */
[C---:B---3--:R-:W-:Y:S03]  /*4cb0*/  HMMA.16816.F32 R112, R40.reuse, R56, R112 ;  /* 0x000000382870723c */ /* 0x048fe60000001870 */
[----:B------:R-:W2:Y:S04]  /*4cc0*/  LDSM.16.M88.4 R152, [R154] ;  /* 0x000000009a98783b */ /* 0x000ea80000000200 */
[----:B------:R-:W3:Y:S01]  /*4cd0*/  LDSM.16.M88.4 R172, [R172] ;  /* 0x00000000acac783b */ /* 0x000ee20000000200 */
[C---:B------:R-:W-:Y:S08]  /*4ce0*/  HMMA.16816.F32 R116, R40.reuse, R58, R116 ;  /* 0x0000003a2874723c */ /* 0x040ff00000001874 */
[C---:B------:R-:W-:Y:S08]  /*4cf0*/  HMMA.16816.F32 R120, R40.reuse, R44, R120 ;  /* 0x0000002c2878723c */ /* 0x040ff00000001878 */
[C---:B------:R-:W-:Y:S08]  /*4d00*/  HMMA.16816.F32 R124, R40.reuse, R46, R124 ;  /* 0x0000002e287c723c */ /* 0x040ff0000000187c */
[C---:B------:R-:W-:Y:S08]  /*4d10*/  HMMA.16816.F32 R128, R40.reuse, R68, R128 ;  /* 0x000000442880723c */ /* 0x040ff00000001880 */
[C---:B------:R-:W-:Y:S08]  /*4d20*/  HMMA.16816.F32 R132, R40.reuse, R70, R132 ;  /* 0x000000462884723c */ /* 0x040ff00000001884 */
[C---:B------:R-:W-:Y:S08]  /*4d30*/  HMMA.16816.F32 R136, R40.reuse, R140, R136 ;  /* 0x0000008c2888723c */ /* 0x040ff00000001888 */
[----:B------:R-:W-:Y:S01]  /*4d40*/  HMMA.16816.F32 R80, R40, R142, R80 ;  /* 0x0000008e2850723c */ /* 0x000fe20000001850 */
[----:B------:R-:W4:Y:S01]  /*4d50*/  LDSM.16.M88.4 R40, [R200] ;  /* 0x00000000c828783b */ /* 0x000f220000000200 */
[----:B------:R-:W-:-:S06]  /*4d60*/  DEPBAR.LE SB0, 0x1 ;  /* 0x000080400000791a */ /* 0x000fcc0000000000 */
[C---:B-1----:R-:W-:Y:S08]  /*4d70*/  HMMA.16816.F32 R144, R156.reuse, R56, R144 ;  /* 0x000000389c90723c */ /* 0x042ff00000001890 */
[C---:B------:R-:W-:Y:S08]  /*4d80*/  HMMA.16816.F32 R76, R156.reuse, R58, R76 ;  /* 0x0000003a9c4c723c */ /* 0x040ff0000000184c */
[----:B------:R-:W-:Y:S01]  /*4d90*/  HMMA.16816.F32 R72, R156, R44, R72 ;  /* 0x0000002c9c48723c */ /* 0x000fe20000001848 */
[----:B------:R-:W-:-:S05]  /*4da0*/  VIADD R44, R217, 0x1 ;  /* 0x00000001d92c7836 */ /* 0x000fca0000000000 */
[----:B------:R-:W-:Y:S02]  /*4db0*/  ISETP.GE.AND P0, PT, R44, UR4, PT ;  /* 0x000000042c007c0c */ /* 0x000fe4000bf06270 */
[C---:B------:R-:W-:Y:S08]  /*4dc0*/  HMMA.16816.F32 R64, R156.reuse, R46, R64 ;  /* 0x0000002e9c40723c */ /* 0x040ff00000001840 */
[C---:B------:R-:W-:Y:S08]  /*4dd0*/  HMMA.16816.F32 R60, R156.reuse, R68, R60 ;  /* 0x000000449c3c723c */ /* 0x040ff0000000183c */
[C---:B------:R-:W-:Y:S08]  /*4de0*/  HMMA.16816.F32 R52, R156.reuse, R70, R52 ;  /* 0x000000469c34723c */ /* 0x040ff00000001834 */
[----:B------:R-:W-:Y:S01]  /*4df0*/  HMMA.16816.F32 R48, R156, R140, R48 ;  /* 0x0000008c9c30723c */ /* 0x000fe20000001830 */
[----:B------:R-:W-:-:S07]  /*4e00*/  IADD3 R140, PT, PT, R216, 0x4000, RZ ;  /* 0x00004000d88c7810 */ /* 0x000fce0007ffe0ff */
[----:B------:R-:W-:Y:S01]  /*4e10*/  HMMA.16816.F32 R148, R156, R142, R148 ;  /* 0x0000008e9c94723c */ /* 0x000fe20000001894 */
[----:B------:R-:W-:-:S07]  /*4e20*/  VIADD R142, R212, 0xc000 ;  /* 0x0000c000d48e7836 */ /* 0x000fce0000000000 */
[C---:B--2---:R-:W-:Y:S08]  /*4e30*/  HMMA.16816.F32 R4, R152.reuse, R188, R4 ;  /* 0x000000bc9804723c */ /* 0x044ff00000001804 */
[C---:B------:R-:W-:Y:S08]  /*4e40*/  HMMA.16816.F32 R8, R152.reuse, R190, R8 ;  /* 0x000000be9808723c */ /* 0x040ff00000001808 */
[C---:B---3--:R-:W-:Y:S08]  /*4e50*/  HMMA.16816.F32 R12, R152.reuse, R172, R12 ;  /* 0x000000ac980c723c */ /* 0x048ff0000000180c */
        /* <DEDUP_REMOVED lines=21> */
[C---:B----4-:R-:W-:Y:S08]  /*4fb0*/  HMMA.16816.F32 R144, R40.reuse, R188, R144 ;  /* 0x000000bc2890723c */ /* 0x050ff00000001890 */
        /* <DEDUP_REMOVED lines=8> */
[----:B------:R-:W-:-:S13]  /*5040*/  @P0 BRA `(.L_x_8) ;  /* 0x0000000000540947 */ /* 0x000fda0003800000 */
[----:B------:R-:W-:-:S04]  /*5050*/  IMAD.SHL.U32 R71, R215, 0x80, RZ ;  /* 0x00000080d7477824 */ /* 0x000fc800078e00ff */
[----:B------:R-:W-:-:S04]  /*5060*/  IMAD.WIDE R40, R71, 0x2, R242 ;  /* 0x0000000247287825 */ /* 0x000fc800078e02f2 */
[C---:B------:R-:W-:Y:S01]  /*5070*/  IMAD.WIDE R42, R71.reuse, 0x2, R240 ;  /* 0x00000002472a7825 */ /* 0x040fe200078e02f0 */
[----:B------:R-:W-:Y:S01]  /*5080*/  @!PT LDS RZ, [RZ] ;  /* 0x00000000fffff984 */ /* 0x000fe20000000800 */
[----:B------:R-:W-:Y:S01]  /*5090*/  @!PT LDS RZ, [RZ] ;  /* 0x00000000fffff984 */ /* 0x000fe20000000800 */
[----:B------:R-:W-:Y:S01]  /*50a0*/  @!PT LDS RZ, [RZ] ;  /* 0x00000000fffff984 */ /* 0x000fe20000000800 */
[----:B------:R1:W-:Y:S03]  /*50b0*/  LDGSTS.E.BYPASS.128 [R186], desc[UR10][R40.64+0x40] ;  /* 0x0000004028ba7fae */ /* 0x0003e6000b98180a */
[C---:B------:R-:W-:Y:S01]  /*50c0*/  IMAD.WIDE R44, R71.reuse, 0x2, R238 ;  /* 0x00000002472c7825 */ /* 0x040fe200078e02ee */
        /* <DEDUP_REMOVED lines=9> */
[----:B------:R-:W-:Y:S01]  /*5160*/  IMAD.WIDE R70, R71, 0x2, R228 ;  /* 0x0000000247467825 */ /* 0x000fe200078e02e4 */
[----:B------:R1:W-:Y:S04]  /*5170*/  LDGSTS.E.BYPASS.128 [R180], desc[UR10][R68.64+0x40] ;  /* 0x0000004044b47fae */ /* 0x0003e8000b98180a */
[----:B------:R1:W-:Y:S04]  /*5180*/  LDGSTS.E.BYPASS.128 [R179], desc[UR10][R70.64+0x40] ;  /* 0x0000004046b37fae */ /* 0x0003e8000b98180a */
[----:B------:R-:W0:Y:S02]  /*5190*/  LDGDEPBAR ;  /* 0x00000000000079af */ /* 0x000e240000000000 */
.L_x_8:
[----:B-1----:R-:W-:Y:S01]  /*51a0*/  VIADD R40, R216, 0x4400 ;  /* 0x00004400d8287836 */ /* 0x002fe20000000000 */
[C---:B------:R-:W-:Y:S01]  /*51b0*/  IADD3 R42, PT, PT, R212.reuse, 0xc400, RZ ;  /* 0x0000c400d42a7810 */ /* 0x040fe20007ffe0ff */
[C---:B------:R-:W-:Y:S01]  /*51c0*/  VIADD R46, R212.reuse, 0xc800 ;  /* 0x0000c800d42e7836 */ /* 0x040fe20000000000 */
[----:B------:R-:W-:Y:S01]  /*51d0*/  LEA R156, R213, R140, 0x1 ;  /* 0x0000008cd59c7211 */ /* 0x000fe200078e08ff */
[C---:B------:R-:W-:Y:S01]  /*51e0*/  VIADD R58, R212.reuse, 0xcc00 ;  /* 0x0000cc00d43a7836 */ /* 0x040fe20000000000 */
[C---:B------:R-:W-:Y:S01]  /*51f0*/  LEA R44, R211.reuse, R42, 0x1 ;  /* 0x0000002ad32c7211 */ /* 0x040fe200078e08ff */
[----:B------:R-:W-:Y:S01]  /*5200*/  IMAD.U32 R142, R211, 0x2, R142 ;  /* 0x00000002d38e7824 */ /* 0x000fe200078e008e */
[----:B------:R-:W-:Y:S01]  /*5210*/  LEA R152, R213, R40, 0x1 ;  /* 0x00000028d5987211 */ /* 0x000fe200078e08ff */
[C---:B------:R-:W-:Y:S01]  /*5220*/  IMAD.U32 R56, R211.reuse, 0x2, R46 ;  /* 0x00000002d3387824 */ /* 0x040fe200078e002e */
[----:B------:R-:W-:Y:S01]  /*5230*/  LDSM.16.M88.4 R156, [R156] ;  /* 0x000000009c9c783b */ /* 0x000fe20000000200 */
[C---:B------:R-:W-:Y:S01]  /*5240*/  IMAD.U32 R41, R211.reuse, 0x2, R58 ;  /* 0x00000002d3297824 */ /* 0x040fe200078e003a */
[----:B------:R-:W-:Y:S01]  /*5250*/  IADD3 R174, PT, PT, R212, 0xce00, RZ ;  /* 0x0000ce00d4ae7810 */ /* 0x000fe20007ffe0ff */
[----:B------:R-:W-:Y:S01]  /*5260*/  VIADD R68, R216, 0x4800 ;  /* 0x00004800d8447836 */ /* 0x000fe20000000000 */
[----:B------:R-:W1:Y:S01]  /*5270*/  LDSM.16.M88.4 R140, [R142] ;  /* 0x000000008e8c783b */ /* 0x000e620000000200 */
[C---:B------:R-:W-:Y:S01]  /*5280*/  VIADD R162, R212.reuse, 0xc600 ;  /* 0x0000c600d4a27836 */ /* 0x040fe20000000000 */
[----:B------:R-:W-:Y:S01]  /*5290*/  LEA R174, R211, R174, 0x1 ;  /* 0x000000aed3ae7211 */ /* 0x000fe200078e08ff */
[----:B------:R-:W-:Y:S01]  /*52a0*/  IMAD.U32 R68, R213, 0x2, R68 ;  /* 0x00000002d5447824 */ /* 0x000fe200078e0044 */
[----:B------:R-:W-:Y:S01]  /*52b0*/  LDSM.16.M88.4 R44, [R44] ;  /* 0x000000002c2c783b */ /* 0x000fe20000000200 */
[----:B------:R-:W-:-:S02]  /*52c0*/  VIADD R166, R212, 0xca00 ;  /* 0x0000ca00d4a67836 */ /* 0x000fc40000000000 */
[----:B------:R-:W-:Y:S01]  /*52d0*/  VIADD R172, R216, 0x4600 ;  /* 0x00004600d8ac7836 */ /* 0x000fe20000000000 */
[----:B------:R-:W-:Y:S01]  /*52e0*/  LDSM.16.M88.4 R56, [R56] ;  /* 0x000000003838783b */ /* 0x000fe20000000200 */
[C---:B------:R-:W-:Y:S02]  /*52f0*/  IMAD.U32 R164, R211.reuse, 0x2, R162 ;  /* 0x00000002d3a47824 */ /* 0x040fe400078e00a2 */
[----:B------:R-:W-:Y:S01]  /*5300*/  IMAD.U32 R184, R211, 0x2, R166 ;  /* 0x00000002d3b87824 */ /* 0x000fe200078e00a6 */
[----:B------:R-:W-:Y:S01]  /*5310*/  LDSM.16.M88.4 R40, [R41] ;  /* 0x000000002928783b */ /* 0x000fe20000000200 */
[----:B------:R-:W-:Y:S02]  /*5320*/  IMAD.U32 R179, R213, 0x2, R172 ;  /* 0x00000002d5b37824 */ /* 0x000fe400078e00ac */
[----:B------:R-:W-:Y:S01]  /*5330*/  VIADD R217, R217, 0x2 ;  /* 0x00000002d9d97836 */ /* 0x000fe20000000000 */
[----:B------:R-:W2:Y:S04]  /*5340*/  LDSM.16.M88.4 R152, [R152] ;  /* 0x000000009898783b */ /* 0x000ea80000000200 */
[----:B------:R-:W3:Y:S01]  /*5350*/  LDSM.16.M88.4 R68, [R68] ;  /* 0x000000004444783b */ /* 0x000ee20000000200 */
[----:B------:R-:W-:Y:S01]  /*5360*/  ISETP.GE.AND P0, PT, R217, UR4, PT ;  /* 0x00000004d9007c0c */ /* 0x000fe2000bf06270 */
[----:B------:R-:W4:Y:S02]  /*5370*/  S2UR UR4, SR_CTAID.Y ;  /* 0x00000000000479c3 */ /* 0x000f240000002600 */
[----:B------:R-:W-:Y:S04]  /*5380*/  LDSM.16.M88.4 R164, [R164] ;  /* 0x00000000a4a4783b */ /* 0x000fe80000000200 */
[----:B------:R-:W-:Y:S06]  /*5390*/  LDSM.16.M88.4 R172, [R174] ;  /* 0x00000000aeac783b */ /* 0x000fec0000000200 */
[----:B------:R-:W-:-:S05]  /*53a0*/  @!P0 SHF.L.U32 R215, R215, 0x7, RZ ;  /* 0x00000007d7d78819 */ /* 0x000fca00000006ff */
[C---:B------:R-:W-:Y:S01]  /*53b0*/  @!P0 IMAD.WIDE R242, R215.reuse, 0x2, R242 ;  /* 0x00000002d7f28825 */ /* 0x040fe200078e02f2 */
[----:B-1----:R-:W-:Y:S03]  /*53c0*/  HMMA.16816.F32 R4, R156, R140, R4 ;  /* 0x0000008c9c04723c */ /* 0x002fe60000001804 */
[----:B------:R-:W-:-:S04]  /*53d0*/  @!P0 IMAD.WIDE R240, R215, 0x2, R240 ;  /* 0x00000002d7f08825 */ /* 0x000fc800078e02f0 */
[C---:B------:R-:W-:Y:S01]  /*53e0*/  @!P0 IMAD.WIDE R238, R215.reuse, 0x2, R238 ;  /* 0x00000002d7ee8825 */ /* 0x040fe200078e02ee */
[----:B------:R-:W-:Y:S03]  /*53f0*/  HMMA.16816.F32 R8, R156, R142, R8 ;  /* 0x0000008e9c08723c */ /* 0x000fe60000001808 */
[----:B------:R-:W-:-:S04]  /*5400*/  @!P0 IMAD.WIDE R236, R215, 0x2, R236 ;  /* 0x00000002d7ec8825 */ /* 0x000fc800078e02ec */
[C---:B------:R-:W-:Y:S01]  /*5410*/  @!P0 IMAD.WIDE R234, R215.reuse, 0x2, R234 ;  /* 0x00000002d7ea8825 */ /* 0x040fe200078e02ea */
[----:B--2---:R-:W-:Y:S03]  /*5420*/  HMMA.16816.F32 R36, R152, R140, R36 ;  /* 0x0000008c9824723c */ /* 0x004fe60000001824 */
[----:B------:R-:W-:-:S04]  /*5430*/  @!P0 IMAD.WIDE R232, R215, 0x2, R232 ;  /* 0x00000002d7e88825 */ /* 0x000fc800078e02e8 */
[C---:B------:R-:W-:Y:S01]  /*5440*/  @!P0 IMAD.WIDE R230, R215.reuse, 0x2, R230 ;  /* 0x00000002d7e68825 */ /* 0x040fe200078e02e6 */
[----:B------:R-:W-:Y:S03]  /*5450*/  HMMA.16816.F32 R84, R152, R142, R84 ;  /* 0x0000008e9854723c */ /* 0x000fe60000001854 */
[----:B------:R-:W-:-:S05]  /*5460*/  @!P0 IMAD.WIDE R228, R215, 0x2, R228 ;  /* 0x00000002d7e48825 */ /* 0x000fca00078e02e4 */
[C---:B------:R-:W-:Y:S08]  /*5470*/  HMMA.16816.F32 R88, R152.reuse, R44, R88 ;  /* 0x0000002c9858723c */ /* 0x040ff00000001858 */
[C---:B------:R-:W-:Y:S08]  /*5480*/  HMMA.16816.F32 R92, R152.reuse, R46, R92 ;  /* 0x0000002e985c723c */ /* 0x040ff0000000185c */
[C---:B------:R-:W-:Y:S08]  /*5490*/  HMMA.16816.F32 R96, R152.reuse, R56, R96 ;  /* 0x000000389860723c */ /* 0x040ff00000001860 */
[C---:B------:R-:W-:Y:S08]  /*54a0*/  HMMA.16816.F32 R100, R152.reuse, R58, R100 ;  /* 0x0000003a9864723c */ /* 0x040ff00000001864 */
[C---:B------:R-:W-:Y:S08]  /*54b0*/  HMMA.16816.F32 R104, R152.reuse, R40, R104 ;  /* 0x000000289868723c */ /* 0x040ff00000001868 */
[----:B------:R-:W-:Y:S01]  /*54c0*/  HMMA.16816.F32 R108, R152, R42, R108 ;  /* 0x0000002a986c723c */ /* 0x000fe2000000186c */
[----:B------:R-:W-:-:S05]  /*54d0*/  IADD3 R152, PT, PT, R216, 0x4c00, RZ ;  /* 0x00004c00d8987810 */ /* 0x000fca0007ffe0ff */
[----:B------:R-:W-:Y:S02]  /*54e0*/  IMAD.U32 R152, R213, 0x2, R152 ;  /* 0x00000002d5987824 */ /* 0x000fe400078e0098 */
[C---:B------:R-:W-:Y:S04]  /*54f0*/  HMMA.16816.F32 R12, R156.reuse, R44, R12 ;  /* 0x0000002c9c0c723c */ /* 0x040fe8000000180c */
[----:B------:R-:W1:Y:S04]  /*5500*/  LDSM.16.M88.4 R152, [R152] ;  /* 0x000000009898783b */ /* 0x000e680000000200 */
[C---:B------:R-:W-:Y:S08]  /*5510*/  HMMA.16816.F32 R16, R156.reuse, R46, R16 ;  /* 0x0000002e9c10723c */ /* 0x040ff00000001810 */
[C---:B------:R-:W-:Y:S08]  /*5520*/  HMMA.16816.F32 R20, R156.reuse, R56, R20 ;  /* 0x000000389c14723c */ /* 0x040ff00000001814 */
[C---:B------:R-:W-:Y:S08]  /*5530*/  HMMA.16816.F32 R24, R156.reuse, R58, R24 ;  /* 0x0000003a9c18723c */ /* 0x040ff00000001818 */
[C---:B------:R-:W-:Y:S08]  /*5540*/  HMMA.16816.F32 R28, R156.reuse, R40, R28 ;  /* 0x000000289c1c723c */ /* 0x040ff0000000181c */
[----:B------:R-:W-:Y:S01]  /*5550*/  HMMA.16816.F32 R32, R156, R42, R32 ;  /* 0x0000002a9c20723c */ /* 0x000fe20000001820 */
[----:B------:R-:W-:Y:S01]  /*5560*/  IADD3 R158, PT, PT, R212, 0xc200, RZ ;  /* 0x0000c200d49e7810 */ /* 0x000fe20007ffe0ff */
[----:B------:R-:W-:-:S03]  /*5570*/  VIADD R156, R216, 0x4200 ;  /* 0x00004200d89c7836 */ /* 0x000fc60000000000 */
[----:B------:R-:W-:Y:S01]  /*5580*/  LEA R160, R211, R158, 0x1 ;  /* 0x0000009ed3a07211 */ /* 0x000fe200078e08ff */
[----:B------:R-:W-:Y:S02]  /*5590*/  IMAD.U32 R156, R213, 0x2, R156 ;  /* 0x00000002d59c7824 */ /* 0x000fe400078e009c */
[-C--:B---3--:R-:W-:Y:S03]  /*55a0*/  HMMA.16816.F32 R120, R68, R44.reuse, R120 ;  /* 0x0000002c4478723c */ /* 0x088fe60000001878 */
[----:B------:R-:W-:Y:S04]  /*55b0*/  LDSM.16.M88.4 R160, [R160] ;  /* 0x00000000a0a0783b */ /* 0x000fe80000000200 */
[----:B------:R-:W-:Y:S01]  /*55c0*/  LDSM.16.M88.4 R156, [R156] ;  /* 0x000000009c9c783b */ /* 0x000fe20000000200 */
[----:B-1----:R-:W-:Y:S01]  /*55d0*/  HMMA.16816.F32 R72, R152, R44, R72 ;  /* 0x0000002c9848723c */ /* 0x002fe20000001848 */
[----:B------:R-:W-:-:S05]  /*55e0*/  VIADD R44, R216, 0x4a00 ;  /* 0x00004a00d82c7836 */ /* 0x000fca0000000000 */
[----:B------:R-:W-:Y:S02]  /*55f0*/  LEA R44, R213, R44, 0x1 ;  /* 0x0000002cd52c7211 */ /* 0x000fe400078e08ff */
[-C--:B------:R-:W-:Y:S01]  /*5600*/  HMMA.16816.F32 R180, R68, R40.reuse, R136 ;  /* 0x0000002844b4723c */ /* 0x080fe20000001888 */
[----:B------:R1:W-:Y:S07]  /*5610*/  LDSM.16.M88.4 R136, [R184] ;  /* 0x00000000b888783b */ /* 0x0003ee0000000200 */
[----:B------:R-:W-:Y:S01]  /*5620*/  HMMA.16816.F32 R48, R152, R40, R48 ;  /* 0x000000289830723c */ /* 0x000fe20000001830 */
[----:B------:R-:W-:-:S02]  /*5630*/  VIADD R40, R216, 0x4e00 ;  /* 0x00004e00d8287836 */ /* 0x000fc40000000000 */
[----:B-1----:R-:W-:Y:S02]  /*5640*/  VIADD R184, R216, 0x6c00 ;  /* 0x00006c00d8b87836 */ /* 0x002fe40000000000 */
[C---:B------:R-:W-:Y:S02]  /*5650*/  IMAD.U32 R40, R213.reuse, 0x2, R40 ;  /* 0x00000002d5287824 */ /* 0x040fe400078e0028 */
[----:B------:R-:W-:Y:S01]  /*5660*/  IMAD.U32 R184, R213, 0x2, R184 ;  /* 0x00000002d5b87824 */ /* 0x000fe200078e00b8 */
[C---:B------:R-:W-:Y:S08]  /*5670*/  HMMA.16816.F32 R112, R68.reuse, R140, R112 ;  /* 0x0000008c4470723c */ /* 0x040ff00000001870 */
[C---:B------:R-:W-:Y:S08]  /*5680*/  HMMA.16816.F32 R116, R68.reuse, R142, R116 ;  /* 0x0000008e4474723c */ /* 0x040ff00000001874 */
[C---:B------:R-:W-:Y:S08]  /*5690*/  HMMA.16816.F32 R124, R68.reuse, R46, R124 ;  /* 0x0000002e447c723c */ /* 0x040ff0000000187c */
[C---:B------:R-:W-:Y:S08]  /*56a0*/  HMMA.16816.F32 R128, R68.reuse, R56, R128 ;  /* 0x000000384480723c */ /* 0x040ff00000001880 */
[C---:B------:R-:W-:Y:S08]  /*56b0*/  HMMA.16816.F32 R132, R68.reuse, R58, R132 ;  /* 0x0000003a4484723c */ /* 0x040ff00000001884 */
[----:B------:R-:W-:Y:S01]  /*56c0*/  HMMA.16816.F32 R80, R68, R42, R80 ;  /* 0x0000002a4450723c */ /* 0x000fe20000001850 */
[----:B------:R-:W1:Y:S07]  /*56d0*/  LDSM.16.M88.4 R68, [R179] ;  /* 0x00000000b344783b */ /* 0x000e6e0000000200 */
[C---:B------:R-:W-:Y:S01]  /*56e0*/  HMMA.16816.F32 R64, R152.reuse, R46, R64 ;  /* 0x0000002e9840723c */ /* 0x040fe20000001840 */
[----:B------:R-:W2:Y:S07]  /*56f0*/  LDSM.16.M88.4 R44, [R44] ;  /* 0x000000002c2c783b */ /* 0x000eae0000000200 */
[----:B------:R-:W-:Y:S01]  /*5700*/  HMMA.16816.F32 R148, R152, R42, R148 ;  /* 0x0000002a9894723c */ /* 0x000fe20000001894 */
[----:B------:R-:W3:Y:S01]  /*5710*/  LDSM.16.M88.4 R40, [R40] ;  /* 0x000000002828783b */ /* 0x000ee20000000200 */
[----:B------:R-:W-:-:S04]  /*5720*/  DEPBAR.LE SB0, 0x0 ;  /* 0x000080000000791a */ /* 0x000fc80000000000 */
[----:B------:R-:W-:Y:S02]  /*5730*/  BAR.SYNC.DEFER_BLOCKING 0x0 ;  /* 0x0000000000007b1d */ /* 0x000fe40000010000 */
[----:B------:R-:W-:Y:S01]  /*5740*/  HMMA.16816.F32 R76, R152, R142, R76 ;  /* 0x0000008e984c723c */ /* 0x000fe2000000184c */
[----:B------:R-:W-:-:S07]  /*5750*/  VIADD R142, R212, 0xe800 ;  /* 0x0000e800d48e7836 */ /* 0x000fce0000000000 */
[----:B------:R-:W-:Y:S01]  /*5760*/  HMMA.16816.F32 R60, R152, R56, R60 ;  /* 0x00000038983c723c */ /* 0x000fe2000000183c */
[----:B------:R-:W-:-:S07]  /*5770*/  VIADD R56, R216, 0x6000 ;  /* 0x00006000d8387836 */ /* 0x000fce0000000000 */
[----:B------:R-:W-:Y:S01]  /*5780*/  HMMA.16816.F32 R52, R152, R58, R52 ;  /* 0x0000003a9834723c */ /* 0x000fe20000001834 */
[----:B------:R-:W-:Y:S01]  /*5790*/  VIADD R58, R216, 0x6400 ;  /* 0x00006400d83a7836 */ /* 0x000fe20000000000 */
[----:B------:R-:W-:Y:S01]  /*57a0*/  @!PT LDS RZ, [RZ] ;  /* 0x00000000fffff984 */ /* 0x000fe20000000800 */
[----:B------:R-:W-:Y:S01]  /*57b0*/  @!PT LDS RZ, [RZ] ;  /* 0x00000000fffff984 */ /* 0x000fe20000000800 */
[----:B------:R-:W-:Y:S01]  /*57c0*/  @!PT LDS RZ, [RZ] ;  /* 0x00000000fffff984 */ /* 0x000fe20000000800 */
[----:B------:R-:W-:Y:S06]  /*57d0*/  @!P0 LDGSTS.E.BYPASS.128 [R178], desc[UR10][R242.64+0x80] ;  /* 0x00000080f2b28fae */ /* 0x000fec000b98180a */
[C---:B-1----:R-:W-:Y:S01]  /*57e0*/  HMMA.16816.F32 R36, R68.reuse, R160, R36 ;  /* 0x000000a04424723c */ /* 0x042fe20000001824 */
[----:B------:R-:W-:Y:S04]  /*57f0*/  @!P0 LDGSTS.E.BYPASS.128 [R177], desc[UR10][R240.64+0x80] ;  /* 0x00000080f0b18fae */ /* 0x000fe8000b98180a */
[----:B------:R1:W-:Y:S03]  /*5800*/  @!P0 LDGSTS.E.BYPASS.128 [R176], desc[UR10][R238.64+0x80] ;  /* 0x00000080eeb08fae */ /* 0x0003e6000b98180a */
[C---:B------:R-:W-:Y:S01]  /*5810*/  HMMA.16816.F32 R84, R68.reuse, R162, R84 ;  /* 0x000000a24454723c */ /* 0x040fe20000001854 */
[----:B------:R-:W-:Y:S04]  /*5820*/  @!P0 LDGSTS.E.BYPASS.128 [R171], desc[UR10][R236.64+0x80] ;  /* 0x00000080ecab8fae */ /* 0x000fe8000b98180a */
[----:B------:R-:W-:Y:S03]  /*5830*/  @!P0 LDGSTS.E.BYPASS.128 [R170], desc[UR10][R234.64+0x80] ;  /* 0x00000080eaaa8fae */ /* 0x000fe6000b98180a */
[----:B------:R-:W-:Y:S01]  /*5840*/  HMMA.16816.F32 R88, R68, R164, R88 ;  /* 0x000000a44458723c */ /* 0x000fe20000001858 */
[----:B------:R-:W-:Y:S01]  /*5850*/  @!P0 LDGSTS.E.BYPASS.128 [R169], desc[UR10][R232.64+0x80] ;  /* 0x00000080e8a98fae */ /* 0x000fe2000b98180a */
[----:B-1----:R-:W-:-:S03]  /*5860*/  IADD3 R176, PT, PT, R212, 0xec00, RZ ;  /* 0x0000ec00d4b07810 */ /* 0x002fc60007ffe0ff */
[----:B------:R1:W-:Y:S03]  /*5870*/  @!P0 LDGSTS.E.BYPASS.128 [R168], desc[UR10][R230.64+0x80] ;  /* 0x00000080e6a88fae */ /* 0x0003e6000b98180a */
[C---:B------:R-:W-:Y:S01]  /*5880*/  HMMA.16816.F32 R92, R68.reuse, R166, R92 ;  /* 0x000000a6445c723c */ /* 0x040fe2000000185c */
[----:B------:R5:W-:Y:S07]  /*5890*/  @!P0 LDGSTS.E.BYPASS.128 [R2], desc[UR10][R228.64+0x80] ;  /* 0x00000080e4028fae */ /* 0x000bee000b98180a */
[----:B------:R-:W-:Y:S01]  /*58a0*/  HMMA.16816.F32 R96, R68, R136, R96 ;  /* 0x000000884460723c */ /* 0x000fe20000001860 */
[----:B-1----:R-:W-:-:S02]  /*58b0*/  IMAD.U32 R168, R213, 0x2, R58 ;  /* 0x00000002d5a87824 */ /* 0x002fc400078e003a */
[----:B-----5:R-:W-:-:S05]  /*58c0*/  VIADD R2, R216, 0x6800 ;  /* 0x00006800d8027836 */ /* 0x020fca0000000000 */
[----:B------:R-:W-:Y:S01]  /*58d0*/  HMMA.16816.F32 R100, R68, R138, R100 ;  /* 0x0000008a4464723c */ /* 0x000fe20000001864 */
[----:B------:R-:W-:Y:S01]  /*58e0*/  LDSM.16.M88.4 R168, [R168] ;  /* 0x00000000a8a8783b */ /* 0x000fe20000000200 */
[----:B------:R-:W-:-:S06]  /*58f0*/  LEA R2, R213, R2, 0x1 ;  /* 0x00000002d5027211 */ /* 0x000fcc00078e08ff */
[C---:B------:R-:W-:Y:S08]  /*5900*/  HMMA.16816.F32 R104, R68.reuse, R172, R104 ;  /* 0x000000ac4468723c */ /* 0x040ff00000001868 */
[----:B------:R-:W-:Y:S01]  /*5910*/  HMMA.16816.F32 R108, R68, R174, R108 ;  /* 0x000000ae446c723c */ /* 0x000fe2000000186c */
[C---:B------:R-:W-:Y:S01]  /*5920*/  IADD3 R68, PT, PT, R212.reuse, 0xe000, RZ ;  /* 0x0000e000d4447810 */ /* 0x040fe20007ffe0ff */
[----:B------:R-:W-:-:S06]  /*5930*/  VIADD R70, R212, 0xe400 ;  /* 0x0000e400d4467836 */ /* 0x000fcc0000000000 */
[----:B------:R-:W-:Y:S01]  /*5940*/  HMMA.16816.F32 R144, R152, R140, R144 ;  /* 0x0000008c9890723c */ /* 0x000fe20000001890 */
[C---:B------:R-:W-:Y:S01]  /*5950*/  LEA R152, R211.reuse, R68, 0x1 ;  /* 0x00000044d3987211 */ /* 0x040fe200078e08ff */
[C---:B------:R-:W-:Y:S02]  /*5960*/  IMAD.U32 R140, R211.reuse, 0x2, R70 ;  /* 0x00000002d38c7824 */ /* 0x040fe400078e0046 */
[----:B------:R-:W-:-:S03]  /*5970*/  IMAD.U32 R68, R211, 0x2, R142 ;  /* 0x00000002d3447824 */ /* 0x000fc600078e008e */
[----:B------:R-:W-:Y:S01]  /*5980*/  LDSM.16.M88.4 R152, [R152] ;  /* 0x000000009898783b */ /* 0x000fe20000000200 */
[C---:B------:R-:W-:Y:S03]  /*5990*/  HMMA.16816.F32 R4, R156.reuse, R160, R4 ;  /* 0x000000a09c04723c */ /* 0x040fe60000001804 */
[----:B------:R-:W-:Y:S04]  /*59a0*/  LDSM.16.M88.4 R140, [R140] ;  /* 0x000000008c8c783b */ /* 0x000fe80000000200 */
        /* <DEDUP_REMOVED lines=9> */
[----:B------:R-:W-:-:S02]  /*5a40*/  LEA R56, R211, R176, 0x1 ;  /* 0x000000b0d3387211 */ /* 0x000fc400078e08ff */
[----:B------:R1:W-:Y:S04]  /*5a50*/  LDSM.16.M88.4 R176, [R2] ;  /* 0x0000000002b0783b */ /* 0x0003e80000000200 */
[----:B--2---:R-:W-:Y:S01]  /*5a60*/  HMMA.16816.F32 R112, R44, R160, R112 ;  /* 0x000000a02c70723c */ /* 0x004fe20000001870 */
[----:B------:R-:W2:Y:S01]  /*5a70*/  LDSM.16.M88.4 R156, [R156] ;  /* 0x000000009c9c783b */ /* 0x000ea20000000200 */
[----:B-1----:R-:W-:-:S03]  /*5a80*/  IADD3 R2, PT, PT, R216, 0x6200, RZ ;  /* 0x00006200d8027810 */ /* 0x002fc60007ffe0ff */
[----:B------:R-:W-:Y:S03]  /*5a90*/  LDSM.16.M88.4 R56, [R56] ;  /* 0x000000003838783b */ /* 0x000fe60000000200 */
[----:B------:R-:W-:Y:S01]  /*5aa0*/  HMMA.16816.F32 R116, R44, R162, R116 ;  /* 0x000000a22c74723c */ /* 0x000fe20000001874 */
[----:B------:R-:W-:-:S07]  /*5ab0*/  IMAD.U32 R2, R213, 0x2, R2 ;  /* 0x00000002d5027824 */ /* 0x000fce00078e0002 */
[C---:B------:R-:W-:Y:S08]  /*5ac0*/  HMMA.16816.F32 R120, R44.reuse, R164, R120 ;  /* 0x000000a42c78723c */ /* 0x040ff00000001878 */
[C---:B------:R-:W-:Y:S08]  /*5ad0*/  HMMA.16816.F32 R124, R44.reuse, R166, R124 ;  /* 0x000000a62c7c723c */ /* 0x040ff0000000187c */
[C---:B------:R-:W-:Y:S08]  /*5ae0*/  HMMA.16816.F32 R128, R44.reuse, R136, R128 ;  /* 0x000000882c80723c */ /* 0x040ff00000001880 */
[C---:B------:R-:W-:Y:S08]  /*5af0*/  HMMA.16816.F32 R132, R44.reuse, R138, R132 ;  /* 0x0000008a2c84723c */ /* 0x040ff00000001884 */
[C---:B------:R-:W-:Y:S08]  /*5b00*/  HMMA.16816.F32 R180, R44.reuse, R172, R180 ;  /* 0x000000ac2cb4723c */ /* 0x040ff000000018b4 */
[----:B------:R-:W-:Y:S01]  /*5b10*/  HMMA.16816.F32 R80, R44, R174, R80 ;  /* 0x000000ae2c50723c */ /* 0x000fe20000001850 */
[----:B------:R-:W1:Y:S07]  /*5b20*/  LDSM.16.M88.4 R44, [R184] ;  /* 0x00000000b82c783b */ /* 0x000e6e0000000200 */
[C---:B---3--:R-:W-:Y:S08]  /*5b30*/  HMMA.16816.F32 R72, R40.reuse, R164, R72 ;  /* 0x000000a42848723c */ /* 0x048ff00000001848 */
[----:B------:R-:W-:Y:S01]  /*5b40*/  HMMA.16816.F32 R60, R40, R136, R60 ;  /* 0x00000088283c723c */ /* 0x000fe2000000183c */
[----:B------:R-:W-:-:S07]  /*5b50*/  IADD3 R136, PT, PT, R212, 0xea00, RZ ;  /* 0x0000ea00d4887810 */ /* 0x000fce0007ffe0ff */
[C---:B------:R-:W-:Y:S08]  /*5b60*/  HMMA.16816.F32 R144, R40.reuse, R160, R144 ;  /* 0x000000a02890723c */ /* 0x040ff00000001890 */
[C---:B------:R-:W-:Y:S08]  /*5b70*/  HMMA.16816.F32 R52, R40.reuse, R138, R52 ;  /* 0x0000008a2834723c */ /* 0x040ff00000001834 */
[C---:B------:R-:W-:Y:S08]  /*5b80*/  HMMA.16816.F32 R48, R40.reuse, R172, R48 ;  /* 0x000000ac2830723c */ /* 0x040ff00000001830 */
[C---:B------:R-:W-:Y:S08]  /*5b90*/  HMMA.16816.F32 R76, R40.reuse, R162, R76 ;  /* 0x000000a2284c723c */ /* 0x040ff0000000184c */
[C---:B------:R-:W-:Y:S08]  /*5ba0*/  HMMA.16816.F32 R64, R40.reuse, R166, R64 ;  /* 0x000000a62840723c */ /* 0x040ff00000001840 */
[----:B------:R-:W-:Y:S01]  /*5bb0*/  HMMA.16816.F32 R148, R40, R174, R148 ;  /* 0x000000ae2894723c */ /* 0x000fe20000001894 */
[----:B------:R-:W-:-:S02]  /*5bc0*/  VIADD R40, R212, 0xe200 ;  /* 0x0000e200d4287836 */ /* 0x000fc40000000000 */
[C---:B------:R-:W-:Y:S02]  /*5bd0*/  VIADD R42, R212.reuse, 0xe600 ;  /* 0x0000e600d42a7836 */ /* 0x040fe40000000000 */
[----:B------:R-:W-:Y:S01]  /*5be0*/  VIADD R212, R212, 0xee00 ;  /* 0x0000ee00d4d47836 */ /* 0x000fe20000000000 */
[C---:B------:R-:W-:Y:S02]  /*5bf0*/  LEA R40, R211.reuse, R40, 0x1 ;  /* 0x00000028d3287211 */ /* 0x040fe400078e08ff */
[----:B--2---:R-:W-:Y:S01]  /*5c00*/  HMMA.16816.F32 R12, R156, R140, R12 ;  /* 0x0000008c9c0c723c */ /* 0x004fe2000000180c */
[----:B------:R-:W-:-:S07]  /*5c10*/  IMAD.U32 R212, R211, 0x2, R212 ;  /* 0x00000002d3d47824 */ /* 0x000fce00078e00d4 */
[----:B------:R-:W-:Y:S08]  /*5c20*/  HMMA.16816.F32 R20, R156, R68, R20 ;  /* 0x000000449c14723c */ /* 0x000ff00000001814 */
[C---:B------:R-:W-:Y:S08]  /*5c30*/  HMMA.16816.F32 R88, R168.reuse, R140, R88 ;  /* 0x0000008ca858723c */ /* 0x040ff00000001858 */
[----:B------:R-:W-:Y:S08]  /*5c40*/  HMMA.16816.F32 R96, R168, R68, R96 ;  /* 0x00000044a860723c */ /* 0x000ff00000001860 */
[C---:B------:R-:W-:Y:S08]  /*5c50*/  HMMA.16816.F32 R120, R176.reuse, R140, R120 ;  /* 0x0000008cb078723c */ /* 0x040ff00000001878 */
[----:B------:R-:W-:Y:S08]  /*5c60*/  HMMA.16816.F32 R128, R176, R68, R128 ;  /* 0x00000044b080723c */ /* 0x000ff00000001880 */
[----:B-1----:R-:W-:Y:S01]  /*5c70*/  HMMA.16816.F32 R72, R44, R140, R72 ;  /* 0x0000008c2c48723c */ /* 0x002fe20000001848 */
[----:B------:R-:W-:-:S04]  /*5c80*/  VIADD R140, R216, 0x6600 ;  /* 0x00006600d88c7836 */ /* 0x000fc80000000000 */
[----:B------:R-:W-:-:S03]  /*5c90*/  IMAD.U32 R160, R213, 0x2, R140 ;  /* 0x00000002d5a07824 */ /* 0x000fc600078e008c */
[----:B------:R-:W-:Y:S01]  /*5ca0*/  HMMA.16816.F32 R60, R44, R68, R60 ;  /* 0x000000442c3c723c */ /* 0x000fe2000000183c */
[C---:B------:R-:W-:Y:S01]  /*5cb0*/  IADD3 R68, PT, PT, R216.reuse, 0x6a00, RZ ;  /* 0x00006a00d8447810 */ /* 0x040fe20007ffe0ff */
[----:B------:R-:W-:Y:S01]  /*5cc0*/  VIADD R216, R216, 0x6e00 ;  /* 0x00006e00d8d87836 */ /* 0x000fe20000000000 */
[----:B------:R-:W-:Y:S03]  /*5cd0*/  LDSM.16.M88.4 R160, [R160] ;  /* 0x00000000a0a0783b */ /* 0x000fe60000000200 */
[C---:B------:R-:W-:Y:S01]  /*5ce0*/  IMAD.U32 R68, R213.reuse, 0x2, R68 ;  /* 0x00000002d5447824 */ /* 0x040fe200078e0044 */
[----:B------:R-:W-:Y:S01]  /*5cf0*/  LEA R216, R213, R216, 0x1 ;  /* 0x000000d8d5d87211 */ /* 0x000fe200078e08ff */
[C---:B------:R-:W-:Y:S08]  /*5d00*/  HMMA.16816.F32 R4, R156.reuse, R152, R4 ;  /* 0x000000989c04723c */ /* 0x040ff00000001804 */
[C---:B------:R-:W-:Y:S08]  /*5d10*/  HMMA.16816.F32 R8, R156.reuse, R154, R8 ;  /* 0x0000009a9c08723c */ /* 0x040ff00000001808 */
[C---:B------:R-:W-:Y:S08]  /*5d20*/  HMMA.16816.F32 R16, R156.reuse, R142, R16 ;  /* 0x0000008e9c10723c */ /* 0x040ff00000001810 */
[C---:B------:R-:W-:Y:S08]  /*5d30*/  HMMA.16816.F32 R24, R156.reuse, R70, R24 ;  /* 0x000000469c18723c */ /* 0x040ff00000001818 */
[C---:B------:R-:W-:Y:S08]  /*5d40*/  HMMA.16816.F32 R28, R156.reuse, R56, R28 ;  /* 0x000000389c1c723c */ /* 0x040ff0000000181c */
[----:B------:R-:W-:Y:S01]  /*5d50*/  HMMA.16816.F32 R32, R156, R58, R32 ;  /* 0x0000003a9c20723c */ /* 0x000fe20000001820 */
[----:B------:R-:W-:-:S02]  /*5d60*/  IMAD.U32 R156, R211, 0x2, R42 ;  /* 0x00000002d39c7824 */ /* 0x000fc400078e002a */
[----:B------:R-:W-:Y:S04]  /*5d70*/  LDSM.16.M88.4 R40, [R40] ;  /* 0x000000002828783b */ /* 0x000fe80000000200 */
[----:B------:R-:W-:Y:S01]  /*5d80*/  LDSM.16.M88.4 R156, [R156] ;  /* 0x000000009c9c783b */ /* 0x000fe20000000200 */
[-C--:B------:R-:W-:Y:S08]  /*5d90*/  HMMA.16816.F32 R36, R168, R152.reuse, R36 ;  /* 0x00000098a824723c */ /* 0x080ff00000001824 */
[-C--:B------:R-:W-:Y:S08]  /*5da0*/  HMMA.16816.F32 R112, R176, R152.reuse, R112 ;  /* 0x00000098b070723c */ /* 0x080ff00000001870 */
[----:B------:R-:W-:Y:S01]  /*5db0*/  HMMA.16816.F32 R144, R44, R152, R144 ;  /* 0x000000982c90723c */ /* 0x000fe20000001890 */
[----:B------:R-:W-:-:S02]  /*5dc0*/  LEA R152, R211, R136, 0x1 ;  /* 0x00000088d3987211 */ /* 0x000fc400078e08ff */
[----:B------:R1:W2:Y:S05]  /*5dd0*/  LDSM.16.M88.4 R136, [R2] ;  /* 0x000000000288783b */ /* 0x0002aa0000000200 */
[-C--:B------:R-:W-:Y:S01]  /*5de0*/  HMMA.16816.F32 R100, R168, R70.reuse, R100 ;  /* 0x00000046a864723c */ /* 0x080fe20000001864 */
[----:B-1----:R-:W1:Y:S07]  /*5df0*/  S2R R2, SR_TID.X ;  /* 0x0000000000027919 */ /* 0x002e6e0000002100 */
[-C--:B------:R-:W-:Y:S08]  /*5e00*/  HMMA.16816.F32 R132, R176, R70.reuse, R132 ;  /* 0x00000046b084723c */ /* 0x080ff00000001884 */
[C---:B------:R-:W-:Y:S01]  /*5e10*/  HMMA.16816.F32 R52, R44.reuse, R70, R52 ;  /* 0x000000462c34723c */ /* 0x040fe20000001834 */
[----:B------:R-:W3:Y:S07]  /*5e20*/  LDSM.16.M88.4 R68, [R68] ;  /* 0x000000004444783b */ /* 0x000eee0000000200 */
[----:B------:R-:W-:Y:S01]  /*5e30*/  HMMA.16816.F32 R164, R44, R56, R48 ;  /* 0x000000382ca4723c */ /* 0x000fe20000001830 */
[----:B------:R-:W5:Y:S07]  /*5e40*/  LDSM.16.M88.4 R48, [R216] ;  /* 0x00000000d830783b */ /* 0x000f6e0000000200 */
[C---:B------:R-:W-:Y:S08]  /*5e50*/  HMMA.16816.F32 R84, R168.reuse, R154, R84 ;  /* 0x0000009aa854723c */ /* 0x040ff00000001854 */
[----:B------:R-:W-:Y:S08]  /*5e60*/  HMMA.16816.F32 R92, R168, R142, R92 ;  /* 0x0000008ea85c723c */ /* 0x000ff0000000185c */
[C---:B------:R-:W-:Y:S08]  /*5e70*/  HMMA.16816.F32 R116, R176.reuse, R154, R116 ;  /* 0x0000009ab074723c */ /* 0x040ff00000001874 */
[----:B------:R-:W-:Y:S08]  /*5e80*/  HMMA.16816.F32 R124, R176, R142, R124 ;  /* 0x0000008eb07c723c */ /* 0x000ff0000000187c */
[C---:B------:R-:W-:Y:S01]  /*5e90*/  HMMA.16816.F32 R76, R44.reuse, R154, R76 ;  /* 0x0000009a2c4c723c */ /* 0x040fe2000000184c */
[----:B------:R-:W4:Y:S07]  /*5ea0*/  LDSM.16.M88.4 R152, [R152] ;  /* 0x000000009898783b */ /* 0x000f2e0000000200 */
[----:B------:R-:W-:Y:S01]  /*5eb0*/  HMMA.16816.F32 R140, R44, R142, R64 ;  /* 0x0000008e2c8c723c */ /* 0x000fe20000001840 */
[----:B------:R-:W1:Y:S07]  /*5ec0*/  LDSM.16.M88.4 R64, [R212] ;  /* 0x00000000d440783b */ /* 0x000e6e0000000200 */
[C---:B------:R-:W-:Y:S08]  /*5ed0*/  HMMA.16816.F32 R104, R168.reuse, R56, R104 ;  /* 0x00000038a868723c */ /* 0x040ff00000001868 */
[----:B------:R-:W-:Y:S08]  /*5ee0*/  HMMA.16816.F32 R108, R168, R58, R108 ;  /* 0x0000003aa86c723c */ /* 0x000ff0000000186c */
[C---:B------:R-:W-:Y:S08]  /*5ef0*/  HMMA.16816.F32 R180, R176.reuse, R56, R180 ;  /* 0x00000038b0b4723c */ /* 0x040ff000000018b4 */
[-C--:B------:R-:W-:Y:S08]  /*5f00*/  HMMA.16816.F32 R80, R176, R58.reuse, R80 ;  /* 0x0000003ab050723c */ /* 0x080ff00000001850 */
[----:B------:R-:W-:Y:S08]  /*5f10*/  HMMA.16816.F32 R148, R44, R58, R148 ;  /* 0x0000003a2c94723c */ /* 0x000ff00000001894 */
[-C--:B--2---:R-:W-:Y:S08]  /*5f20*/  HMMA.16816.F32 R4, R136, R40.reuse, R4 ;  /* 0x000000288804723c */ /* 0x084ff00000001804 */
[-C--:B------:R-:W-:Y:S08]  /*5f30*/  HMMA.16816.F32 R36, R160, R40.reuse, R36 ;  /* 0x00000028a024723c */ /* 0x080ff00000001824 */
[-C--:B---3--:R-:W-:Y:S08]  /*5f40*/  HMMA.16816.F32 R112, R68, R40.reuse, R112 ;  /* 0x000000284470723c */ /* 0x088ff00000001870 */
[----:B-----5:R-:W-:Y:S01]  /*5f50*/  HMMA.16816.F32 R144, R48, R40, R144 ;  /* 0x000000283090723c */ /* 0x020fe20000001890 */
[----:B------:R-:W-:Y:S01]  /*5f60*/  IMAD R40, R0, 0x8, R3 ;  /* 0x0000000800287824 */ /* 0x000fe200078e0203 */
[----:B------:R-:W-:-:S02]  /*5f70*/  SHF.R.U32.HI R41, RZ, 0x2, R214 ;  /* 0x00000002ff297819 */ /* 0x000fc400000116d6 */
[----:B------:R-:W-:Y:S01]  /*5f80*/  LOP3.LUT R214, R214, 0x3, RZ, 0xc0, !PT ;  /* 0x00000003d6d67812 */ /* 0x000fe200078ec0ff */
[----:B------:R-:W-:-:S03]  /*5f90*/  IMAD.SHL.U32 R40, R40, 0x400, RZ ;  /* 0x0000040028287824 */ /* 0x000fc600078e00ff */
[----:B------:R-:W-:Y:S01]  /*5fa0*/  HMMA.16816.F32 R8, R136, R42, R8 ;  /* 0x0000002a8808723c */ /* 0x000fe20000001808 */
[----:B------:R-:W-:Y:S01]  /*5fb0*/  IMAD R40, R40, 0x4, R187 ;  /* 0x0000000428287824 */ /* 0x000fe200078e02bb */
[----:B------:R-:W-:-:S03]  /*5fc0*/  LEA R41, R41, R214, 0x3 ;  /* 0x000000d629297211 */ /* 0x000fc600078e18ff */
[C---:B------:R-:W-:Y:S01]  /*5fd0*/  VIADD R46, R40.reuse, 0xc00 ;  /* 0x00000c00282e7836 */ /* 0x040fe20000000000 */
[C---:B------:R-:W-:Y:S01]  /*5fe0*/  IADD3 R44, PT, PT, R40.reuse, 0x800, RZ ;  /* 0x00000800282c7810 */ /* 0x040fe20007ffe0ff */
[C---:B------:R-:W-:Y:S01]  /*5ff0*/  VIADD R56, R40.reuse, 0x2000 ;  /* 0x0000200028387836 */ /* 0x040fe20000000000 */
[C---:B------:R-:W-:Y:S01]  /*6000*/  HMMA.16816.F32 R12, R136.reuse, R156, R12 ;  /* 0x0000009c880c723c */ /* 0x040fe2000000180c */
[C---:B------:R-:W-:Y:S01]  /*6010*/  IMAD.U32 R47, R41.reuse, 0x8, R40 ;  /* 0x00000008292f7824 */ /* 0x040fe200078e0028 */
[C---:B------:R-:W-:Y:S01]  /*6020*/  IADD3 R58, PT, PT, R40.reuse, 0x2400, RZ ;  /* 0x00002400283a7810 */ /* 0x040fe20007ffe0ff */
[C---:B------:R-:W-:Y:S01]  /*6030*/  IMAD.U32 R44, R41.reuse, 0x8, R44 ;  /* 0x00000008292c7824 */ /* 0x040fe200078e002c */
[C---:B------:R-:W-:Y:S01]  /*6040*/  LEA R56, R41.reuse, R56, 0x3 ;  /* 0x0000003829387211 */ /* 0x040fe200078e18ff */
[C---:B------:R-:W-:Y:S01]  /*6050*/  IMAD.U32 R46, R41.reuse, 0x8, R46 ;  /* 0x00000008292e7824 */ /* 0x040fe200078e002e */
[----:B------:R2:W-:Y:S01]  /*6060*/  STS.64 [R47], R4 ;  /* 0x000000042f007388 */ /* 0x0005e20000000a00 */
[----:B------:R-:W-:Y:S01]  /*6070*/  IMAD.U32 R58, R41, 0x8, R58 ;  /* 0x00000008293a7824 */ /* 0x000fe200078e003a */
[C---:B------:R-:W-:Y:S02]  /*6080*/  HMMA.16816.F32 R16, R136.reuse, R158, R16 ;  /* 0x0000009e8810723c */ /* 0x040fe40000001810 */
[----:B------:R3:W-:Y:S04]  /*6090*/  STS.64 [R47+0x200], R6 ;  /* 0x000200062f007388 */ /* 0x0007e80000000a00 */
[----:B------:R-:W-:Y:S02]  /*60a0*/  STS.64 [R47+0x20], R8 ;  /* 0x000020082f007388 */ /* 0x000fe40000000a00 */
[C---:B----4-:R-:W-:Y:S02]  /*60b0*/  HMMA.16816.F32 R20, R136.reuse, R152, R20 ;  /* 0x000000988814723c */ /* 0x050fe40000001814 */
[----:B------:R-:W-:Y:S01]  /*60c0*/  STS.64 [R47+0x220], R10 ;  /* 0x0002200a2f007388 */ /* 0x000fe20000000a00 */
[----:B--2---:R-:W2:Y:S05]  /*60d0*/  LDC.64 R4, c[0x0][0x390] ;  /* 0x0000e400ff047b82 */ /* 0x004eaa0000000a00 */
[C---:B------:R-:W-:Y:S03]  /*60e0*/  HMMA.16816.F32 R24, R136.reuse, R154, R24 ;  /* 0x0000009a8818723c */ /* 0x040fe60000001818 */
[----:B---3--:R-:W3:Y:S05]  /*60f0*/  LDC R7, c[0x0][0x39c] ;  /* 0x0000e700ff077b82 */ /* 0x008eea0000000800 */
[C---:B-1----:R-:W-:Y:S08]  /*6100*/  HMMA.16816.F32 R28, R136.reuse, R64, R28 ;  /* 0x00000040881c723c */ /* 0x042ff0000000181c */
[----:B------:R-:W-:Y:S01]  /*6110*/  HMMA.16816.F32 R32, R136, R66, R32 ;  /* 0x000000428820723c */ /* 0x000fe20000001820 */
[----:B------:R-:W-:-:S02]  /*6120*/  VIADD R136, R40, 0x4400 ;  /* 0x0000440028887836 */ /* 0x000fc40000000000 */
[----:B------:R-:W-:Y:S02]  /*6130*/  VIADD R138, R40, 0x4800 ;  /* 0x00004800288a7836 */ /* 0x000fe40000000000 */
[----:B------:R-:W-:-:S03]  /*6140*/  IMAD.U32 R136, R41, 0x8, R136 ;  /* 0x0000000829887824 */ /* 0x000fc600078e0088 */
[----:B------:R-:W-:Y:S01]  /*6150*/  HMMA.16816.F32 R84, R160, R42, R84 ;  /* 0x0000002aa054723c */ /* 0x000fe20000001854 */
[----:B------:R-:W-:Y:S01]  /*6160*/  LEA R138, R41, R138, 0x3 ;  /* 0x0000008a298a7211 */ /* 0x000fe200078e18ff */
[----:B---3--:R-:W-:-:S04]  /*6170*/  IMAD R7, R7, UR4, RZ ;  /* 0x0000000407077c24 */ /* 0x008fc8000f8e02ff */
[----:B------:R-:W-:Y:S02]  /*6180*/  IMAD R7, R7, 0x80, R2 ;  /* 0x0000008007077824 */ /* 0x000fe400078e0202 */
        /* <DEDUP_REMOVED lines=8> */
[----:B------:R-:W-:Y:S08]  /*6210*/  HMMA.16816.F32 R124, R68, R158, R124 ;  /* 0x0000009e447c723c */ /* 0x000ff0000000187c */
[----:B------:R-:W-:Y:S01]  /*6220*/  HMMA.16816.F32 R76, R48, R42, R76 ;  /* 0x0000002a304c723c */ /* 0x000fe2000000184c */
[----:B------:R-:W-:-:S02]  /*6230*/  VIADD R42, R40, 0x400 ;  /* 0x00000400282a7836 */ /* 0x000fc40000000000 */
[----:B------:R-:W-:-:S03]  /*6240*/  IMAD R43, R3, 0x20, R2 ;  /* 0x00000020032b7824 */ /* 0x000fc600078e0202 */
[----:B------:R-:W-:Y:S02]  /*6250*/  LEA R45, R41, R42, 0x3 ;  /* 0x0000002a292d7211 */ /* 0x000fe400078e18ff */
[C---:B------:R-:W-:Y:S01]  /*6260*/  HMMA.16816.F32 R128, R68.reuse, R152, R128 ;  /* 0x000000984480723c */ /* 0x040fe20000001880 */
[----:B------:R-:W-:Y:S02]  /*6270*/  LEA R43, R0, R43, 0x6 ;  /* 0x0000002b002b7211 */ /* 0x000fe400078e30ff */
[----:B------:R1:W-:Y:S03]  /*6280*/  STS.64 [R45], R12 ;  /* 0x0000000c2d007388 */ /* 0x0003e60000000a00 */
[----:B------:R-:W-:Y:S01]  /*6290*/  IMAD.SHL.U32 R43, R43, 0x10, RZ ;  /* 0x000000102b2b7824 */ /* 0x000fe200078e00ff */
[----:B------:R-:W-:Y:S01]  /*62a0*/  STS.64 [R45+0x200], R14 ;  /* 0x0002000e2d007388 */ /* 0x000fe20000000a00 */
[----:B------:R-:W-:Y:S03]  /*62b0*/  HMMA.16816.F32 R132, R68, R154, R132 ;  /* 0x0000009a4484723c */ /* 0x000fe60000001884 */
[----:B------:R-:W-:Y:S01]  /*62c0*/  STS.64 [R45+0x20], R16 ;  /* 0x000020102d007388 */ /* 0x000fe20000000a00 */
[----:B------:R-:W-:-:S03]  /*62d0*/  LOP3.LUT R43, R43, 0x1fff00, RZ, 0xc0, !PT ;  /* 0x001fff002b2b7812 */ /* 0x000fc600078ec0ff */
[----:B------:R-:W-:Y:S01]  /*62e0*/  STS.64 [R45+0x220], R18 ;  /* 0x000220122d007388 */ /* 0x000fe20000000a00 */
[C---:B------:R-:W-:Y:S01]  /*62f0*/  HMMA.16816.F32 R180, R68.reuse, R64, R180 ;  /* 0x0000004044b4723c */ /* 0x040fe200000018b4 */
[----:B------:R-:W-:Y:S01]  /*6300*/  LOP3.LUT R42, R43, 0xf, R2, 0xf8, !PT ;  /* 0x0000000f2b2a7812 */ /* 0x000fe200078ef802 */
[----:B-1----:R-:W1:Y:S01]  /*6310*/  LDC R13, c[0x0][0x39c] ;  /* 0x0000e700ff0d7b82 */ /* 0x002e620000000800 */
[----:B------:R3:W-:Y:S02]  /*6320*/  STS.64 [R44], R20 ;  /* 0x000000142c007388 */ /* 0x0007e40000000a00 */
[----:B------:R-:W-:Y:S02]  /*6330*/  LEA R187, R42, R187, 0x2 ;  /* 0x000000bb2abb7211 */ /* 0x000fe400078e10ff */
[----:B------:R4:W-:Y:S01]  /*6340*/  STS.64 [R44+0x200], R22 ;  /* 0x000200162c007388 */ /* 0x0009e20000000a00 */
[----:B------:R-:W-:Y:S01]  /*6350*/  HMMA.16816.F32 R80, R68, R66, R80 ;  /* 0x000000424450723c */ /* 0x000fe20000001850 */
[C---:B------:R-:W-:Y:S01]  /*6360*/  VIADD R68, R40.reuse, 0x2c00 ;  /* 0x00002c0028447836 */ /* 0x040fe20000000000 */
[C---:B------:R-:W-:Y:S01]  /*6370*/  IADD3 R70, PT, PT, R40.reuse, 0x4000, RZ ;  /* 0x0000400028467810 */ /* 0x040fe20007ffe0ff */
[----:B------:R5:W-:Y:S01]  /*6380*/  STS.64 [R44+0x20], R24 ;  /* 0x000020182c007388 */ /* 0x000be20000000a00 */
[----:B------:R-:W1:Y:S02]  /*6390*/  LDC R43, c[0x0][0x39c] ;  /* 0x0000e700ff2b7b82 */ /* 0x000e640000000800 */
[----:B------:R-:W-:Y:S01]  /*63a0*/  LEA R68, R41, R68, 0x3 ;  /* 0x0000004429447211 */ /* 0x000fe200078e18ff */
[----:B------:R2:W-:Y:S01]  /*63b0*/  STS.64 [R44+0x220], R26 ;  /* 0x0002201a2c007388 */ /* 0x0005e20000000a00 */
[----:B------:R-:W-:Y:S01]  /*63c0*/  HMMA.16816.F32 R72, R48, R156, R72 ;  /* 0x0000009c3048723c */ /* 0x000fe20000001848 */
[----:B------:R-:W-:-:S02]  /*63d0*/  VIADD R156, R40, 0x6400 ;  /* 0x00006400289c7836 */ /* 0x000fc40000000000 */
[C---:B------:R-:W-:Y:S01]  /*63e0*/  IMAD.U32 R70, R41.reuse, 0x8, R70 ;  /* 0x0000000829467824 */ /* 0x040fe200078e0046 */
[----:B------:R2:W-:Y:S01]  /*63f0*/  STS.64 [R46], R28 ;  /* 0x0000001c2e007388 */ /* 0x0005e20000000a00 */
[----:B---3--:R-:W3:Y:S01]  /*6400*/  LDC R21, c[0x0][0x39c] ;  /* 0x0000e700ff157b82 */ /* 0x008ee20000000800 */
[----:B------:R-:W-:Y:S02]  /*6410*/  LEA R156, R41, R156, 0x3 ;  /* 0x0000009c299c7211 */ /* 0x000fe400078e18ff */
[----:B------:R-:W-:Y:S01]  /*6420*/  HMMA.16816.F32 R140, R48, R158, R140 ;  /* 0x0000009e308c723c */ /* 0x000fe2000000188c */
[----:B------:R1:W-:Y:S01]  /*6430*/  STS.64 [R46+0x200], R30 ;  /* 0x0002001e2e007388 */ /* 0x0003e20000000a00 */
[----:B------:R-:W-:-:S03]  /*6440*/  IADD3 R158, PT, PT, R40, 0x6800, RZ ;  /* 0x00006800289e7810 */ /* 0x000fc60007ffe0ff */
[----:B------:R1:W-:Y:S01]  /*6450*/  STS.64 [R46+0x20], R32 ;  /* 0x000020202e007388 */ /* 0x0003e20000000a00 */
[----:B----4-:R-:W4:Y:S01]  /*6460*/  LDC R23, c[0x0][0x39c] ;  /* 0x0000e700ff177b82 */ /* 0x010f220000000800 */
[C---:B------:R-:W-:Y:S01]  /*6470*/  IMAD.U32 R158, R41.reuse, 0x8, R158 ;  /* 0x00000008299e7824 */ /* 0x040fe200078e009e */
[C---:B------:R-:W-:Y:S01]  /*6480*/  HMMA.16816.F32 R60, R48.reuse, R152, R60 ;  /* 0x00000098303c723c */ /* 0x040fe2000000183c */
[C---:B------:R-:W-:Y:S01]  /*6490*/  IADD3 R152, PT, PT, R40.reuse, 0x4c00, RZ ;  /* 0x00004c0028987810 */ /* 0x040fe20007ffe0ff */
[----:B------:R1:W-:Y:S04]  /*64a0*/  STS.64 [R46+0x220], R34 ;  /* 0x000220222e007388 */ /* 0x0003e80000000a00 */
[----:B------:R3:W-:Y:S01]  /*64b0*/  STS.64 [R56], R36 ;  /* 0x0000002438007388 */ /* 0x0007e20000000a00 */
[C---:B------:R-:W-:Y:S01]  /*64c0*/  IMAD.U32 R152, R41.reuse, 0x8, R152 ;  /* 0x0000000829987824 */ /* 0x040fe200078e0098 */
[C---:B------:R-:W-:Y:S01]  /*64d0*/  HMMA.16816.F32 R52, R48.reuse, R154, R52 ;  /* 0x0000009a3034723c */ /* 0x040fe20000001834 */
[C---:B------:R-:W-:Y:S01]  /*64e0*/  VIADD R154, R40.reuse, 0x6000 ;  /* 0x00006000289a7836 */ /* 0x040fe20000000000 */
[----:B------:R3:W-:Y:S01]  /*64f0*/  STS.64 [R56+0x200], R38 ;  /* 0x0002002638007388 */ /* 0x0007e20000000a00 */
[----:B-----5:R-:W5:Y:S02]  /*6500*/  LDC R25, c[0x0][0x39c] ;  /* 0x0000e700ff197b82 */ /* 0x020f640000000800 */
[C---:B------:R-:W-:Y:S01]  /*6510*/  IMAD.U32 R154, R41.reuse, 0x8, R154 ;  /* 0x00000008299a7824 */ /* 0x040fe200078e009a */
[----:B------:R-:W-:Y:S02]  /*6520*/  STS.64 [R56+0x20], R84 ;  /* 0x0000205438007388 */ /* 0x000fe40000000a00 */
[C---:B------:R-:W-:Y:S01]  /*6530*/  HMMA.16816.F32 R164, R48.reuse, R64, R164 ;  /* 0x0000004030a4723c */ /* 0x040fe200000018a4 */
[C---:B------:R-:W-:Y:S01]  /*6540*/  VIADD R64, R40.reuse, 0x2800 ;  /* 0x0000280028407836 */ /* 0x040fe20000000000 */
[----:B------:R-:W-:Y:S01]  /*6550*/  STS.64 [R56+0x220], R86 ;  /* 0x0002205638007388 */ /* 0x000fe20000000a00 */
[----:B------:R-:W-:Y:S01]  /*6560*/  VIADD R40, R40, 0x6c00 ;  /* 0x00006c0028287836 */ /* 0x000fe20000000000 */
[----:B--2---:R-:W2:Y:S01]  /*6570*/  LDC R26, c[0x0][0x39c] ;  /* 0x0000e700ff1a7b82 */ /* 0x004ea20000000800 */
[C---:B------:R-:W-:Y:S01]  /*6580*/  IMAD.U32 R64, R41.reuse, 0x8, R64 ;  /* 0x0000000829407824 */ /* 0x040fe200078e0040 */
[----:B------:R-:W-:Y:S01]  /*6590*/  STS.64 [R58], R88 ;  /* 0x000000583a007388 */ /* 0x000fe20000000a00 */
[----:B------:R-:W-:Y:S01]  /*65a0*/  IMAD.U32 R40, R41, 0x8, R40 ;  /* 0x0000000829287824 */ /* 0x000fe200078e0028 */
[----:B------:R-:W-:Y:S02]  /*65b0*/  HMMA.16816.F32 R148, R48, R66, R148 ;  /* 0x000000423094723c */ /* 0x000fe40000001894 */
[----:B------:R-:W-:Y:S02]  /*65c0*/  STS.64 [R58+0x200], R90 ;  /* 0x0002005a3a007388 */ /* 0x000fe40000000a00 */
[----:B------:R-:W2:Y:S02]  /*65d0*/  LDC R27, c[0x0][0x39c] ;  /* 0x0000e700ff1b7b82 */ /* 0x000ea40000000800 */
[----:B------:R-:W-:Y:S04]  /*65e0*/  STS.64 [R58+0x20], R92 ;  /* 0x0000205c3a007388 */ /* 0x000fe80000000a00 */
[----:B------:R-:W-:Y:S02]  /*65f0*/  STS.64 [R58+0x220], R94 ;  /* 0x0002205e3a007388 */ /* 0x000fe40000000a00 */
[----:B------:R-:W2:Y:S02]  /*6600*/  LDC R29, c[0x0][0x39c] ;  /* 0x0000e700ff1d7b82 */ /* 0x000ea40000000800 */
[----:B------:R-:W-:Y:S04]  /*6610*/  STS.64 [R64], R96 ;  /* 0x0000006040007388 */ /* 0x000fe80000000a00 */
[----:B------:R-:W-:Y:S02]  /*6620*/  STS.64 [R64+0x200], R98 ;  /* 0x0002006240007388 */ /* 0x000fe40000000a00 */
[----:B-1----:R-:W1:Y:S02]  /*6630*/  LDC R31, c[0x0][0x39c] ;  /* 0x0000e700ff1f7b82 */ /* 0x002e640000000800 */
[----:B------:R-:W-:Y:S04]  /*6640*/  STS.64 [R64+0x20], R100 ;  /* 0x0000206440007388 */ /* 0x000fe80000000a00 */
[----:B------:R-:W-:Y:S02]  /*6650*/  STS.64 [R64+0x220], R102 ;  /* 0x0002206640007388 */ /* 0x000fe40000000a00 */
[----:B------:R-:W1:Y:S02]  /*6660*/  LDC R33, c[0x0][0x39c] ;  /* 0x0000e700ff217b82 */ /* 0x000e640000000800 */
[----:B------:R-:W-:Y:S04]  /*6670*/  STS.64 [R68], R104 ;  /* 0x0000006844007388 */ /* 0x000fe80000000a00 */
[----:B------:R-:W-:Y:S02]  /*6680*/  STS.64 [R68+0x200], R106 ;  /* 0x0002006a44007388 */ /* 0x000fe40000000a00 */
[----:B------:R-:W1:Y:S02]  /*6690*/  LDC R35, c[0x0][0x39c] ;  /* 0x0000e700ff237b82 */ /* 0x000e640000000800 */
[----:B------:R-:W-:Y:S04]  /*66a0*/  STS.64 [R68+0x20], R108 ;  /* 0x0000206c44007388 */ /* 0x000fe80000000a00 */
[----:B------:R-:W-:Y:S02]  /*66b0*/  STS.64 [R68+0x220], R110 ;  /* 0x0002206e44007388 */ /* 0x000fe40000000a00 */
[----:B------:R-:W1:Y:S02]  /*66c0*/  LDC R28, c[0x0][0x39c] ;  /* 0x0000e700ff1c7b82 */ /* 0x000e640000000800 */
[----:B------:R-:W-:Y:S04]  /*66d0*/  STS.64 [R70], R112 ;  /* 0x0000007046007388 */ /* 0x000fe80000000a00 */
[----:B------:R-:W-:Y:S02]  /*66e0*/  STS.64 [R70+0x200], R114 ;  /* 0x0002007246007388 */ /* 0x000fe40000000a00 */
[----:B---3--:R-:W3:Y:S02]  /*66f0*/  LDC R37, c[0x0][0x39c] ;  /* 0x0000e700ff257b82 */ /* 0x008ee40000000800 */
[----:B------:R-:W-:Y:S04]  /*6700*/  STS.64 [R70+0x20], R116 ;  /* 0x0000207446007388 */ /* 0x000fe80000000a00 */
[----:B------:R-:W-:Y:S02]  /*6710*/  STS.64 [R70+0x220], R118 ;  /* 0x0002207646007388 */ /* 0x000fe40000000a00 */
[----:B------:R-:W3:Y:S02]  /*6720*/  LDC R41, c[0x0][0x39c] ;  /* 0x0000e700ff297b82 */ /* 0x000ee40000000800 */
[----:B------:R-:W-:Y:S04]  /*6730*/  STS.64 [R136], R120 ;  /* 0x0000007888007388 */ /* 0x000fe80000000a00 */
[----:B------:R-:W-:Y:S02]  /*6740*/  STS.64 [R136+0x200], R122 ;  /* 0x0002007a88007388 */ /* 0x000fe40000000a00 */
[----:B------:R-:W3:Y:S02]  /*6750*/  LDC R45, c[0x0][0x39c] ;  /* 0x0000e700ff2d7b82 */ /* 0x000ee40000000800 */
[----:B------:R-:W-:Y:S04]  /*6760*/  STS.64 [R136+0x20], R124 ;  /* 0x0000207c88007388 */ /* 0x000fe80000000a00 */
[----:B------:R-:W-:Y:S02]  /*6770*/  STS.64 [R136+0x220], R126 ;  /* 0x0002207e88007388 */ /* 0x000fe40000000a00 */
[----:B------:R-:W3:Y:S02]  /*6780*/  LDC R39, c[0x0][0x39c] ;  /* 0x0000e700ff277b82 */ /* 0x000ee40000000800 */
[----:B------:R-:W-:Y:S04]  /*6790*/  STS.64 [R138], R128 ;  /* 0x000000808a007388 */ /* 0x000fe80000000a00 */
[----:B------:R-:W-:Y:S04]  /*67a0*/  STS.64 [R138+0x200], R130 ;  /* 0x000200828a007388 */ /* 0x000fe80000000a00 */
[----:B------:R-:W-:Y:S04]  /*67b0*/  STS.64 [R138+0x20], R132 ;  /* 0x000020848a007388 */ /* 0x000fe80000000a00 */
[----:B------:R-:W-:Y:S04]  /*67c0*/  STS.64 [R138+0x220], R134 ;  /* 0x000220868a007388 */ /* 0x000fe80000000a00 */
        /* <DEDUP_REMOVED lines=19> */
[----:B------:R-:W-:Y:S01]  /*6900*/  STS.64 [R40+0x220], R150 ;  /* 0x0002209628007388 */ /* 0x000fe20000000a00 */
[----:B------:R-:W-:Y:S06]  /*6910*/  BAR.SYNC.DEFER_BLOCKING 0x0 ;  /* 0x0000000000007b1d */ /* 0x000fec0000010000 */
[----:B------:R-:W4:Y:S01]  /*6920*/  S2R R12, SR_CTAID.X ;  /* 0x00000000000c7919 */ /* 0x000f220000002500 */
[----:B------:R-:W5:Y:S04]  /*6930*/  LDS R6, [R187] ;  /* 0x00000000bb067984 */ /* 0x000f680000000800 */
[----:B------:R-:W2:Y:S04]  /*6940*/  LDS R8, [R187+0x40] ;  /* 0x00004000bb087984 */ /* 0x000ea80000000800 */
[----:B------:R-:W-:Y:S04]  /*6950*/  LDS R9, [R187+0x80] ;  /* 0x00008000bb097984 */ /* 0x000fe80000000800 */
[----:B------:R-:W1:Y:S01]  /*6960*/  LDS R10, [R187+0xc0] ;  /* 0x0000c000bb0a7984 */ /* 0x000e620000000800 */
[----:B----4-:R-:W-:-:S03]  /*6970*/  IMAD R7, R12, 0x80, R7 ;  /* 0x000000800c077824 */ /* 0x010fc600078e0207 */
[----:B------:R-:W4:Y:S02]  /*6980*/  LDS R11, [R187+0x100] ;  /* 0x00010000bb0b7984 */ /* 0x000f240000000800 */
[----:B------:R-:W-:Y:S02]  /*6990*/  LEA R0, R0, R7, 0x6 ;  /* 0x0000000700007211 */ /* 0x000fe400078e30ff */
[----:B------:R-:W3:Y:S03]  /*69a0*/  LDS R17, [R187+0x140] ;  /* 0x00014000bb117984 */ /* 0x000ee60000000800 */
[----:B------:R-:W-:Y:S01]  /*69b0*/  IMAD R15, R3, 0x20, R0 ;  /* 0x00000020030f7824 */ /* 0x000fe200078e0200 */
[----:B------:R-:W3:Y:S03]  /*69c0*/  LDS R18, [R187+0x180] ;  /* 0x00018000bb127984 */ /* 0x000ee60000000800 */
[----:B------:R-:W-:Y:S01]  /*69d0*/  IMAD.WIDE R2, R15, 0x2, R4 ;  /* 0x000000020f027825 */ /* 0x000fe200078e0204 */
[----:B------:R-:W3:Y:S04]  /*69e0*/  LDS R19, [R187+0x1c0] ;  /* 0x0001c000bb137984 */ /* 0x000ee80000000800 */
[----:B------:R-:W3:Y:S01]  /*69f0*/  LDS R20, [R187+0x200] ;  /* 0x00020000bb147984 */ /* 0x000ee20000000800 */
[----:B------:R-:W-:-:S03]  /*6a00*/  IMAD.WIDE R4, R13, 0x2, R2 ;  /* 0x000000020d047825 */ /* 0x000fc600078e0202 */
[----:B------:R-:W3:Y:S01]  /*6a10*/  LDS R22, [R187+0x240] ;  /* 0x00024000bb167984 */ /* 0x000ee20000000800 */
[----:B-----5:R-:W-:-:S03]  /*6a20*/  F2FP.F16.F32.PACK_AB R6, RZ, R6 ;  /* 0x00000006ff06723e */ /* 0x020fc600000000ff */
[----:B------:R-:W5:Y:S01]  /*6a30*/  LDS R24, [R187+0x300] ;  /* 0x00030000bb187984 */ /* 0x000f620000000800 */
[----:B------:R-:W-:Y:S01]  /*6a40*/  PRMT R13, R6, 0x7610, R13 ;  /* 0x00007610060d7816 */ /* 0x000fe2000000000d */
[----:B------:R-:W-:Y:S01]  /*6a50*/  IMAD.WIDE R6, R21, 0x2, R4 ;  /* 0x0000000215067825 */ /* 0x000fe200078e0204 */
[----:B--2---:R-:W-:Y:S01]  /*6a60*/  F2FP.F16.F32.PACK_AB R0, RZ, R8 ;  /* 0x00000008ff00723e */ /* 0x004fe200000000ff */
[----:B------:R-:W2:Y:S01]  /*6a70*/  LDC R21, c[0x0][0x39c] ;  /* 0x0000e700ff157b82 */ /* 0x000ea20000000800 */
[----:B------:R-:W5:Y:S04]  /*6a80*/  LDS R32, [R187+0xe180] ;  /* 0x00e18000bb207984 */ /* 0x000f680000000800 */
[----:B------:R3:W-:Y:S01]  /*6a90*/  STG.E.U16 desc[UR10][R2.64], R13 ;  /* 0x0000000d02007986 */ /* 0x0007e2000c10150a */
[----:B-1----:R-:W-:-:S02]  /*6aa0*/  F2FP.F16.F32.PACK_AB R14, RZ, R10 ;  /* 0x0000000aff0e723e */ /* 0x002fc400000000ff */
[----:B----4-:R-:W-:Y:S02]  /*6ab0*/  F2FP.F16.F32.PACK_AB R16, RZ, R11 ;  /* 0x0000000bff10723e */ /* 0x010fe400000000ff */
[----:B---3--:R-:W-:Y:S02]  /*6ac0*/  F2FP.F16.F32.PACK_AB R17, RZ, R17 ;  /* 0x00000011ff11723e */ /* 0x008fe400000000ff */
[----:B------:R-:W-:Y:S01]  /*6ad0*/  F2FP.F16.F32.PACK_AB R3, RZ, R9 ;  /* 0x00000009ff03723e */ /* 0x000fe200000000ff */
[----:B------:R-:W-:Y:S01]  /*6ae0*/  IMAD.WIDE R8, R23, 0x2, R6 ;  /* 0x0000000217087825 */ /* 0x000fe200078e0206 */
[----:B------:R-:W1:Y:S01]  /*6af0*/  LDC.64 R12, c[0x0][0x390] ;  /* 0x0000e400ff0c7b82 */ /* 0x000e620000000a00 */
[----:B------:R-:W3:Y:S01]  /*6b00*/  LDS R23, [R187+0x280] ;  /* 0x00028000bb177984 */ /* 0x000ee20000000800 */
[----:B------:R-:W-:Y:S01]  /*6b10*/  F2FP.F16.F32.PACK_AB R18, RZ, R18 ;  /* 0x00000012ff12723e */ /* 0x000fe200000000ff */
[----:B------:R-:W-:Y:S01]  /*6b20*/  IMAD.WIDE R10, R25, 0x2, R8 ;  /* 0x00000002190a7825 */ /* 0x000fe200078e0208 */
[----:B------:R-:W-:-:S02]  /*6b30*/  PRMT R25, R0, 0x7610, R25 ;  /* 0x0000761000197816 */ /* 0x000fc40000000019 */
[----:B------:R-:W4:Y:S01]  /*6b40*/  LDS R0, [R187+0x2c0] ;  /* 0x0002c000bb007984 */ /* 0x000f220000000800 */
[----:B------:R-:W-:Y:S02]  /*6b50*/  F2FP.F16.F32.PACK_AB R19, RZ, R19 ;  /* 0x00000013ff13723e */ /* 0x000fe400000000ff */
[----:B------:R-:W-:Y:S01]  /*6b60*/  F2FP.F16.F32.PACK_AB R20, RZ, R20 ;  /* 0x00000014ff14723e */ /* 0x000fe200000000ff */
[----:B------:R-:W-:Y:S01]  /*6b70*/  STG.E.U16 desc[UR10][R4.64], R25 ;  /* 0x0000001904007986 */ /* 0x000fe2000c10150a */
[----:B------:R-:W-:-:S03]  /*6b80*/  F2FP.F16.F32.PACK_AB R22, RZ, R22 ;  /* 0x00000016ff16723e */ /* 0x000fc600000000ff */
[----:B------:R2:W-:Y:S01]  /*6b90*/  STG.E.U16 desc[UR10][R6.64], R3 ;  /* 0x0000000306007986 */ /* 0x0005e2000c10150a */
[----:B-----5:R-:W-:-:S03]  /*6ba0*/  F2FP.F16.F32.PACK_AB R24, RZ, R24 ;  /* 0x00000018ff18723e */ /* 0x020fc600000000ff */
[----:B------:R1:W-:Y:S01]  /*6bb0*/  STG.E.U16 desc[UR10][R8.64], R14 ;  /* 0x0000000e08007986 */ /* 0x0003e2000c10150a */
[----:B------:R-:W-:-:S03]  /*6bc0*/  F2FP.F16.F32.PACK_AB R32, RZ, R32 ;  /* 0x00000020ff20723e */ /* 0x000fc600000000ff */
[----:B------:R5:W-:Y:S01]  /*6bd0*/  STG.E.U16 desc[UR10][R10.64], R16 ;  /* 0x000000100a007986 */ /* 0x000be2000c10150a */
[----:B--2---:R-:W-:-:S03]  /*6be0*/  IMAD.WIDE R2, R21, 0x2, R10 ;  /* 0x0000000215027825 */ /* 0x004fc600078e020a */
[----:B------:R-:W2:Y:S01]  /*6bf0*/  LDS R16, [R187+0x340] ;  /* 0x00034000bb107984 */ /* 0x000ea20000000800 */
[----:B------:R-:W-:-:S03]  /*6c00*/  IMAD R21, R26, 0x8, R15 ;  /* 0x000000081a157824 */ /* 0x000fc600078e020f */
[----:B------:R-:W2:Y:S01]  /*6c10*/  LDS R25, [R187+0x380] ;  /* 0x00038000bb197984 */ /* 0x000ea20000000800 */
[----:B------:R-:W2:Y:S01]  /*6c20*/  LDC R15, c[0x0][0x39c] ;  /* 0x0000e700ff0f7b82 */ /* 0x000ea20000000800 */
[----:B------:R-:W-:Y:S02]  /*6c30*/  IMAD.WIDE R4, R27, 0x2, R2 ;  /* 0x000000021b047825 */ /* 0x000fe400078e0202 */
[----:B------:R-:W2:Y:S02]  /*6c40*/  LDS R27, [R187+0x2000] ;  /* 0x00200000bb1b7984 */ /* 0x000ea40000000800 */
[----:B-1----:R-:W-:Y:S01]  /*6c50*/  IMAD.WIDE R8, R21, 0x2, R12 ;  /* 0x0000000215087825 */ /* 0x002fe200078e020c */
[----:B------:R-:W-:Y:S01]  /*6c60*/  LEA R21, R28, R21, 0x3 ;  /* 0x000000151c157211 */ /* 0x000fe200078e18ff */
[----:B------:R-:W1:Y:S01]  /*6c70*/  LDS R26, [R187+0x3c0] ;  /* 0x0003c000bb1a7984 */ /* 0x000e620000000800 */
[----:B---3--:R-:W-:Y:S01]  /*6c80*/  F2FP.F16.F32.PACK_AB R23, RZ, R23 ;  /* 0x00000017ff17723e */ /* 0x008fe200000000ff */
[----:B------:R-:W-:Y:S01]  /*6c90*/  IMAD.WIDE R6, R29, 0x2, R4 ;  /* 0x000000021d067825 */ /* 0x000fe200078e0204 */
[----:B------:R-:W3:Y:S01]  /*6ca0*/  LDC R28, c[0x0][0x39c] ;  /* 0x0000e700ff1c7b82 */ /* 0x000ee20000000800 */
[----:B------:R2:W-:Y:S02]  /*6cb0*/  STG.E.U16 desc[UR10][R2.64], R17 ;  /* 0x0000001102007986 */ /* 0x0005e4000c10150a */
[----:B-----5:R-:W-:Y:S01]  /*6cc0*/  IMAD.WIDE R10, R31, 0x2, R8 ;  /* 0x000000021f0a7825 */ /* 0x020fe200078e0208 */
[----:B----4-:R-:W-:Y:S01]  /*6cd0*/  F2FP.F16.F32.PACK_AB R0, RZ, R0 ;  /* 0x00000000ff00723e */ /* 0x010fe200000000ff */
[----:B------:R4:W-:Y:S03]  /*6ce0*/  STG.E.U16 desc[UR10][R4.64], R18 ;  /* 0x0000001204007986 */ /* 0x0009e6000c10150a */
[----:B------:R-:W5:Y:S01]  /*6cf0*/  LDC R29, c[0x0][0x39c] ;  /* 0x0000e700ff1d7b82 */ /* 0x000f620000000800 */
[----:B------:R-:W3:Y:S04]  /*6d00*/  LDS R17, [R187+0x2040] ;  /* 0x00204000bb117984 */ /* 0x000ee80000000800 */
[----:B------:R5:W-:Y:S01]  /*6d10*/  STG.E.U16 desc[UR10][R6.64], R19 ;  /* 0x0000001306007986 */ /* 0x000be2000c10150a */
[----:B--2---:R-:W-:-:S02]  /*6d20*/  IMAD.WIDE R12, R15, 0x2, R10 ;  /* 0x000000020f0c7825 */ /* 0x004fc400078e020a */
[----:B------:R-:W2:Y:S01]  /*6d30*/  LDC R31, c[0x0][0x39c] ;  /* 0x0000e700ff1f7b82 */ /* 0x000ea20000000800 */
[----:B------:R2:W-:Y:S01]  /*6d40*/  STG.E.U16 desc[UR10][R8.64], R20 ;  /* 0x0000001408007986 */ /* 0x0005e2000c10150a */
[----:B------:R-:W-:-:S03]  /*6d50*/  IMAD.WIDE R2, R33, 0x2, R12 ;  /* 0x0000000221027825 */ /* 0x000fc600078e020c */
[----:B------:R-:W3:Y:S03]  /*6d60*/  LDS R18, [R187+0x2080] ;  /* 0x00208000bb127984 */ /* 0x000ee60000000800 */
[----:B------:R-:W3:Y:S01]  /*6d70*/  LDC.64 R14, c[0x0][0x390] ;  /* 0x0000e400ff0e7b82 */ /* 0x000ee20000000a00 */
[----:B------:R3:W-:Y:S01]  /*6d80*/  STG.E.U16 desc[UR10][R10.64], R22 ;  /* 0x000000160a007986 */ /* 0x0007e2000c10150a */
[----:B----4-:R-:W-:Y:S01]  /*6d90*/  IMAD.WIDE R4, R35, 0x2, R2 ;  /* 0x0000000223047825 */ /* 0x010fe200078e0202 */
[----:B------:R-:W-:Y:S02]  /*6da0*/  F2FP.F16.F32.PACK_AB R16, RZ, R16 ;  /* 0x00000010ff10723e */ /* 0x000fe400000000ff */
[----:B------:R-:W4:Y:S01]  /*6db0*/  LDS R19, [R187+0x20c0] ;  /* 0x0020c000bb137984 */ /* 0x000f220000000800 */
[----:B------:R-:W-:Y:S02]  /*6dc0*/  F2FP.F16.F32.PACK_AB R25, RZ, R25 ;  /* 0x00000019ff19723e */ /* 0x000fe400000000ff */
[----:B------:R-:W4:Y:S01]  /*6dd0*/  LDC R33, c[0x0][0x39c] ;  /* 0x0000e700ff217b82 */ /* 0x000f220000000800 */
[----:B-----5:R-:W-:Y:S01]  /*6de0*/  IMAD.WIDE R6, R29, 0x2, R4 ;  /* 0x000000021d067825 */ /* 0x020fe200078e0204 */
[----:B------:R-:W-:Y:S01]  /*6df0*/  F2FP.F16.F32.PACK_AB R27, RZ, R27 ;  /* 0x0000001bff1b723e */ /* 0x000fe200000000ff */
[----:B------:R5:W-:Y:S01]  /*6e00*/  STG.E.U16 desc[UR10][R12.64], R23 ;  /* 0x000000170c007986 */ /* 0x000be2000c10150a */
[----:B-1----:R-:W-:-:S03]  /*6e10*/  F2FP.F16.F32.PACK_AB R26, RZ, R26 ;  /* 0x0000001aff1a723e */ /* 0x002fc600000000ff */
[----:B------:R-:W1:Y:S01]  /*6e20*/  LDS R20, [R187+0x2100] ;  /* 0x00210000bb147984 */ /* 0x000e620000000800 */
[----:B------:R-:W1:Y:S01]  /*6e30*/  LDC R35, c[0x0][0x39c] ;  /* 0x0000e700ff237b82 */ /* 0x000e620000000800 */
[----:B--2---:R-:W-:Y:S02]  /*6e40*/  IMAD.WIDE R8, R31, 0x2, R6 ;  /* 0x000000021f087825 */ /* 0x004fe400078e0206 */
[----:B------:R4:W-:Y:S04]  /*6e50*/  STG.E.U16 desc[UR10][R2.64], R0 ;  /* 0x0000000002007986 */ /* 0x0009e8000c10150a */
[----:B------:R1:W-:Y:S01]  /*6e60*/  STG.E.U16 desc[UR10][R4.64], R24 ;  /* 0x0000001804007986 */ /* 0x0003e2000c10150a */
[----:B------:R-:W2:Y:S01]  /*6e70*/  LDC R29, c[0x0][0x39c] ;  /* 0x0000e700ff1d7b82 */ /* 0x000ea20000000800 */
[----:B---3--:R-:W-:Y:S01]  /*6e80*/  IMAD.WIDE R10, R21, 0x2, R14 ;  /* 0x00000002150a7825 */ /* 0x008fe200078e020e */
[----:B-----5:R-:W-:Y:S01]  /*6e90*/  PRMT R13, R27, 0x7610, R13 ;  /* 0x000076101b0d7816 */ /* 0x020fe2000000000d */
[----:B------:R-:W3:Y:S01]  /*6ea0*/  LDS R0, [R187+0x2140] ;  /* 0x00214000bb007984 */ /* 0x000ee20000000800 */
[----:B------:R-:W-:Y:S01]  /*6eb0*/  F2FP.F16.F32.PACK_AB R17, RZ, R17 ;  /* 0x00000011ff11723e */ /* 0x000fe200000000ff */
[----:B------:R-:W-:-:S02]  /*6ec0*/  IMAD R21, R28, 0x8, R21 ;  /* 0x000000081c157824 */ /* 0x000fc400078e0215 */
[----:B------:R-:W5:Y:S01]  /*6ed0*/  LDS R22, [R187+0x2180] ;  /* 0x00218000bb167984 */ /* 0x000f620000000800 */
[----:B------:R-:W3:Y:S01]  /*6ee0*/  LDC R31, c[0x0][0x39c] ;  /* 0x0000e700ff1f7b82 */ /* 0x000ee20000000800 */
[----:B----4-:R-:W-:Y:S02]  /*6ef0*/  IMAD.WIDE R2, R33, 0x2, R8 ;  /* 0x0000000221027825 */ /* 0x010fe400078e0208 */
[----:B------:R-:W-:Y:S01]  /*6f00*/  STG.E.U16 desc[UR10][R6.64], R16 ;  /* 0x0000001006007986 */ /* 0x000fe2000c10150a */
[----:B------:R-:W-:-:S03]  /*6f10*/  F2FP.F16.F32.PACK_AB R18, RZ, R18 ;  /* 0x00000012ff12723e */ /* 0x000fc600000000ff */
[----:B------:R4:W-:Y:S01]  /*6f20*/  STG.E.U16 desc[UR10][R8.64], R25 ;  /* 0x0000001908007986 */ /* 0x0009e2000c10150a */
[----:B-1----:R-:W-:Y:S01]  /*6f30*/  IMAD.WIDE R4, R35, 0x2, R10 ;  /* 0x0000000223047825 */ /* 0x002fe200078e020a */
[----:B------:R-:W1:Y:S02]  /*6f40*/  LDC R27, c[0x0][0x39c] ;  /* 0x0000e700ff1b7b82 */ /* 0x000e640000000800 */
[----:B------:R-:W-:Y:S01]  /*6f50*/  STG.E.U16 desc[UR10][R2.64], R26 ;  /* 0x0000001a02007986 */ /* 0x000fe2000c10150a */
[----:B------:R-:W-:-:S03]  /*6f60*/  F2FP.F16.F32.PACK_AB R19, RZ, R19 ;  /* 0x00000013ff13723e */ /* 0x000fc600000000ff */
[----:B------:R2:W-:Y:S02]  /*6f70*/  STG.E.U16 desc[UR10][R10.64], R13 ;  /* 0x0000000d0a007986 */ /* 0x0005e4000c10150a */
[----:B------:R-:W1:Y:S01]  /*6f80*/  LDC.64 R14, c[0x0][0x390] ;  /* 0x0000e400ff0e7b82 */ /* 0x000e620000000a00 */
[----:B----4-:R-:W-:Y:S01]  /*6f90*/  PRMT R9, R17, 0x7610, R9 ;  /* 0x0000761011097816 */ /* 0x010fe20000000009 */
[----:B------:R-:W4:Y:S01]  /*6fa0*/  LDS R16, [R187+0x2200] ;  /* 0x00220000bb107984 */ /* 0x000f220000000800 */
[----:B------:R-:W-:-:S03]  /*6fb0*/  F2FP.F16.F32.PACK_AB R20, RZ, R20 ;  /* 0x00000014ff14723e */ /* 0x000fc600000000ff */
[----:B------:R-:W4:Y:S02]  /*6fc0*/  LDS R17, [R187+0x2300] ;  /* 0x00230000bb117984 */ /* 0x000f240000000800 */
[----:B------:R-:W4:Y:S01]  /*6fd0*/  LDC R33, c[0x0][0x39c] ;  /* 0x0000e700ff217b82 */ /* 0x000f220000000800 */
[----:B--2---:R-:W-:Y:S01]  /*6fe0*/  IMAD.WIDE R12, R29, 0x2, R4 ;  /* 0x000000021d0c7825 */ /* 0x004fe200078e0204 */
[----:B------:R-:W2:Y:S04]  /*6ff0*/  LDS R23, [R187+0x21c0] ;  /* 0x0021c000bb177984 */ /* 0x000ea80000000800 */
[----:B------:R1:W-:Y:S02]  /*7000*/  STG.E.U16 desc[UR10][R4.64], R9 ;  /* 0x0000000904007986 */ /* 0x0003e4000c10150a */
[----:B------:R-:W4:Y:S01]  /*7010*/  LDC R29, c[0x0][0x39c] ;  /* 0x0000e700ff1d7b82 */ /* 0x000f220000000800 */
[----:B---3--:R-:W-:Y:S01]  /*7020*/  IMAD.WIDE R6, R31, 0x2, R12 ;  /* 0x000000021f067825 */ /* 0x008fe200078e020c */
[----:B------:R-:W-:Y:S01]  /*7030*/  F2FP.F16.F32.PACK_AB R0, RZ, R0 ;  /* 0x00000000ff00723e */ /* 0x000fe200000000ff */
[----:B------:R-:W3:Y:S01]  /*7040*/  LDS R24, [R187+0x2240] ;  /* 0x00224000bb187984 */ /* 0x000ee20000000800 */
[----:B-----5:R-:W-:Y:S01]  /*7050*/  F2FP.F16.F32.PACK_AB R22, RZ, R22 ;  /* 0x00000016ff16723e */ /* 0x020fe200000000ff */
[----:B------:R-:W-:-:S03]  /*7060*/  IMAD.WIDE R2, R37, 0x2, R6 ;  /* 0x0000000225027825 */ /* 0x000fc600078e0206 */
[----:B------:R-:W5:Y:S01]  /*7070*/  LDC R31, c[0x0][0x39c] ;  /* 0x0000e700ff1f7b82 */ /* 0x000f620000000800 */
[----:B------:R-:W3:Y:S01]  /*7080*/  LDS R25, [R187+0x2280] ;  /* 0x00228000bb197984 */ /* 0x000ee20000000800 */
[----:B-1----:R-:W-:-:S03]  /*7090*/  IMAD.WIDE R8, R27, 0x2, R2 ;  /* 0x000000021b087825 */ /* 0x002fc600078e0202 */
[----:B------:R1:W-:Y:S03]  /*70a0*/  STG.E.U16 desc[UR10][R12.64], R18 ;  /* 0x000000120c007986 */ /* 0x0003e6000c10150a */
[----:B------:R-:W3:Y:S01]  /*70b0*/  LDC R27, c[0x0][0x39c] ;  /* 0x0000e700ff1b7b82 */ /* 0x000ee20000000800 */
[----:B------:R-:W3:Y:S04]  /*70c0*/  LDS R26, [R187+0x22c0] ;  /* 0x0022c000bb1a7984 */ /* 0x000ee80000000800 */
[----:B------:R2:W-:Y:S01]  /*70d0*/  STG.E.U16 desc[UR10][R6.64], R19 ;  /* 0x0000001306007986 */ /* 0x0005e2000c10150a */
[----:B----4-:R-:W-:Y:S02]  /*70e0*/  IMAD.WIDE R10, R29, 0x2, R8 ;  /* 0x000000021d0a7825 */ /* 0x010fe400078e0208 */
[----:B------:R-:W4:Y:S01]  /*70f0*/  LDC R35, c[0x0][0x39c] ;  /* 0x0000e700ff237b82 */ /* 0x000f220000000800 */
[----:B------:R2:W-:Y:S01]  /*7100*/  STG.E.U16 desc[UR10][R2.64], R20 ;  /* 0x0000001402007986 */ /* 0x0005e2000c10150a */
[----:B------:R-:W-:Y:S01]  /*7110*/  F2FP.F16.F32.PACK_AB R16, RZ, R16 ;  /* 0x00000010ff10723e */ /* 0x000fe200000000ff */
[----:B-1----:R-:W-:Y:S01]  /*7120*/  IMAD.WIDE R12, R21, 0x2, R14 ;  /* 0x00000002150c7825 */ /* 0x002fe200078e020e */
[----:B------:R-:W-:Y:S01]  /*7130*/  PRMT R14, R22, 0x7610, R14 ;  /* 0x00007610160e7816 */ /* 0x000fe2000000000e */
[----:B------:R-:W1:Y:S01]  /*7140*/  LDS R18, [R187+0x2340] ;  /* 0x00234000bb127984 */ /* 0x000e620000000800 */
[----:B------:R-:W-:Y:S01]  /*7150*/  F2FP.F16.F32.PACK_AB R17, RZ, R17 ;  /* 0x00000011ff11723e */ /* 0x000fe200000000ff */
[----:B-----5:R-:W-:Y:S01]  /*7160*/  IMAD.WIDE R4, R31, 0x2, R10 ;  /* 0x000000021f047825 */ /* 0x020fe200078e020a */
[----:B------:R-:W5:Y:S01]  /*7170*/  LDC R29, c[0x0][0x39c] ;  /* 0x0000e700ff1d7b82 */ /* 0x000f620000000800 */
[----:B--2---:R-:W-:Y:S01]  /*7180*/  PRMT R7, R0, 0x7610, R7 ;  /* 0x0000761000077816 */ /* 0x004fe20000000007 */
[----:B------:R-:W2:Y:S01]  /*7190*/  LDS R22, [R187+0x4040] ;  /* 0x00404000bb167984 */ /* 0x000ea20000000800 */
[----:B------:R-:W-:Y:S01]  /*71a0*/  F2FP.F16.F32.PACK_AB R23, RZ, R23 ;  /* 0x00000017ff17723e */ /* 0x000fe200000000ff */
[----:B------:R-:W-:-:S02]  /*71b0*/  IMAD.WIDE R2, R33, 0x2, R12 ;  /* 0x0000000221027825 */ /* 0x000fc400078e020c */
[----:B------:R3:W-:Y:S01]  /*71c0*/  STG.E.U16 desc[UR10][R8.64], R7 ;  /* 0x0000000708007986 */ /* 0x0007e2000c10150a */
[----:B------:R-:W-:Y:S01]  /*71d0*/  PRMT R30, R17, 0x7610, R30 ;  /* 0x00007610111e7816 */ /* 0x000fe2000000001e */
[----:B------:R-:W1:Y:S02]  /*71e0*/  LDC R28, c[0x0][0x39c] ;  /* 0x0000e700ff1c7b82 */ /* 0x000e640000000800 */
[----:B------:R3:W-:Y:S02]  /*71f0*/  STG.E.U16 desc[UR10][R10.64], R14 ;  /* 0x0000000e0a007986 */ /* 0x0007e4000c10150a */
[----:B---3--:R-:W-:Y:S02]  /*7200*/  F2FP.F16.F32.PACK_AB R24, RZ, R24 ;  /* 0x00000018ff18723e */ /* 0x008fe400000000ff */
[----:B------:R-:W3:Y:S02]  /*7210*/  LDS R19, [R187+0x2380] ;  /* 0x00238000bb137984 */ /* 0x000ee40000000800 */
[----:B------:R-:W3:Y:S01]  /*7220*/  LDC R31, c[0x0][0x39c] ;  /* 0x0000e700ff1f7b82 */ /* 0x000ee20000000800 */
[----:B------:R-:W-:Y:S01]  /*7230*/  F2FP.F16.F32.PACK_AB R25, RZ, R25 ;  /* 0x00000019ff19723e */ /* 0x000fe200000000ff */
[----:B------:R-:W-:Y:S01]  /*7240*/  IMAD.WIDE R6, R27, 0x2, R2 ;  /* 0x000000021b067825 */ /* 0x000fe200078e0202 */
[----:B------:R-:W3:Y:S01]  /*7250*/  LDS R0, [R187+0x4000] ;  /* 0x00400000bb007984 */ /* 0x000ee20000000800 */
[----:B------:R-:W-:-:S03]  /*7260*/  PRMT R11, R16, 0x7610, R11 ;  /* 0x00007610100b7816 */ /* 0x000fc6000000000b */
[----:B------:R-:W3:Y:S01]  /*7270*/  LDS R20, [R187+0x23c0] ;  /* 0x0023c000bb147984 */ /* 0x000ee20000000800 */
[----:B------:R-:W3:Y:S01]  /*7280*/  LDC.64 R14, c[0x0][0x390] ;  /* 0x0000e400ff0e7b82 */ /* 0x000ee20000000a00 */
[----:B-----5:R-:W-:Y:S01]  /*7290*/  IMAD.WIDE R8, R29, 0x2, R6 ;  /* 0x000000021d087825 */ /* 0x020fe200078e0206 */
[----:B------:R-:W-:Y:S01]  /*72a0*/  F2FP.F16.F32.PACK_AB R26, RZ, R26 ;  /* 0x0000001aff1a723e */ /* 0x000fe200000000ff */
[----:B------:R-:W5:Y:S04]  /*72b0*/  LDS R17, [R187+0x4140] ;  /* 0x00414000bb117984 */ /* 0x000f680000000800 */
[----:B------:R4:W-:Y:S01]  /*72c0*/  STG.E.U16 desc[UR10][R4.64], R23 ;  /* 0x0000001704007986 */ /* 0x0009e2000c10150a */
[----:B------:R-:W5:Y:S01]  /*72d0*/  LDC R29, c[0x0][0x39c] ;  /* 0x0000e700ff1d7b82 */ /* 0x000f620000000800 */
[----:B-1----:R-:W-:-:S02]  /*72e0*/  IMAD R21, R28, 0x8, R21 ;  /* 0x000000081c157824 */ /* 0x002fc400078e0215 */
[----:B------:R1:W-:Y:S01]  /*72f0*/  STG.E.U16 desc[UR10][R12.64], R11 ;  /* 0x0000000b0c007986 */ /* 0x0003e2000c10150a */
[----:B------:R-:W-:-:S03]  /*7300*/  F2FP.F16.F32.PACK_AB R18, RZ, R18 ;  /* 0x00000012ff12723e */ /* 0x000fc600000000ff */
[----:B------:R-:W5:Y:S01]  /*7310*/  LDS R23, [R187+0x4080] ;  /* 0x00408000bb177984 */ /* 0x000f620000000800 */
[----:B------:R-:W5:Y:S01]  /*7320*/  LDC R37, c[0x0][0x39c] ;  /* 0x0000e700ff257b82 */ /* 0x000f620000000800 */
[----:B--2---:R-:W-:Y:S01]  /*7330*/  F2FP.F16.F32.PACK_AB R22, RZ, R22 ;  /* 0x00000016ff16723e */ /* 0x004fe200000000ff */
[----:B----4-:R-:W-:Y:S01]  /*7340*/  IMAD.WIDE R4, R35, 0x2, R8 ;  /* 0x0000000223047825 */ /* 0x010fe200078e0208 */
[----:B------:R5:W-:Y:S05]  /*7350*/  STG.E.U16 desc[UR10][R2.64], R24 ;  /* 0x0000001802007986 */ /* 0x000bea000c10150a */
[----:B-1----:R-:W1:Y:S01]  /*7360*/  LDC R13, c[0x0][0x39c] ;  /* 0x0000e700ff0d7b82 */ /* 0x002e620000000800 */
[----:B------:R2:W-:Y:S01]  /*7370*/  STG.E.U16 desc[UR10][R6.64], R25 ;  /* 0x0000001906007986 */ /* 0x0005e2000c10150a */
[----:B---3--:R-:W-:-:S03]  /*7380*/  IMAD.WIDE R10, R31, 0x2, R4 ;  /* 0x000000021f0a7825 */ /* 0x008fc600078e0204 */
[----:B------:R-:W3:Y:S01]  /*7390*/  LDS R27, [R187+0x40c0] ;  /* 0x0040c000bb1b7984 */ /* 0x000ee20000000800 */
[----:B------:R-:W-:Y:S02]  /*73a0*/  F2FP.F16.F32.PACK_AB R19, RZ, R19 ;  /* 0x00000013ff13723e */ /* 0x000fe400000000ff */
[----:B------:R-:W4:Y:S01]  /*73b0*/  LDC R33, c[0x0][0x39c] ;  /* 0x0000e700ff217b82 */ /* 0x000f220000000800 */
[----:B-----5:R-:W-:Y:S01]  /*73c0*/  IMAD.WIDE R2, R29, 0x2, R10 ;  /* 0x000000021d027825 */ /* 0x020fe200078e020a */
[----:B------:R-:W5:Y:S01]  /*73d0*/  LDS R16, [R187+0x4100] ;  /* 0x00410000bb107984 */ /* 0x000f620000000800 */
[----:B------:R-:W-:Y:S02]  /*73e0*/  F2FP.F16.F32.PACK_AB R0, RZ, R0 ;  /* 0x00000000ff00723e */ /* 0x000fe400000000ff */
[----:B--2---:R-:W-:Y:S01]  /*73f0*/  IMAD.WIDE R6, R21, 0x2, R14 ;  /* 0x0000000215067825 */ /* 0x004fe200078e020e */
[----:B------:R2:W-:Y:S01]  /*7400*/  STG.E.U16 desc[UR10][R8.64], R26 ;  /* 0x0000001a08007986 */ /* 0x0005e2000c10150a */
[----:B------:R-:W-:Y:S01]  /*7410*/  F2FP.F16.F32.PACK_AB R20, RZ, R20 ;  /* 0x00000014ff14723e */ /* 0x000fe200000000ff */
[----:B------:R-:W3:Y:S01]  /*7420*/  LDC R15, c[0x0][0x39c] ;  /* 0x0000e700ff0f7b82 */ /* 0x000ee20000000800 */
[----:B------:R-:W-:Y:S01]  /*7430*/  PRMT R28, R0, 0x7610, R28 ;  /* 0x00007610001c7816 */ /* 0x000fe2000000001c */
[----:B------:R-:W5:Y:S01]  /*7440*/  LDS R24, [R187+0x4180] ;  /* 0x00418000bb187984 */ /* 0x000f620000000800 */
[----:B------:R-:W-:-:S03]  /*7450*/  F2FP.F16.F32.PACK_AB R17, RZ, R17 ;  /* 0x00000011ff11723e */ /* 0x000fc600000000ff */
[----:B------:R-:W5:Y:S02]  /*7460*/  LDS R25, [R187+0x41c0] ;  /* 0x0041c000bb197984 */ /* 0x000f640000000800 */
[----:B------:R-:W5:Y:S01]  /*7470*/  LDC R29, c[0x0][0x39c] ;  /* 0x0000e700ff1d7b82 */ /* 0x000f620000000800 */
[----:B--2---:R-:W-:Y:S01]  /*7480*/  IMAD.WIDE R8, R37, 0x2, R6 ;  /* 0x0000000225087825 */ /* 0x004fe200078e0206 */
[----:B------:R2:W-:Y:S04]  /*7490*/  STG.E.U16 desc[UR10][R4.64], R30 ;  /* 0x0000001e04007986 */ /* 0x0005e8000c10150a */
[----:B------:R3:W-:Y:S01]  /*74a0*/  STG.E.U16 desc[UR10][R10.64], R18 ;  /* 0x000000120a007986 */ /* 0x0007e2000c10150a */
[----:B-1----:R-:W-:Y:S01]  /*74b0*/  IMAD.WIDE R12, R13, 0x2, R8 ;  /* 0x000000020d0c7825 */ /* 0x002fe200078e0208 */
[----:B------:R-:W1:Y:S01]  /*74c0*/  LDC R31, c[0x0][0x39c] ;  /* 0x0000e700ff1f7b82 */ /* 0x000e620000000800 */
[----:B------:R-:W-:Y:S01]  /*74d0*/  F2FP.F16.F32.PACK_AB R23, RZ, R23 ;  /* 0x00000017ff17723e */ /* 0x000fe200000000ff */
[----:B------:R5:W-:Y:S01]  /*74e0*/  STG.E.U16 desc[UR10][R2.64], R19 ;  /* 0x0000001302007986 */ /* 0x000be2000c10150a */
[----:B--2---:R-:W-:Y:S01]  /*74f0*/  PRMT R30, R22, 0x7610, R30 ;  /* 0x00007610161e7816 */ /* 0x004fe2000000001e */
[----:B----4-:R-:W-:-:S04]  /*7500*/  IMAD.WIDE R4, R33, 0x2, R2 ;  /* 0x0000000221047825 */ /* 0x010fc800078e0202 */
[----:B------:R-:W2:Y:S01]  /*7510*/  LDC R22, c[0x0][0x39c] ;  /* 0x0000e700ff167b82 */ /* 0x000ea20000000800 */
[----:B------:R-:W4:Y:S01]  /*7520*/  LDS R26, [R187+0x4200] ;  /* 0x00420000bb1a7984 */ /* 0x000f220000000800 */
[----:B---3--:R-:W-:Y:S01]  /*7530*/  IMAD.WIDE R10, R15, 0x2, R12 ;  /* 0x000000020f0a7825 */ /* 0x008fe200078e020c */
[----:B------:R-:W-:Y:S02]  /*7540*/  F2FP.F16.F32.PACK_AB R27, RZ, R27 ;  /* 0x0000001bff1b723e */ /* 0x000fe400000000ff */
[----:B------:R1:W-:Y:S03]  /*7550*/  STG.E.U16 desc[UR10][R4.64], R20 ;  /* 0x0000001404007986 */ /* 0x0003e6000c10150a */
[----:B------:R-:W3:Y:S01]  /*7560*/  LDC.64 R14, c[0x0][0x390] ;  /* 0x0000e400ff0e7b82 */ /* 0x000ee20000000a00 */
[----:B-----5:R-:W-:Y:S01]  /*7570*/  IMAD.WIDE R2, R29, 0x2, R10 ;  /* 0x000000021d027825 */ /* 0x020fe200078e020a */
[----:B------:R5:W-:Y:S01]  /*7580*/  STG.E.U16 desc[UR10][R6.64], R28 ;  /* 0x0000001c06007986 */ /* 0x000be2000c10150a */
[----:B------:R-:W-:-:S03]  /*7590*/  F2FP.F16.F32.PACK_AB R16, RZ, R16 ;  /* 0x00000010ff10723e */ /* 0x000fc600000000ff */
[----:B------:R4:W-:Y:S02]  /*75a0*/  STG.E.U16 desc[UR10][R8.64], R30 ;  /* 0x0000001e08007986 */ /* 0x0009e4000c10150a */
[----:B------:R-:W3:Y:S01]  /*75b0*/  LDC R33, c[0x0][0x39c] ;  /* 0x0000e700ff217b82 */ /* 0x000ee20000000800 */
[----:B-1----:R-:W-:Y:S01]  /*75c0*/  IMAD.WIDE R4, R31, 0x2, R2 ;  /* 0x000000021f047825 */ /* 0x002fe200078e0202 */
[----:B------:R-:W1:Y:S01]  /*75d0*/  LDS R0, [R187+0x4240] ;  /* 0x00424000bb007984 */ /* 0x000e620000000800 */
[----:B------:R-:W-:Y:S02]  /*75e0*/  F2FP.F16.F32.PACK_AB R24, RZ, R24 ;  /* 0x00000018ff18723e */ /* 0x000fe400000000ff */
[----:B------:R-:W-:Y:S01]  /*75f0*/  F2FP.F16.F32.PACK_AB R25, RZ, R25 ;  /* 0x00000019ff19723e */ /* 0x000fe200000000ff */
[----:B------:R-:W1:Y:S01]  /*7600*/  LDS R18, [R187+0x4280] ;  /* 0x00428000bb127984 */ /* 0x000e620000000800 */
[----:B-----5:R-:W-:Y:S01]  /*7610*/  PRMT R7, R23, 0x7610, R7 ;  /* 0x0000761017077816 */ /* 0x020fe20000000007 */
[----:B------:R-:W5:Y:S01]  /*7620*/  LDC R29, c[0x0][0x39c] ;  /* 0x0000e700ff1d7b82 */ /* 0x000f620000000800 */
[----:B--2---:R-:W-:Y:S01]  /*7630*/  LEA R21, R22, R21, 0x3 ;  /* 0x0000001516157211 */ /* 0x004fe200078e18ff */
[----:B------:R-:W2:Y:S01]  /*7640*/  LDS R19, [R187+0x42c0] ;  /* 0x0042c000bb137984 */ /* 0x000ea20000000800 */
[----:B----4-:R-:W-:-:S02]  /*7650*/  PRMT R9, R17, 0x7610, R9 ;  /* 0x0000761011097816 */ /* 0x010fc40000000009 */
[----:B------:R-:W-:Y:S01]  /*7660*/  PRMT R8, R27, 0x7610, R8 ;  /* 0x000076101b087816 */ /* 0x000fe20000000008 */
[----:B------:R3:W-:Y:S02]  /*7670*/  STG.E.U16 desc[UR10][R12.64], R7 ;  /* 0x000000070c007986 */ /* 0x0007e4000c10150a */
[----:B------:R-:W4:Y:S02]  /*7680*/  LDC R17, c[0x0][0x39c] ;  /* 0x0000e700ff117b82 */ /* 0x000f240000000800 */
[----:B------:R-:W4:Y:S04]  /*7690*/  LDS R20, [R187+0x4300] ;  /* 0x00430000bb147984 */ /* 0x000f280000000800 */
[----:B------:R3:W-:Y:S02]  /*76a0*/  STG.E.U16 desc[UR10][R10.64], R8 ;  /* 0x000000080a007986 */ /* 0x0007e4000c10150a */
[----:B------:R-:W2:Y:S01]  /*76b0*/  LDC R35, c[0x0][0x39c] ;  /* 0x0000e700ff237b82 */ /* 0x000ea20000000800 */
[----:B------:R-:W-:Y:S01]  /*76c0*/  F2FP.F16.F32.PACK_AB R26, RZ, R26 ;  /* 0x0000001aff1a723e */ /* 0x000fe200000000ff */
[----:B------:R5:W-:Y:S01]  /*76d0*/  STG.E.U16 desc[UR10][R2.64], R16 ;  /* 0x0000001002007986 */ /* 0x000be2000c10150a */
[----:B---3--:R-:W-:Y:S01]  /*76e0*/  IMAD.WIDE R6, R33, 0x2, R4 ;  /* 0x0000000221067825 */ /* 0x008fe200078e0204 */
[----:B------:R-:W-:-:S02]  /*76f0*/  PRMT R12, R25, 0x7610, R12 ;  /* 0x00007610190c7816 */ /* 0x000fc4000000000c */
[----:B------:R3:W-:Y:S02]  /*7700*/  STG.E.U16 desc[UR10][R4.64], R9 ;  /* 0x0000000904007986 */ /* 0x0007e4000c10150a */
[----:B------:R-:W4:Y:S01]  /*7710*/  LDC R23, c[0x0][0x39c] ;  /* 0x0000e700ff177b82 */ /* 0x000f220000000800 */
[----:B------:R-:W-:Y:S01]  /*7720*/  IMAD.WIDE R10, R21, 0x2, R14 ;  /* 0x00000002150a7825 */ /* 0x000fe200078e020e */
[----:B------:R-:W4:Y:S04]  /*7730*/  LDS R16, [R187+0x43c0] ;  /* 0x0043c000bb107984 */ /* 0x000f280000000800 */
[----:B------:R-:W4:Y:S02]  /*7740*/  LDS R14, [R187+0x4340] ;  /* 0x00434000bb0e7984 */ /* 0x000f240000000800 */
[----:B------:R-:W4:Y:S01]  /*7750*/  LDC R27, c[0x0][0x39c] ;  /* 0x0000e700ff1b7b82 */ /* 0x000f220000000800 */
[----:B-----5:R-:W-:Y:S01]  /*7760*/  IMAD.WIDE R2, R29, 0x2, R10 ;  /* 0x000000021d027825 */ /* 0x020fe200078e020a */
[----:B---3--:R-:W-:Y:S01]  /*7770*/  PRMT R5, R24, 0x7610, R5 ;  /* 0x0000761018057816 */ /* 0x008fe20000000005 */
[----:B------:R-:W3:Y:S01]  /*7780*/  LDS R15, [R187+0x4380] ;  /* 0x00438000bb0f7984 */ /* 0x000ee20000000800 */
[----:B-1----:R-:W-:-:S02]  /*7790*/  F2FP.F16.F32.PACK_AB R0, RZ, R0 ;  /* 0x00000000ff00723e */ /* 0x002fc400000000ff */
[----:B------:R-:W-:Y:S01]  /*77a0*/  F2FP.F16.F32.PACK_AB R18, RZ, R18 ;  /* 0x00000012ff12723e */ /* 0x000fe200000000ff */
[----:B------:R1:W-:Y:S01]  /*77b0*/  STG.E.U16 desc[UR10][R6.64], R5 ;  /* 0x0000000506007986 */ /* 0x0003e2000c10150a */
[----:B------:R-:W5:Y:S01]  /*77c0*/  LDC R25, c[0x0][0x39c] ;  /* 0x0000e700ff197b82 */ /* 0x000f620000000800 */
[----:B--2---:R-:W-:Y:S01]  /*77d0*/  IMAD.WIDE R8, R35, 0x2, R6 ;  /* 0x0000000223087825 */ /* 0x004fe200078e0206 */
[----:B------:R-:W-:Y:S01]  /*77e0*/  F2FP.F16.F32.PACK_AB R19, RZ, R19 ;  /* 0x00000013ff13723e */ /* 0x000fe200000000ff */
[----:B------:R-:W2:Y:S03]  /*77f0*/  LDS R22, [R187+0x6040] ;  /* 0x00604000bb167984 */ /* 0x000ea60000000800 */
[----:B------:R-:W-:Y:S01]  /*7800*/  PRMT R28, R19, 0x7610, R28 ;  /* 0x00007610131c7816 */ /* 0x000fe2000000001c */
[----:B------:R3:W-:Y:S01]  /*7810*/  STG.E.U16 desc[UR10][R8.64], R12 ;  /* 0x0000000c08007986 */ /* 0x0007e2000c10150a */
[----:B------:R-:W5:Y:S01]  /*7820*/  LDC R24, c[0x0][0x39c] ;  /* 0x0000e700ff187b82 */ /* 0x000f620000000800 */
[----:B----4-:R-:W-:Y:S01]  /*7830*/  F2FP.F16.F32.PACK_AB R20, RZ, R20 ;  /* 0x00000014ff14723e */ /* 0x010fe200000000ff */
[----:B-1----:R-:W-:Y:S01]  /*7840*/  IMAD.WIDE R4, R17, 0x2, R2 ;  /* 0x0000000211047825 */ /* 0x002fe200078e0202 */
[----:B------:R1:W-:Y:S02]  /*7850*/  STG.E.U16 desc[UR10][R10.64], R26 ;  /* 0x0000001a0a007986 */ /* 0x0003e4000c10150a */
[----:B------:R-:W-:-:S02]  /*7860*/  PRMT R30, R20, 0x7610, R30 ;  /* 0x00007610141e7816 */ /* 0x000fc4000000001e */
[----:B------:R-:W4:Y:S01]  /*7870*/  LDS R17, [R187+0x6000] ;  /* 0x00600000bb117984 */ /* 0x000f220000000800 */
[----:B------:R-:W-:Y:S01]  /*7880*/  IMAD.WIDE R6, R23, 0x2, R4 ;  /* 0x0000000217067825 */ /* 0x000fe200078e0204 */
[----:B------:R-:W4:Y:S02]  /*7890*/  LDC R29, c[0x0][0x39c] ;  /* 0x0000e700ff1d7b82 */ /* 0x000f240000000800 */
[----:B------:R-:W4:Y:S01]  /*78a0*/  LDS R23, [R187+0x6080] ;  /* 0x00608000bb177984 */ /* 0x000f220000000800 */
[----:B---3--:R-:W-:Y:S01]  /*78b0*/  IMAD.WIDE R8, R27, 0x2, R6 ;  /* 0x000000021b087825 */ /* 0x008fe200078e0206 */
[----:B-1----:R-:W-:Y:S02]  /*78c0*/  PRMT R11, R0, 0x7610, R11 ;  /* 0x00007610000b7816 */ /* 0x002fe4000000000b */
[----:B------:R-:W1:Y:S02]  /*78d0*/  LDS R19, [R187+0x6140] ;  /* 0x00614000bb137984 */ /* 0x000e640000000800 */
[----:B------:R-:W3:Y:S01]  /*78e0*/  LDC.64 R12, c[0x0][0x390] ;  /* 0x0000e400ff0c7b82 */ /* 0x000ee20000000a00 */
[----:B------:R-:W-:Y:S01]  /*78f0*/  PRMT R26, R18, 0x7610, R26 ;  /* 0x00007610121a7816 */ /* 0x000fe2000000001a */
[----:B------:R2:W-:Y:S01]  /*7900*/  STG.E.U16 desc[UR10][R2.64], R11 ;  /* 0x0000000b02007986 */ /* 0x0005e2000c10150a */
[----:B------:R-:W-:Y:S01]  /*7910*/  F2FP.F16.F32.PACK_AB R16, RZ, R16 ;  /* 0x00000010ff10723e */ /* 0x000fe200000000ff */
[----:B-----5:R-:W-:-:S02]  /*7920*/  IMAD R21, R24, 0x8, R21 ;  /* 0x0000000818157824 */ /* 0x020fc400078e0215 */
[----:B------:R-:W5:Y:S02]  /*7930*/  LDS R0, [R187+0x60c0] ;  /* 0x0060c000bb007984 */ /* 0x000f640000000800 */
[----:B------:R-:W1:Y:S01]  /*7940*/  LDC R31, c[0x0][0x39c] ;  /* 0x0000e700ff1f7b82 */ /* 0x000e620000000800 */
[----:B------:R-:W-:Y:S01]  /*7950*/  F2FP.F16.F32.PACK_AB R14, RZ, R14 ;  /* 0x0000000eff0e723e */ /* 0x000fe200000000ff */
[----:B------:R-:W-:Y:S01]  /*7960*/  STG.E.U16 desc[UR10][R4.64], R26 ;  /* 0x0000001a04007986 */ /* 0x000fe2000c10150a */
[----:B------:R-:W-:Y:S01]  /*7970*/  F2FP.F16.F32.PACK_AB R15, RZ, R15 ;  /* 0x0000000fff0f723e */ /* 0x000fe200000000ff */
[----:B--2---:R-:W-:-:S04]  /*7980*/  IMAD.WIDE R10, R25, 0x2, R8 ;  /* 0x00000002190a7825 */ /* 0x004fc800078e0208 */
[----:B------:R-:W2:Y:S01]  /*7990*/  LDC R27, c[0x0][0x39c] ;  /* 0x0000e700ff1b7b82 */ /* 0x000ea20000000800 */
[----:B------:R3:W-:Y:S01]  /*79a0*/  STG.E.U16 desc[UR10][R6.64], R28 ;  /* 0x0000001c06007986 */ /* 0x0007e2000c10150a */
[----:B------:R-:W-:-:S03]  /*79b0*/  F2FP.F16.F32.PACK_AB R22, RZ, R22 ;  /* 0x00000016ff16723e */ /* 0x000fc600000000ff */
[----:B------:R-:W5:Y:S01]  /*79c0*/  LDS R18, [R187+0x6100] ;  /* 0x00610000bb127984 */ /* 0x000f620000000800 */
[----:B----4-:R-:W-:Y:S02]  /*79d0*/  IMAD.WIDE R2, R29, 0x2, R10 ;  /* 0x000000021d027825 */ /* 0x010fe400078e020a */
[----:B------:R-:W4:Y:S01]  /*79e0*/  LDC R33, c[0x0][0x39c] ;  /* 0x0000e700ff217b82 */ /* 0x000f220000000800 */
[----:B------:R2:W-:Y:S01]  /*79f0*/  STG.E.U16 desc[UR10][R8.64], R30 ;  /* 0x0000001e08007986 */ /* 0x0005e2000c10150a */
[----:B---3--:R-:W-:Y:S01]  /*7a00*/  IMAD.WIDE R6, R21, 0x2, R12 ;  /* 0x0000000215067825 */ /* 0x008fe200078e020c */
[----:B------:R-:W-:Y:S02]  /*7a10*/  PRMT R13, R16, 0x7610, R13 ;  /* 0x00007610100d7816 */ /* 0x000fe4000000000d */
[----:B------:R-:W-:Y:S03]  /*7a20*/  STG.E.U16 desc[UR10][R10.64], R14 ;  /* 0x0000000e0a007986 */ /* 0x000fe6000c10150a */
[----:B------:R-:W3:Y:S01]  /*7a30*/  LDC R25, c[0x0][0x39c] ;  /* 0x0000e700ff197b82 */ /* 0x000ee20000000800 */
[----:B-1----:R-:W-:Y:S01]  /*7a40*/  IMAD.WIDE R4, R31, 0x2, R2 ;  /* 0x000000021f047825 */ /* 0x002fe200078e0202 */
[----:B------:R-:W-:Y:S01]  /*7a50*/  F2FP.F16.F32.PACK_AB R17, RZ, R17 ;  /* 0x00000011ff11723e */ /* 0x000fe200000000ff */
[----:B------:R1:W-:Y:S01]  /*7a60*/  STG.E.U16 desc[UR10][R2.64], R15 ;  /* 0x0000000f02007986 */ /* 0x0003e2000c10150a */
[----:B------:R-:W-:-:S03]  /*7a70*/  F2FP.F16.F32.PACK_AB R23, RZ, R23 ;  /* 0x00000017ff17723e */ /* 0x000fc600000000ff */
[----:B------:R4:W-:Y:S01]  /*7a80*/  STG.E.U16 desc[UR10][R4.64], R13 ;  /* 0x0000000d04007986 */ /* 0x0009e2000c10150a */
[----:B------:R-:W3:Y:S01]  /*7a90*/  LDC R29, c[0x0][0x39c] ;  /* 0x0000e700ff1d7b82 */ /* 0x000ee20000000800 */
[----:B--2---:R-:W-:Y:S01]  /*7aa0*/  IMAD.WIDE R8, R27, 0x2, R6 ;  /* 0x000000021b087825 */ /* 0x004fe200078e0206 */
[----:B------:R-:W-:Y:S01]  /*7ab0*/  F2FP.F16.F32.PACK_AB R19, RZ, R19 ;  /* 0x00000013ff13723e */ /* 0x000fe200000000ff */
[----:B------:R-:W2:Y:S04]  /*7ac0*/  LDS R16, [R187+0x61c0] ;  /* 0x0061c000bb107984 */ /* 0x000ea80000000800 */
[----:B------:R-:W2:Y:S01]  /*7ad0*/  LDS R20, [R187+0x6180] ;  /* 0x00618000bb147984 */ /* 0x000ea20000000800 */
[----:B------:R-:W2:Y:S01]  /*7ae0*/  LDC R31, c[0x0][0x39c] ;  /* 0x0000e700ff1f7b82 */ /* 0x000ea20000000800 */
[----:B-1----:R-:W-:Y:S01]  /*7af0*/  PRMT R3, R17, 0x7610, R3 ;  /* 0x0000761011037816 */ /* 0x002fe20000000003 */
[----:B----4-:R-:W-:Y:S01]  /*7b00*/  IMAD.WIDE R12, R33, 0x2, R8 ;  /* 0x00000002210c7825 */ /* 0x010fe200078e0208 */
[----:B------:R-:W1:Y:S01]  /*7b10*/  LDS R24, [R187+0x6240] ;  /* 0x00624000bb187984 */ /* 0x000e620000000800 */
[----:B------:R-:W-:-:S02]  /*7b20*/  PRMT R5, R22, 0x7610, R5 ;  /* 0x0000761016057816 */ /* 0x000fc40000000005 */
[----:B-----5:R-:W-:Y:S02]  /*7b30*/  F2FP.F16.F32.PACK_AB R0, RZ, R0 ;  /* 0x00000000ff00723e */ /* 0x020fe400000000ff */
[----:B------:R-:W4:Y:S01]  /*7b40*/  LDC R27, c[0x0][0x39c] ;  /* 0x0000e700ff1b7b82 */ /* 0x000f220000000800 */
[----:B------:R-:W5:Y:S01]  /*7b50*/  LDS R17, [R187+0x6200] ;  /* 0x00620000bb117984 */ /* 0x000f620000000800 */
[----:B---3--:R-:W-:-:S03]  /*7b60*/  IMAD.WIDE R10, R25, 0x2, R12 ;  /* 0x00000002190a7825 */ /* 0x008fc600078e020c */
[----:B------:R3:W-:Y:S01]  /*7b70*/  STG.E.U16 desc[UR10][R6.64], R3 ;  /* 0x0000000306007986 */ /* 0x0007e2000c10150a */
[----:B------:R-:W-:Y:S02]  /*7b80*/  F2FP.F16.F32.PACK_AB R18, RZ, R18 ;  /* 0x00000012ff12723e */ /* 0x000fe400000000ff */
[----:B------:R-:W5:Y:S01]  /*7b90*/  LDC R25, c[0x0][0x39c] ;  /* 0x0000e700ff197b82 */ /* 0x000f620000000800 */
[----:B------:R3:W-:Y:S04]  /*7ba0*/  STG.E.U16 desc[UR10][R8.64], R5 ;  /* 0x0000000508007986 */ /* 0x0007e8000c10150a */
[----:B------:R-:W5:Y:S03]  /*7bb0*/  LDS R22, [R187+0x6280] ;  /* 0x00628000bb167984 */ /* 0x000f660000000800 */
[----:B------:R-:W5:Y:S01]  /*7bc0*/  LDC R26, c[0x0][0x39c] ;  /* 0x0000e700ff1a7b82 */ /* 0x000f620000000800 */
[----:B---3--:R-:W-:Y:S01]  /*7bd0*/  IMAD.WIDE R2, R29, 0x2, R10 ;  /* 0x000000021d027825 */ /* 0x008fe200078e020a */
[----:B------:R-:W-:-:S02]  /*7be0*/  PRMT R7, R23, 0x7610, R7 ;  /* 0x0000761017077816 */ /* 0x000fc40000000007 */
[----:B------:R-:W3:Y:S01]  /*7bf0*/  LDS R23, [R187+0x62c0] ;  /* 0x0062c000bb177984 */ /* 0x000ee20000000800 */
[----:B------:R-:W-:Y:S01]  /*7c00*/  PRMT R9, R0, 0x7610, R9 ;  /* 0x0000761000097816 */ /* 0x000fe20000000009 */
[----:B--2---:R-:W-:Y:S02]  /*7c10*/  IMAD.WIDE R4, R31, 0x2, R2 ;  /* 0x000000021f047825 */ /* 0x004fe400078e0202 */
[----:B------:R-:W2:Y:S01]  /*7c20*/  LDC.64 R14, c[0x0][0x390] ;  /* 0x0000e400ff0e7b82 */ /* 0x000ea20000000a00 */
[----:B------:R4:W-:Y:S01]  /*7c30*/  STG.E.U16 desc[UR10][R12.64], R7 ;  /* 0x000000070c007986 */ /* 0x0009e2000c10150a */
[----:B------:R-:W-:-:S03]  /*7c40*/  F2FP.F16.F32.PACK_AB R16, RZ, R16 ;  /* 0x00000010ff10723e */ /* 0x000fc600000000ff */
[----:B------:R5:W-:Y:S01]  /*7c50*/  STG.E.U16 desc[UR10][R10.64], R9 ;  /* 0x000000090a007986 */ /* 0x000be2000c10150a */
[----:B------:R-:W-:Y:S02]  /*7c60*/  F2FP.F16.F32.PACK_AB R20, RZ, R20 ;  /* 0x00000014ff14723e */ /* 0x000fe400000000ff */
[----:B------:R-:W3:Y:S01]  /*7c70*/  LDC R29, c[0x0][0x39c] ;  /* 0x0000e700ff1d7b82 */ /* 0x000ee20000000800 */
[----:B------:R-:W3:Y:S01]  /*7c80*/  LDS R0, [R187+0x6300] ;  /* 0x00630000bb007984 */ /* 0x000ee20000000800 */
[----:B-1----:R-:W-:Y:S01]  /*7c90*/  F2FP.F16.F32.PACK_AB R24, RZ, R24 ;  /* 0x00000018ff18723e */ /* 0x002fe200000000ff */
[----:B----4-:R-:W-:Y:S01]  /*7ca0*/  IMAD.WIDE R6, R27, 0x2, R4 ;  /* 0x000000021b067825 */ /* 0x010fe200078e0204 */
[----:B------:R-:W-:-:S04]  /*7cb0*/  PRMT R12, R18, 0x7610, R12 ;  /* 0x00007610120c7816 */ /* 0x000fc8000000000c */
[----:B------:R-:W1:Y:S01]  /*7cc0*/  LDC R13, c[0x0][0x39c] ;  /* 0x0000e700ff0d7b82 */ /* 0x000e620000000800 */
[----:B-----5:R-:W-:Y:S01]  /*7cd0*/  IMAD R21, R26, 0x8, R21 ;  /* 0x000000081a157824 */ /* 0x020fe200078e0215 */
[----:B------:R-:W-:Y:S01]  /*7ce0*/  PRMT R27, R19, 0x7610, R27 ;  /* 0x00007610131b7816 */ /* 0x000fe2000000001b */
[----:B------:R-:W-:Y:S01]  /*7cf0*/  IMAD.WIDE R8, R25, 0x2, R6 ;  /* 0x0000000219087825 */ /* 0x000fe200078e0206 */
[----:B------:R3:W-:Y:S01]  /*7d00*/  STG.E.U16 desc[UR10][R2.64], R12 ;  /* 0x0000000c02007986 */ /* 0x0007e2000c10150a */
[----:B------:R-:W-:Y:S02]  /*7d10*/  F2FP.F16.F32.PACK_AB R17, RZ, R17 ;  /* 0x00000011ff11723e */ /* 0x000fe400000000ff */
[----:B------:R-:W-:Y:S01]  /*7d20*/  PRMT R26, R24, 0x7610, R26 ;  /* 0x00007610181a7816 */ /* 0x000fe2000000001a */
[----:B------:R-:W4:Y:S01]  /*7d30*/  LDC R25, c[0x0][0x39c] ;  /* 0x0000e700ff197b82 */ /* 0x000f220000000800 */
[----:B--2---:R-:W-:Y:S01]  /*7d40*/  IMAD.WIDE R10, R21, 0x2, R14 ;  /* 0x00000002150a7825 */ /* 0x004fe200078e020e */
[----:B------:R2:W-:Y:S01]  /*7d50*/  STG.E.U16 desc[UR10][R4.64], R27 ;  /* 0x0000001b04007986 */ /* 0x0005e2000c10150a */
[----:B------:R-:W-:-:S03]  /*7d60*/  F2FP.F16.F32.PACK_AB R22, RZ, R22 ;  /* 0x00000016ff16723e */ /* 0x000fc600000000ff */
[----:B------:R-:W5:Y:S01]  /*7d70*/  LDS R14, [R187+0x63c0] ;  /* 0x0063c000bb0e7984 */ /* 0x000f620000000800 */
[----:B---3--:R-:W-:Y:S01]  /*7d80*/  IMAD.WIDE R2, R29, 0x2, R10 ;  /* 0x000000021d027825 */ /* 0x008fe200078e020a */
[----:B------:R-:W3:Y:S02]  /*7d90*/  LDC R31, c[0x0][0x39c] ;  /* 0x0000e700ff1f7b82 */ /* 0x000ee40000000800 */
[----:B------:R-:W4:Y:S01]  /*7da0*/  LDS R18, [R187+0x6340] ;  /* 0x00634000bb127984 */ /* 0x000f220000000800 */
[----:B------:R-:W-:-:S03]  /*7db0*/  F2FP.F16.F32.PACK_AB R23, RZ, R23 ;  /* 0x00000017ff17723e */ /* 0x000fc600000000ff */
[----:B------:R-:W3:Y:S01]  /*7dc0*/  LDS R19, [R187+0x6380] ;  /* 0x00638000bb137984 */ /* 0x000ee20000000800 */
[----:B--2---:R-:W-:Y:S01]  /*7dd0*/  PRMT R5, R16, 0x7610, R5 ;  /* 0x0000761010057816 */ /* 0x004fe20000000005 */
[----:B------:R-:W2:Y:S02]  /*7de0*/  LDC R27, c[0x0][0x39c] ;  /* 0x0000e700ff1b7b82 */ /* 0x000ea40000000800 */
[----:B------:R-:W2:Y:S04]  /*7df0*/  LDS R15, [R187+0x8000] ;  /* 0x00800000bb0f7984 */ /* 0x000ea80000000800 */
[----:B------:R1:W-:Y:S02]  /*7e00*/  STG.E.U16 desc[UR10][R6.64], R20 ;  /* 0x0000001406007986 */ /* 0x0003e4000c10150a */
[----:B------:R-:W2:Y:S02]  /*7e10*/  LDC R29, c[0x0][0x39c] ;  /* 0x0000e700ff1d7b82 */ /* 0x000ea40000000800 */
[----:B------:R1:W-:Y:S01]  /*7e20*/  STG.E.U16 desc[UR10][R8.64], R5 ;  /* 0x0000000508007986 */ /* 0x0003e2000c10150a */
[----:B------:R-:W-:-:S03]  /*7e30*/  F2FP.F16.F32.PACK_AB R0, RZ, R0 ;  /* 0x00000000ff00723e */ /* 0x000fc600000000ff */
[----:B------:R-:W2:Y:S02]  /*7e40*/  LDS R16, [R187+0x8040] ;  /* 0x00804000bb107984 */ /* 0x000ea40000000800 */
[----:B------:R-:W2:Y:S01]  /*7e50*/  LDC R24, c[0x0][0x39c] ;  /* 0x0000e700ff187b82 */ /* 0x000ea20000000800 */
[----:B-1----:R-:W-:Y:S01]  /*7e60*/  PRMT R7, R17, 0x7610, R7 ;  /* 0x0000761011077816 */ /* 0x002fe20000000007 */
[----:B------:R-:W1:Y:S01]  /*7e70*/  LDS R20, [R187+0x80c0] ;  /* 0x0080c000bb147984 */ /* 0x000e620000000800 */
[----:B------:R-:W-:-:S03]  /*7e80*/  IMAD.WIDE R4, R13, 0x2, R2 ;  /* 0x000000020d047825 */ /* 0x000fc600078e0202 */
[----:B------:R4:W-:Y:S01]  /*7e90*/  STG.E.U16 desc[UR10][R10.64], R7 ;  /* 0x000000070a007986 */ /* 0x0009e2000c10150a */
[----:B------:R-:W-:Y:S01]  /*7ea0*/  PRMT R9, R22, 0x7610, R9 ;  /* 0x0000761016097816 */ /* 0x000fe20000000009 */
[----:B------:R-:W1:Y:S02]  /*7eb0*/  LDC R33, c[0x0][0x39c] ;  /* 0x0000e700ff217b82 */ /* 0x000e640000000800 */
[----:B------:R2:W-:Y:S01]  /*7ec0*/  STG.E.U16 desc[UR10][R2.64], R26 ;  /* 0x0000001a02007986 */ /* 0x0005e2000c10150a */
[----:B-----5:R-:W-:-:S03]  /*7ed0*/  F2FP.F16.F32.PACK_AB R14, RZ, R14 ;  /* 0x0000000eff0e723e */ /* 0x020fc600000000ff */
[----:B------:R-:W5:Y:S02]  /*7ee0*/  LDS R17, [R187+0x8080] ;  /* 0x00808000bb117984 */ /* 0x000f640000000800 */
[----:B------:R-:W5:Y:S01]  /*7ef0*/  LDC.64 R12, c[0x0][0x390] ;  /* 0x0000e400ff0c7b82 */ /* 0x000f620000000a00 */
[----:B----4-:R-:W-:Y:S01]  /*7f00*/  F2FP.F16.F32.PACK_AB R18, RZ, R18 ;  /* 0x00000012ff12723e */ /* 0x010fe200000000ff */
[----:B------:R-:W-:Y:S01]  /*7f10*/  IMAD.WIDE R6, R25, 0x2, R4 ;  /* 0x0000000219067825 */ /* 0x000fe200078e0204 */
[----:B------:R4:W-:Y:S01]  /*7f20*/  STG.E.U16 desc[UR10][R4.64], R9 ;  /* 0x0000000904007986 */ /* 0x0009e2000c10150a */
[----:B---3--:R-:W-:-:S03]  /*7f30*/  F2FP.F16.F32.PACK_AB R19, RZ, R19 ;  /* 0x00000013ff13723e */ /* 0x008fc600000000ff */
[----:B------:R-:W3:Y:S01]  /*7f40*/  LDS R22, [R187+0x8100] ;  /* 0x00810000bb167984 */ /* 0x000ee20000000800 */
[----:B--2---:R-:W-:Y:S01]  /*7f50*/  IMAD.WIDE R2, R27, 0x2, R6 ;  /* 0x000000021b027825 */ /* 0x004fe200078e0206 */
[----:B------:R-:W2:Y:S01]  /*7f60*/  LDC R25, c[0x0][0x39c] ;  /* 0x0000e700ff197b82 */ /* 0x000ea20000000800 */
[----:B------:R-:W-:Y:S01]  /*7f70*/  LEA R21, R24, R21, 0x3 ;  /* 0x0000001518157211 */ /* 0x000fe200078e18ff */
[----:B------:R1:W-:Y:S01]  /*7f80*/  STG.E.U16 desc[UR10][R6.64], R23 ;  /* 0x0000001706007986 */ /* 0x0003e2000c10150a */
[----:B------:R-:W-:Y:S01]  /*7f90*/  F2FP.F16.F32.PACK_AB R15, RZ, R15 ;  /* 0x0000000fff0f723e */ /* 0x000fe200000000ff */
[----:B----4-:R-:W-:Y:S02]  /*7fa0*/  IMAD.WIDE R8, R29, 0x2, R2 ;  /* 0x000000021d087825 */ /* 0x010fe400078e0202 */
[----:B------:R4:W-:Y:S02]  /*7fb0*/  STG.E.U16 desc[UR10][R2.64], R0 ;  /* 0x0000000002007986 */ /* 0x0009e4000c10150a */
[----:B------:R-:W3:Y:S02]  /*7fc0*/  LDC R27, c[0x0][0x39c] ;  /* 0x0000e700ff1b7b82 */ /* 0x000ee40000000800 */
[----:B------:R4:W-:Y:S01]  /*7fd0*/  STG.E.U16 desc[UR10][R8.64], R18 ;  /* 0x0000001208007986 */ /* 0x0009e2000c10150a */
[----:B------:R-:W-:Y:S01]  /*7fe0*/  IMAD.WIDE R10, R31, 0x2, R8 ;  /* 0x000000021f0a7825 */ /* 0x000fe200078e0208 */
[----:B------:R-:W-:-:S02]  /*7ff0*/  F2FP.F16.F32.PACK_AB R16, RZ, R16 ;  /* 0x00000010ff10723e */ /* 0x000fc400000000ff */
[----:B-1----:R-:W-:Y:S02]  /*8000*/  PRMT R7, R14, 0x7610, R7 ;  /* 0x000076100e077816 */ /* 0x002fe40000000007 */
[----:B------:R-:W1:Y:S01]  /*8010*/  LDC R29, c[0x0][0x39c] ;  /* 0x0000e700ff1d7b82 */ /* 0x000e620000000800 */
[----:B-----5:R-:W-:Y:S01]  /*8020*/  IMAD.WIDE R4, R21, 0x2, R12 ;  /* 0x0000000215047825 */ /* 0x020fe200078e020c */
[----:B------:R-:W-:Y:S01]  /*8030*/  STG.E.U16 desc[UR10][R10.64], R19 ;  /* 0x000000130a007986 */ /* 0x000fe2000c10150a */
[----:B------:R-:W-:Y:S02]  /*8040*/  PRMT R13, R15, 0x7610, R13 ;  /* 0x000076100f0d7816 */ /* 0x000fe4000000000d */
[----:B----4-:R-:W-:Y:S01]  /*8050*/  IMAD.WIDE R2, R33, 0x2, R10 ;  /* 0x0000000221027825 */ /* 0x010fe200078e020a */
[----:B------:R-:W4:Y:S01]  /*8060*/  LDS R0, [R187+0x8140] ;  /* 0x00814000bb007984 */ /* 0x000f220000000800 */
[----:B------:R-:W-:Y:S01]  /*8070*/  PRMT R9, R16, 0x7610, R9 ;  /* 0x0000761010097816 */ /* 0x000fe20000000009 */
[----:B------:R-:W5:Y:S01]  /*8080*/  LDC R31, c[0x0][0x39c] ;  /* 0x0000e700ff1f7b82 */ /* 0x000f620000000800 */
[----:B------:R-:W-:Y:S01]  /*8090*/  F2FP.F16.F32.PACK_AB R20, RZ, R20 ;  /* 0x00000014ff14723e */ /* 0x000fe200000000ff */
[----:B------:R2:W-:Y:S01]  /*80a0*/  STG.E.U16 desc[UR10][R2.64], R7 ;  /* 0x0000000702007986 */ /* 0x0005e2000c10150a */
[----:B------:R-:W-:-:S03]  /*80b0*/  F2FP.F16.F32.PACK_AB R17, RZ, R17 ;  /* 0x00000011ff11723e */ /* 0x000fc600000000ff */
[----:B------:R-:W4:Y:S01]  /*80c0*/  LDS R23, [R187+0x8180] ;  /* 0x00818000bb177984 */ /* 0x000f220000000800 */
[----:B------:R-:W-:Y:S01]  /*80d0*/  PRMT R28, R20, 0x7610, R28 ;  /* 0x00007610141c7816 */ /* 0x000fe2000000001c */
[----:B------:R-:W4:Y:S01]  /*80e0*/  LDC R24, c[0x0][0x39c] ;  /* 0x0000e700ff187b82 */ /* 0x000f220000000800 */
[----:B------:R-:W-:Y:S01]  /*80f0*/  PRMT R26, R17, 0x7610, R26 ;  /* 0x00007610111a7816 */ /* 0x000fe2000000001a */
[----:B------:R3:W-:Y:S01]  /*8100*/  STG.E.U16 desc[UR10][R4.64], R13 ;  /* 0x0000000d04007986 */ /* 0x0007e2000c10150a */
[----:B--2---:R-:W-:-:S03]  /*8110*/  IMAD.WIDE R6, R25, 0x2, R4 ;  /* 0x0000000219067825 */ /* 0x004fc600078e0204 */
[----:B------:R-:W2:Y:S02]  /*8120*/  LDS R14, [R187+0x81c0] ;  /* 0x0081c000bb0e7984 */ /* 0x000ea40000000800 */
[----:B------:R-:W2:Y:S01]  /*8130*/  LDC R25, c[0x0][0x39c] ;  /* 0x0000e700ff197b82 */ /* 0x000ea20000000800 */
[----:B---3--:R-:W-:Y:S01]  /*8140*/  F2FP.F16.F32.PACK_AB R22, RZ, R22 ;  /* 0x00000016ff16723e */ /* 0x008fe200000000ff */
[----:B------:R-:W3:Y:S03]  /*8150*/  LDS R15, [R187+0x8200] ;  /* 0x00820000bb0f7984 */ /* 0x000ee60000000800 */
[----:B------:R-:W-:Y:S01]  /*8160*/  PRMT R30, R22, 0x7610, R30 ;  /* 0x00007610161e7816 */ /* 0x000fe2000000001e */
[----:B------:R-:W-:Y:S01]  /*8170*/  IMAD.WIDE R12, R27, 0x2, R6 ;  /* 0x000000021b0c7825 */ /* 0x000fe200078e0206 */
[----:B------:R-:W3:Y:S01]  /*8180*/  LDS R18, [R187+0x8240] ;  /* 0x00824000bb127984 */ /* 0x000ee20000000800 */
[----:B------:R-:W3:Y:S03]  /*8190*/  LDC R27, c[0x0][0x39c] ;  /* 0x0000e700ff1b7b82 */ /* 0x000ee60000000800 */
[----:B------:R2:W-:Y:S01]  /*81a0*/  STG.E.U16 desc[UR10][R6.64], R9 ;  /* 0x0000000906007986 */ /* 0x0005e2000c10150a */
[----:B-1----:R-:W-:-:S03]  /*81b0*/  IMAD.WIDE R2, R29, 0x2, R12 ;  /* 0x000000021d027825 */ /* 0x002fc600078e020c */
[----:B------:R1:W-:Y:S01]  /*81c0*/  STG.E.U16 desc[UR10][R12.64], R26 ;  /* 0x0000001a0c007986 */ /* 0x0003e2000c10150a */
[----:B------:R-:W3:Y:S01]  /*81d0*/  LDC R29, c[0x0][0x39c] ;  /* 0x0000e700ff1d7b82 */ /* 0x000ee20000000800 */
[----:B----4-:R-:W-:Y:S02]  /*81e0*/  IMAD R21, R24, 0x8, R21 ;  /* 0x0000000818157824 */ /* 0x010fe400078e0215 */
[----:B-----5:R-:W-:Y:S01]  /*81f0*/  IMAD.WIDE R4, R31, 0x2, R2 ;  /* 0x000000021f047825 */ /* 0x020fe200078e0202 */
[----:B------:R3:W-:Y:S01]  /*8200*/  STG.E.U16 desc[UR10][R2.64], R28 ;  /* 0x0000001c02007986 */ /* 0x0007e2000c10150a */
[----:B------:R-:W-:-:S03]  /*8210*/  F2FP.F16.F32.PACK_AB R0, RZ, R0 ;  /* 0x00000000ff00723e */ /* 0x000fc600000000ff */
[----:B------:R-:W4:Y:S01]  /*8220*/  LDC.64 R10, c[0x0][0x390] ;  /* 0x0000e400ff0a7b82 */ /* 0x000f220000000a00 */
[----:B--2---:R-:W-:Y:S01]  /*8230*/  IMAD.WIDE R8, R25, 0x2, R4 ;  /* 0x0000000219087825 */ /* 0x004fe200078e0204 */
[----:B------:R-:W2:Y:S01]  /*8240*/  LDS R19, [R187+0x8280] ;  /* 0x00828000bb137984 */ /* 0x000ea20000000800 */
[----:B-1----:R-:W-:-:S03]  /*8250*/  PRMT R13, R0, 0x7610, R13 ;  /* 0x00007610000d7816 */ /* 0x002fc6000000000d */
[----:B------:R-:W1:Y:S01]  /*8260*/  LDS R17, [R187+0x8300] ;  /* 0x00830000bb117984 */ /* 0x000e620000000800 */
[----:B------:R-:W-:Y:S01]  /*8270*/  F2FP.F16.F32.PACK_AB R23, RZ, R23 ;  /* 0x00000017ff17723e */ /* 0x000fe200000000ff */
[----:B------:R-:W5:Y:S01]  /*8280*/  LDC R31, c[0x0][0x39c] ;  /* 0x0000e700ff1f7b82 */ /* 0x000f620000000800 */
[----:B---3--:R-:W-:Y:S01]  /*8290*/  IMAD.WIDE R2, R27, 0x2, R8 ;  /* 0x000000021b027825 */ /* 0x008fe200078e0208 */
[----:B------:R3:W-:Y:S01]  /*82a0*/  STG.E.U16 desc[UR10][R4.64], R30 ;  /* 0x0000001e04007986 */ /* 0x0007e2000c10150a */
[----:B------:R-:W-:-:S03]  /*82b0*/  PRMT R24, R23, 0x7610, R24 ;  /* 0x0000761017187816 */ /* 0x000fc60000000018 */
[----:B------:R-:W1:Y:S01]  /*82c0*/  LDS R16, [R187+0x82c0] ;  /* 0x0082c000bb107984 */ /* 0x000e620000000800 */
[----:B------:R-:W-:Y:S01]  /*82d0*/  F2FP.F16.F32.PACK_AB R14, RZ, R14 ;  /* 0x0000000eff0e723e */ /* 0x000fe200000000ff */
[----:B------:R-:W2:Y:S02]  /*82e0*/  LDC R25, c[0x0][0x39c] ;  /* 0x0000e700ff197b82 */ /* 0x000ea40000000800 */
[----:B------:R-:W1:Y:S01]  /*82f0*/  LDS R20, [R187+0x8340] ;  /* 0x00834000bb147984 */ /* 0x000e620000000800 */
[----:B------:R-:W-:Y:S01]  /*8300*/  F2FP.F16.F32.PACK_AB R15, RZ, R15 ;  /* 0x0000000fff0f723e */ /* 0x000fe200000000ff */
[----:B---3--:R-:W-:Y:S02]  /*8310*/  IMAD.WIDE R4, R29, 0x2, R2 ;  /* 0x000000021d047825 */ /* 0x008fe400078e0202 */
[----:B------:R-:W3:Y:S02]  /*8320*/  LDS R22, [R187+0x8380] ;  /* 0x00838000bb167984 */ /* 0x000ee40000000800 */
[----:B------:R-:W3:Y:S01]  /*8330*/  LDC R27, c[0x0][0x39c] ;  /* 0x0000e700ff1b7b82 */ /* 0x000ee20000000800 */
[----:B------:R-:W-:Y:S01]  /*8340*/  F2FP.F16.F32.PACK_AB R18, RZ, R18 ;  /* 0x00000012ff12723e */ /* 0x000fe200000000ff */
[----:B----4-:R-:W-:Y:S01]  /*8350*/  IMAD.WIDE R6, R21, 0x2, R10 ;  /* 0x0000000215067825 */ /* 0x010fe200078e020a */
[----:B------:R2:W-:Y:S04]  /*8360*/  STG.E.U16 desc[UR10][R8.64], R13 ;  /* 0x0000000d08007986 */ /* 0x0005e8000c10150a */
[----:B------:R-:W4:Y:S01]  /*8370*/  LDS R0, [R187+0x83c0] ;  /* 0x0083c000bb007984 */ /* 0x000f220000000800 */
[----:B------:R-:W4:Y:S01]  /*8380*/  LDC R29, c[0x0][0x39c] ;  /* 0x0000e700ff1d7b82 */ /* 0x000f220000000800 */
[----:B-----5:R-:W-:-:S02]  /*8390*/  IMAD.WIDE R10, R31, 0x2, R6 ;  /* 0x000000021f0a7825 */ /* 0x020fc400078e0206 */
[----:B------:R3:W-:Y:S04]  /*83a0*/  STG.E.U16 desc[UR10][R2.64], R24 ;  /* 0x0000001802007986 */ /* 0x0007e8000c10150a */
[----:B------:R5:W-:Y:S01]  /*83b0*/  STG.E.U16 desc[UR10][R4.64], R14 ;  /* 0x0000000e04007986 */ /* 0x000be2000c10150a */
[----:B------:R-:W4:Y:S01]  /*83c0*/  LDC R31, c[0x0][0x39c] ;  /* 0x0000e700ff1f7b82 */ /* 0x000f220000000800 */
[----:B--2---:R-:W-:Y:S01]  /*83d0*/  IMAD.WIDE R12, R25, 0x2, R10 ;  /* 0x00000002190c7825 */ /* 0x004fe200078e020a */
[----:B------:R-:W-:Y:S01]  /*83e0*/  F2FP.F16.F32.PACK_AB R19, RZ, R19 ;  /* 0x00000013ff13723e */ /* 0x000fe200000000ff */
[----:B------:R-:W2:Y:S01]  /*83f0*/  LDS R23, [R187+0xa000] ;  /* 0x00a00000bb177984 */ /* 0x000ea20000000800 */
[----:B-1----:R-:W-:-:S03]  /*8400*/  F2FP.F16.F32.PACK_AB R17, RZ, R17 ;  /* 0x00000011ff11723e */ /* 0x002fc600000000ff */
[----:B------:R-:W1:Y:S01]  /*8410*/  LDS R24, [R187+0xa040] ;  /* 0x00a04000bb187984 */ /* 0x000e620000000800 */
[----:B------:R-:W2:Y:S01]  /*8420*/  LDC R26, c[0x0][0x39c] ;  /* 0x0000e700ff1a7b82 */ /* 0x000ea20000000800 */
[----:B---3--:R-:W-:Y:S01]  /*8430*/  IMAD.WIDE R2, R27, 0x2, R12 ;  /* 0x000000021b027825 */ /* 0x008fe200078e020c */
[----:B-----5:R-:W-:Y:S01]  /*8440*/  PRMT R5, R18, 0x7610, R5 ;  /* 0x0000761012057816 */ /* 0x020fe20000000005 */
[----:B------:R3:W-:Y:S01]  /*8450*/  STG.E.U16 desc[UR10][R6.64], R15 ;  /* 0x0000000f06007986 */ /* 0x0007e2000c10150a */
[----:B------:R-:W-:-:S03]  /*8460*/  F2FP.F16.F32.PACK_AB R16, RZ, R16 ;  /* 0x00000010ff10723e */ /* 0x000fc600000000ff */
[----:B------:R4:W-:Y:S01]  /*8470*/  STG.E.U16 desc[UR10][R10.64], R5 ;  /* 0x000000050a007986 */ /* 0x0009e2000c10150a */
[----:B------:R-:W5:Y:S01]  /*8480*/  LDC R9, c[0x0][0x39c] ;  /* 0x0000e700ff097b82 */ /* 0x000f620000000800 */
[----:B------:R-:W-:Y:S02]  /*8490*/  F2FP.F16.F32.PACK_AB R20, RZ, R20 ;  /* 0x00000014ff14723e */ /* 0x000fe400000000ff */
[----:B------:R-:W1:Y:S01]  /*84a0*/  LDS R18, [R187+0xa080] ;  /* 0x00a08000bb127984 */ /* 0x000e620000000800 */
[----:B------:R-:W-:-:S03]  /*84b0*/  F2FP.F16.F32.PACK_AB R22, RZ, R22 ;  /* 0x00000016ff16723e */ /* 0x000fc600000000ff */
[----:B------:R-:W1:Y:S01]  /*84c0*/  LDS R25, [R187+0xa100] ;  /* 0x00a10000bb197984 */ /* 0x000e620000000800 */
[----:B---3--:R-:W3:Y:S01]  /*84d0*/  LDC.64 R14, c[0x0][0x390] ;  /* 0x0000e400ff0e7b82 */ /* 0x008ee20000000a00 */
[----:B------:R-:W-:Y:S01]  /*84e0*/  PRMT R28, R22, 0x7610, R28 ;  /* 0x00007610161c7816 */ /* 0x000fe2000000001c */
[----:B----4-:R-:W-:Y:S01]  /*84f0*/  IMAD.WIDE R4, R29, 0x2, R2 ;  /* 0x000000021d047825 */ /* 0x010fe200078e0202 */
[----:B------:R-:W4:Y:S01]  /*8500*/  LDS R27, [R187+0xa180] ;  /* 0x00a18000bb1b7984 */ /* 0x000f220000000800 */
[----:B------:R-:W-:Y:S02]  /*8510*/  PRMT R11, R17, 0x7610, R11 ;  /* 0x00007610110b7816 */ /* 0x000fe4000000000b */
[----:B--2---:R-:W-:Y:S02]  /*8520*/  IMAD R21, R26, 0x8, R21 ;  /* 0x000000081a157824 */ /* 0x004fe400078e0215 */
[----:B------:R-:W2:Y:S01]  /*8530*/  LDC R29, c[0x0][0x39c] ;  /* 0x0000e700ff1d7b82 */ /* 0x000ea20000000800 */
[----:B------:R-:W-:Y:S01]  /*8540*/  IMAD.WIDE R6, R31, 0x2, R4 ;  /* 0x000000021f067825 */ /* 0x000fe200078e0204 */
[----:B------:R3:W-:Y:S01]  /*8550*/  STG.E.U16 desc[UR10][R12.64], R19 ;  /* 0x000000130c007986 */ /* 0x0007e2000c10150a */
[----:B------:R-:W-:-:S03]  /*8560*/  F2FP.F16.F32.PACK_AB R0, RZ, R0 ;  /* 0x00000000ff00723e */ /* 0x000fc600000000ff */
[----:B------:R-:W4:Y:S02]  /*8570*/  LDS R19, [R187+0xa0c0] ;  /* 0x00a0c000bb137984 */ /* 0x000f240000000800 */
[----:B------:R-:W4:Y:S01]  /*8580*/  LDC R33, c[0x0][0x39c] ;  /* 0x0000e700ff217b82 */ /* 0x000f220000000800 */
[----:B-----5:R-:W-:Y:S01]  /*8590*/  IMAD.WIDE R8, R9, 0x2, R6 ;  /* 0x0000000209087825 */ /* 0x020fe200078e0206 */
[----:B------:R-:W5:Y:S01]  /*85a0*/  LDS R26, [R187+0xa140] ;  /* 0x00a14000bb1a7984 */ /* 0x000f620000000800 */
[----:B------:R-:W-:-:S03]  /*85b0*/  F2FP.F16.F32.PACK_AB R23, RZ, R23 ;  /* 0x00000017ff17723e */ /* 0x000fc600000000ff */
[----:B------:R-:W-:Y:S01]  /*85c0*/  STG.E.U16 desc[UR10][R2.64], R16 ;  /* 0x0000001002007986 */ /* 0x000fe2000c10150a */
[----:B-1----:R-:W-:Y:S01]  /*85d0*/  F2FP.F16.F32.PACK_AB R24, RZ, R24 ;  /* 0x00000018ff18723e */ /* 0x002fe200000000ff */
[----:B------:R-:W1:Y:S01]  /*85e0*/  LDC R35, c[0x0][0x39c] ;  /* 0x0000e700ff237b82 */ /* 0x000e620000000800 */
[----:B---3--:R-:W-:Y:S01]  /*85f0*/  IMAD.WIDE R12, R21, 0x2, R14 ;  /* 0x00000002150c7825 */ /* 0x008fe200078e020e */
[----:B------:R3:W-:Y:S04]  /*8600*/  STG.E.U16 desc[UR10][R4.64], R11 ;  /* 0x0000000b04007986 */ /* 0x0007e8000c10150a */
[----:B------:R4:W-:Y:S02]  /*8610*/  STG.E.U16 desc[UR10][R6.64], R20 ;  /* 0x0000001406007986 */ /* 0x0009e4000c10150a */
[----:B------:R-:W5:Y:S01]  /*8620*/  LDC R31, c[0x0][0x39c] ;  /* 0x0000e700ff1f7b82 */ /* 0x000f620000000800 */
[----:B--2---:R-:W-:Y:S01]  /*8630*/  IMAD.WIDE R14, R29, 0x2, R12 ;  /* 0x000000021d0e7825 */ /* 0x004fe200078e020c */
[----:B------:R-:W2:Y:S01]  /*8640*/  LDS R20, [R187+0xa1c0] ;  /* 0x00a1c000bb147984 */ /* 0x000ea20000000800 */
[----:B------:R-:W-:-:S02]  /*8650*/  F2FP.F16.F32.PACK_AB R18, RZ, R18 ;  /* 0x00000012ff12723e */ /* 0x000fc400000000ff */
[----:B---3--:R-:W-:Y:S01]  /*8660*/  PRMT R5, R0, 0x7610, R5 ;  /* 0x0000761000057816 */ /* 0x008fe20000000005 */
[----:B------:R3:W-:Y:S02]  /*8670*/  STG.E.U16 desc[UR10][R8.64], R28 ;  /* 0x0000001c08007986 */ /* 0x0007e4000c10150a */
[----:B------:R-:W2:Y:S01]  /*8680*/  LDC R17, c[0x0][0x39c] ;  /* 0x0000e700ff117b82 */ /* 0x000ea20000000800 */
[----:B----4-:R-:W-:Y:S01]  /*8690*/  IMAD.WIDE R10, R33, 0x2, R8 ;  /* 0x00000002210a7825 */ /* 0x010fe200078e0208 */
[----:B------:R-:W-:Y:S01]  /*86a0*/  PRMT R7, R23, 0x7610, R7 ;  /* 0x0000761017077816 */ /* 0x000fe20000000007 */
[----:B------:R-:W4:Y:S01]  /*86b0*/  LDS R0, [R187+0xa240] ;  /* 0x00a24000bb007984 */ /* 0x000f220000000800 */
[----:B------:R-:W-:Y:S02]  /*86c0*/  F2FP.F16.F32.PACK_AB R25, RZ, R25 ;  /* 0x00000019ff19723e */ /* 0x000fe400000000ff */
[----:B------:R-:W-:Y:S01]  /*86d0*/  F2FP.F16.F32.PACK_AB R27, RZ, R27 ;  /* 0x0000001bff1b723e */ /* 0x000fe200000000ff */
[----:B------:R5:W-:Y:S01]  /*86e0*/  STG.E.U16 desc[UR10][R10.64], R5 ;  /* 0x000000050a007986 */ /* 0x000be2000c10150a */
[----:B-1----:R-:W-:Y:S01]  /*86f0*/  IMAD.WIDE R2, R35, 0x2, R14 ;  /* 0x0000000223027825 */ /* 0x002fe200078e020e */
[----:B------:R-:W1:Y:S01]  /*8700*/  LDC R29, c[0x0][0x39c] ;  /* 0x0000e700ff1d7b82 */ /* 0x000e620000000800 */
[----:B---3--:R-:W-:Y:S01]  /*8710*/  PRMT R9, R24, 0x7610, R9 ;  /* 0x0000761018097816 */ /* 0x008fe20000000009 */
[----:B------:R-:W3:Y:S01]  /*8720*/  LDS R22, [R187+0xa200] ;  /* 0x00a20000bb167984 */ /* 0x000ee20000000800 */
[----:B------:R-:W-:-:S03]  /*8730*/  F2FP.F16.F32.PACK_AB R19, RZ, R19 ;  /* 0x00000013ff13723e */ /* 0x000fc600000000ff */
[----:B------:R2:W-:Y:S02]  /*8740*/  STG.E.U16 desc[UR10][R12.64], R7 ;  /* 0x000000070c007986 */ /* 0x0005e4000c10150a */
[----:B------:R-:W4:Y:S01]  /*8750*/  LDC R24, c[0x0][0x39c] ;  /* 0x0000e700ff187b82 */ /* 0x000f220000000800 */
[----:B-----5:R-:W-:Y:S01]  /*8760*/  F2FP.F16.F32.PACK_AB R26, RZ, R26 ;  /* 0x0000001aff1a723e */ /* 0x020fe200000000ff */
[----:B------:R-:W-:Y:S01]  /*8770*/  IMAD.WIDE R4, R31, 0x2, R2 ;  /* 0x000000021f047825 */ /* 0x000fe200078e0202 */
[----:B------:R-:W-:Y:S01]  /*8780*/  PRMT R11, R18, 0x7610, R11 ;  /* 0x00007610120b7816 */ /* 0x000fe2000000000b */
[----:B------:R1:W-:Y:S04]  /*8790*/  STG.E.U16 desc[UR10][R14.64], R9 ;  /* 0x000000090e007986 */ /* 0x0003e8000c10150a */
[----:B------:R-:W5:Y:S01]  /*87a0*/  LDC R33, c[0x0][0x39c] ;  /* 0x0000e700ff217b82 */ /* 0x000f620000000800 */
[----:B------:R1:W-:Y:S01]  /*87b0*/  STG.E.U16 desc[UR10][R2.64], R11 ;  /* 0x0000000b02007986 */ /* 0x0003e2000c10150a */
[----:B--2---:R-:W-:Y:S01]  /*87c0*/  IMAD.WIDE R6, R17, 0x2, R4 ;  /* 0x0000000211067825 */ /* 0x004fe200078e0204 */
[----:B------:R-:W-:-:S02]  /*87d0*/  PRMT R12, R27, 0x7610, R12 ;  /* 0x000076101b0c7816 */ /* 0x000fc4000000000c */
[----:B------:R-:W2:Y:S03]  /*87e0*/  LDS R18, [R187+0xa280] ;  /* 0x00a28000bb127984 */ /* 0x000ea60000000800 */
[----:B------:R-:W2:Y:S01]  /*87f0*/  LDC.64 R16, c[0x0][0x390] ;  /* 0x0000e400ff107b82 */ /* 0x000ea20000000a00 */
[----:B-1----:R-:W-:Y:S01]  /*8800*/  IMAD.WIDE R8, R29, 0x2, R6 ;  /* 0x000000021d087825 */ /* 0x002fe200078e0206 */
[----:B------:R-:W1:Y:S01]  /*8810*/  LDS R14, [R187+0xa2c0] ;  /* 0x00a2c000bb0e7984 */ /* 0x000e620000000800 */
[----:B------:R-:W-:Y:S02]  /*8820*/  F2FP.F16.F32.PACK_AB R20, RZ, R20 ;  /* 0x00000014ff14723e */ /* 0x000fe400000000ff */
[----:B------:R-:W-:Y:S01]  /*8830*/  PRMT R11, R25, 0x7610, R11 ;  /* 0x00007610190b7816 */ /* 0x000fe2000000000b */
[----:B------:R2:W-:Y:S02]  /*8840*/  STG.E.U16 desc[UR10][R4.64], R19 ;  /* 0x0000001304007986 */ /* 0x0005e4000c10150a */
[----:B------:R-:W1:Y:S01]  /*8850*/  LDC R23, c[0x0][0x39c] ;  /* 0x0000e700ff177b82 */ /* 0x000e620000000800 */
[----:B----4-:R-:W-:Y:S01]  /*8860*/  LEA R21, R24, R21, 0x3 ;  /* 0x0000001518157211 */ /* 0x010fe200078e18ff */
[----:B------:R-:W4:Y:S01]  /*8870*/  LDS R15, [R187+0xa300] ;  /* 0x00a30000bb0f7984 */ /* 0x000f220000000800 */
[----:B------:R-:W-:-:S03]  /*8880*/  F2FP.F16.F32.PACK_AB R0, RZ, R0 ;  /* 0x00000000ff00723e */ /* 0x000fc600000000ff */
[----:B------:R2:W-:Y:S02]  /*8890*/  STG.E.U16 desc[UR10][R6.64], R11 ;  /* 0x0000000b06007986 */ /* 0x0005e4000c10150a */
[----:B------:R-:W4:Y:S01]  /*88a0*/  LDC R13, c[0x0][0x39c] ;  /* 0x0000e700ff0d7b82 */ /* 0x000f220000000800 */
[----:B-----5:R-:W-:Y:S01]  /*88b0*/  IMAD.WIDE R2, R33, 0x2, R8 ;  /* 0x0000000221027825 */ /* 0x020fe200078e0208 */
[----:B------:R5:W-:Y:S01]  /*88c0*/  STG.E.U16 desc[UR10][R8.64], R26 ;  /* 0x0000001a08007986 */ /* 0x000be2000c10150a */
[----:B---3--:R-:W-:-:S03]  /*88d0*/  F2FP.F16.F32.PACK_AB R22, RZ, R22 ;  /* 0x00000016ff16723e */ /* 0x008fc600000000ff */
[----:B------:R4:W-:Y:S02]  /*88e0*/  STG.E.U16 desc[UR10][R2.64], R12 ;  /* 0x0000000c02007986 */ /* 0x0009e4000c10150a */
[----:B------:R-:W3:Y:S01]  /*88f0*/  LDC R25, c[0x0][0x39c] ;  /* 0x0000e700ff197b82 */ /* 0x000ee20000000800 */
[----:B--2---:R-:W-:Y:S01]  /*8900*/  IMAD.WIDE R4, R21, 0x2, R16 ;  /* 0x0000000215047825 */ /* 0x004fe200078e0210 */
[----:B------:R-:W-:Y:S01]  /*8910*/  PRMT R7, R20, 0x7610, R7 ;  /* 0x0000761014077816 */ /* 0x000fe20000000007 */
[----:B------:R-:W2:Y:S01]  /*8920*/  LDS R16, [R187+0xa3c0] ;  /* 0x00a3c000bb107984 */ /* 0x000ea20000000800 */
[----:B-----5:R-:W-:-:S03]  /*8930*/  PRMT R9, R0, 0x7610, R9 ;  /* 0x0000761000097816 */ /* 0x020fc60000000009 */
[----:B------:R-:W5:Y:S01]  /*8940*/  LDS R19, [R187+0xa340] ;  /* 0x00a34000bb137984 */ /* 0x000f620000000800 */
[----:B------:R-:W2:Y:S01]  /*8950*/  LDC R27, c[0x0][0x39c] ;  /* 0x0000e700ff1b7b82 */ /* 0x000ea20000000800 */
[----:B-1----:R-:W-:Y:S02]  /*8960*/  IMAD.WIDE R10, R23, 0x2, R2 ;  /* 0x00000002170a7825 */ /* 0x002fe400078e0202 */
[----:B------:R-:W1:Y:S01]  /*8970*/  LDS R23, [R187+0xa380] ;  /* 0x00a38000bb177984 */ /* 0x000e620000000800 */
[----:B------:R-:W-:-:S03]  /*8980*/  F2FP.F16.F32.PACK_AB R18, RZ, R18 ;  /* 0x00000012ff12723e */ /* 0x000fc600000000ff */
[----:B------:R-:W1:Y:S01]  /*8990*/  LDS R17, [R187+0xc000] ;  /* 0x00c00000bb117984 */ /* 0x000e620000000800 */
[----:B----4-:R-:W-:Y:S01]  /*89a0*/  IMAD.WIDE R2, R13, 0x2, R4 ;  /* 0x000000020d027825 */ /* 0x010fe200078e0204 */
[----:B------:R-:W4:Y:S01]  /*89b0*/  LDC R29, c[0x0][0x39c] ;  /* 0x0000e700ff1d7b82 */ /* 0x000f220000000800 */
[----:B------:R-:W-:Y:S01]  /*89c0*/  F2FP.F16.F32.PACK_AB R14, RZ, R14 ;  /* 0x0000000eff0e723e */ /* 0x000fe200000000ff */
[----:B------:R3:W-:Y:S04]  /*89d0*/  STG.E.U16 desc[UR10][R10.64], R7 ;  /* 0x000000070a007986 */ /* 0x0007e8000c10150a */
[----:B------:R3:W-:Y:S02]  /*89e0*/  STG.E.U16 desc[UR10][R4.64], R22 ;  /* 0x0000001604007986 */ /* 0x0007e4000c10150a */
[----:B------:R-:W1:Y:S01]  /*89f0*/  LDC R26, c[0x0][0x39c] ;  /* 0x0000e700ff1a7b82 */ /* 0x000e620000000800 */
[----:B------:R-:W-:Y:S01]  /*8a00*/  F2FP.F16.F32.PACK_AB R15, RZ, R15 ;  /* 0x0000000fff0f723e */ /* 0x000fe200000000ff */
[----:B------:R2:W-:Y:S01]  /*8a10*/  STG.E.U16 desc[UR10][R2.64], R9 ;  /* 0x0000000902007986 */ /* 0x0005e2000c10150a */
[----:B---3--:R-:W-:-:S03]  /*8a20*/  IMAD.WIDE R6, R25, 0x2, R2 ;  /* 0x0000000219067825 */ /* 0x008fc600078e0202 */
[----:B------:R-:W3:Y:S02]  /*8a30*/  LDS R20, [R187+0xc040] ;  /* 0x00c04000bb147984 */ /* 0x000ee40000000800 */
[----:B------:R-:W3:Y:S01]  /*8a40*/  LDC R25, c[0x0][0x39c] ;  /* 0x0000e700ff197b82 */ /* 0x000ee20000000800 */
[----:B------:R-:W-:Y:S01]  /*8a50*/  PRMT R5, R14, 0x7610, R5 ;  /* 0x000076100e057816 */ /* 0x000fe20000000005 */
[----:B------:R-:W3:Y:S01]  /*8a60*/  LDS R0, [R187+0xc080] ;  /* 0x00c08000bb007984 */ /* 0x000ee20000000800 */
[----:B--2---:R-:W-:Y:S01]  /*8a70*/  IMAD.WIDE R8, R27, 0x2, R6 ;  /* 0x000000021b087825 */ /* 0x004fe200078e0206 */
[----:B------:R-:W-:-:S04]  /*8a80*/  PRMT R3, R18, 0x7610, R3 ;  /* 0x0000761012037816 */ /* 0x000fc80000000003 */
[----:B------:R-:W2:Y:S01]  /*8a90*/  LDC.64 R12, c[0x0][0x390] ;  /* 0x0000e400ff0c7b82 */ /* 0x000ea20000000a00 */
[----:B------:R-:W2:Y:S01]  /*8aa0*/  LDS R22, [R187+0xc0c0] ;  /* 0x00c0c000bb167984 */ /* 0x000ea20000000800 */
[----:B------:R-:W-:Y:S01]  /*8ab0*/  F2FP.F16.F32.PACK_AB R16, RZ, R16 ;  /* 0x00000010ff10723e */ /* 0x000fe200000000ff */
[----:B----4-:R-:W-:Y:S02]  /*8ac0*/  IMAD.WIDE R10, R29, 0x2, R8 ;  /* 0x000000021d0a7825 */ /* 0x010fe400078e0208 */
[----:B------:R3:W-:Y:S01]  /*8ad0*/  STG.E.U16 desc[UR10][R6.64], R3 ;  /* 0x0000000306007986 */ /* 0x0007e2000c10150a */
[----:B-----5:R-:W-:Y:S02]  /*8ae0*/  F2FP.F16.F32.PACK_AB R19, RZ, R19 ;  /* 0x00000013ff13723e */ /* 0x020fe400000000ff */
[----:B------:R-:W4:Y:S01]  /*8af0*/  LDC R27, c[0x0][0x39c] ;  /* 0x0000e700ff1b7b82 */ /* 0x000f220000000800 */
[----:B-1----:R-:W-:Y:S01]  /*8b00*/  IMAD R21, R26, 0x8, R21 ;  /* 0x000000081a157824 */ /* 0x002fe200078e0215 */
[----:B------:R4:W-:Y:S01]  /*8b10*/  STG.E.U16 desc[UR10][R8.64], R5 ;  /* 0x0000000508007986 */ /* 0x0009e2000c10150a */
[----:B------:R-:W-:-:S03]  /*8b20*/  F2FP.F16.F32.PACK_AB R23, RZ, R23 ;  /* 0x00000017ff17723e */ /* 0x000fc600000000ff */
[----:B------:R-:W1:Y:S01]  /*8b30*/  LDS R24, [R187+0xc100] ;  /* 0x00c10000bb187984 */ /* 0x000e620000000800 */
[----:B------:R-:W-:Y:S01]  /*8b40*/  F2FP.F16.F32.PACK_AB R17, RZ, R17 ;  /* 0x00000011ff11723e */ /* 0x000fe200000000ff */
[----:B------:R-:W5:Y:S01]  /*8b50*/  LDC R33, c[0x0][0x39c] ;  /* 0x0000e700ff217b82 */ /* 0x000f620000000800 */
[----:B---3--:R-:W-:Y:S01]  /*8b60*/  IMAD.WIDE R2, R25, 0x2, R10 ;  /* 0x0000000219027825 */ /* 0x008fe200078e020a */
[----:B------:R-:W3:Y:S04]  /*8b70*/  LDS R18, [R187+0xc140] ;  /* 0x00c14000bb127984 */ /* 0x000ee80000000800 */
[----:B------:R4:W-:Y:S02]  /*8b80*/  STG.E.U16 desc[UR10][R10.64], R15 ;  /* 0x0000000f0a007986 */ /* 0x0009e4000c10150a */
[----:B------:R-:W1:Y:S01]  /*8b90*/  LDC R31, c[0x0][0x39c] ;  /* 0x0000e700ff1f7b82 */ /* 0x000e620000000800 */
[----:B--2---:R-:W-:Y:S01]  /*8ba0*/  IMAD.WIDE R12, R21, 0x2, R12 ;  /* 0x00000002150c7825 */ /* 0x004fe200078e020c */
[----:B------:R-:W2:Y:S04]  /*8bb0*/  LDS R25, [R187+0xc180] ;  /* 0x00c18000bb197984 */ /* 0x000ea80000000800 */
[----:B------:R-:W-:Y:S01]  /*8bc0*/  STG.E.U16 desc[UR10][R2.64], R19 ;  /* 0x0000001302007986 */ /* 0x000fe2000c10150a */
[----:B------:R-:W-:Y:S01]  /*8bd0*/  F2FP.F16.F32.PACK_AB R20, RZ, R20 ;  /* 0x00000014ff14723e */ /* 0x000fe200000000ff */
[----:B------:R-:W3:Y:S01]  /*8be0*/  LDC R35, c[0x0][0x39c] ;  /* 0x0000e700ff237b82 */ /* 0x000ee20000000800 */
[----:B----4-:R-:W-:Y:S01]  /*8bf0*/  IMAD.WIDE R4, R27, 0x2, R2 ;  /* 0x000000021b047825 */ /* 0x010fe200078e0202 */
[----:B------:R-:W-:Y:S01]  /*8c00*/  PRMT R11, R16, 0x7610, R11 ;  /* 0x00007610100b7816 */ /* 0x000fe2000000000b */
[----:B------:R-:W4:Y:S01]  /*8c10*/  LDS R27, [R187+0xc200] ;  /* 0x00c20000bb1b7984 */ /* 0x000f220000000800 */
[----:B------:R-:W-:-:S03]  /*8c20*/  F2FP.F16.F32.PACK_AB R0, RZ, R0 ;  /* 0x00000000ff00723e */ /* 0x000fc600000000ff */
[----:B------:R-:W-:Y:S01]  /*8c30*/  STG.E.U16 desc[UR10][R4.64], R23 ;  /* 0x0000001704007986 */ /* 0x000fe2000c10150a */
[----:B------:R-:W4:Y:S01]  /*8c40*/  LDC R29, c[0x0][0x39c] ;  /* 0x0000e700ff1d7b82 */ /* 0x000f220000000800 */
[----:B-----5:R-:W-:Y:S01]  /*8c50*/  IMAD.WIDE R14, R33, 0x2, R12 ;  /* 0x00000002210e7825 */ /* 0x020fe200078e020c */
[----:B------:R-:W-:Y:S01]  /*8c60*/  F2FP.F16.F32.PACK_AB R22, RZ, R22 ;  /* 0x00000016ff16723e */ /* 0x000fe200000000ff */
[----:B------:R-:W5:Y:S04]  /*8c70*/  LDS R26, [R187+0xc1c0] ;  /* 0x00c1c000bb1a7984 */ /* 0x000f680000000800 */
[----:B------:R-:W5:Y:S01]  /*8c80*/  LDS R19, [R187+0xc2c0] ;  /* 0x00c2c000bb137984 */ /* 0x000f620000000800 */
[----:B------:R-:W5:Y:S01]  /*8c90*/  LDC R33, c[0x0][0x39c] ;  /* 0x0000e700ff217b82 */ /* 0x000f620000000800 */
[----:B-1----:R-:W-:-:S02]  /*8ca0*/  IMAD.WIDE R6, R31, 0x2, R4 ;  /* 0x000000021f067825 */ /* 0x002fc400078e0204 */
[----:B------:R-:W1:Y:S01]  /*8cb0*/  LDS R28, [R187+0xc240] ;  /* 0x00c24000bb1c7984 */ /* 0x000e620000000800 */
[----:B------:R-:W-:-:S03]  /*8cc0*/  F2FP.F16.F32.PACK_AB R24, RZ, R24 ;  /* 0x00000018ff18723e */ /* 0x000fc600000000ff */
[----:B------:R4:W-:Y:S01]  /*8cd0*/  STG.E.U16 desc[UR10][R6.64], R11 ;  /* 0x0000000b06007986 */ /* 0x0009e2000c10150a */
[----:B------:R-:W1:Y:S01]  /*8ce0*/  LDC R30, c[0x0][0x39c] ;  /* 0x0000e700ff1e7b82 */ /* 0x000e620000000800 */
[----:B---3--:R-:W-:Y:S01]  /*8cf0*/  IMAD.WIDE R8, R35, 0x2, R14 ;  /* 0x0000000223087825 */ /* 0x008fe200078e020e */
[----:B------:R-:W-:Y:S01]  /*8d00*/  F2FP.F16.F32.PACK_AB R18, RZ, R18 ;  /* 0x00000012ff12723e */ /* 0x000fe200000000ff */
[----:B------:R3:W-:Y:S04]  /*8d10*/  STG.E.U16 desc[UR10][R12.64], R17 ;  /* 0x000000110c007986 */ /* 0x0007e8000c10150a */
[----:B------:R1:W-:Y:S01]  /*8d20*/  STG.E.U16 desc[UR10][R14.64], R20 ;  /* 0x000000140e007986 */ /* 0x0003e2000c10150a */
[----:B------:R-:W1:Y:S01]  /*8d30*/  LDC R37, c[0x0][0x39c] ;  /* 0x0000e700ff257b82 */ /* 0x000e620000000800 */
[----:B--2---:R-:W-:Y:S01]  /*8d40*/  F2FP.F16.F32.PACK_AB R25, RZ, R25 ;  /* 0x00000019ff19723e */ /* 0x004fe200000000ff */
[----:B----4-:R-:W-:Y:S01]  /*8d50*/  IMAD.WIDE R10, R29, 0x2, R8 ;  /* 0x000000021d0a7825 */ /* 0x010fe200078e0208 */
[----:B------:R-:W2:Y:S05]  /*8d60*/  LDS R14, [R187+0xc280] ;  /* 0x00c28000bb0e7984 */ /* 0x000eaa0000000800 */
[----:B---3--:R-:W3:Y:S01]  /*8d70*/  LDC.64 R16, c[0x0][0x390] ;  /* 0x0000e400ff107b82 */ /* 0x008ee20000000a00 */
[----:B-----5:R-:W-:Y:S01]  /*8d80*/  IMAD.WIDE R2, R33, 0x2, R10 ;  /* 0x0000000221027825 */ /* 0x020fe200078e020a */
[----:B------:R-:W4:Y:S01]  /*8d90*/  LDS R20, [R187+0xc300] ;  /* 0x00c30000bb147984 */ /* 0x000f220000000800 */
[----:B------:R-:W-:-:S03]  /*8da0*/  F2FP.F16.F32.PACK_AB R27, RZ, R27 ;  /* 0x0000001bff1b723e */ /* 0x000fc600000000ff */
[----:B------:R-:W5:Y:S02]  /*8db0*/  LDS R23, [R187+0xc340] ;  /* 0x00c34000bb177984 */ /* 0x000f640000000800 */
[----:B------:R-:W2:Y:S01]  /*8dc0*/  LDC R29, c[0x0][0x39c] ;  /* 0x0000e700ff1d7b82 */ /* 0x000ea20000000800 */
[----:B-1----:R-:W-:Y:S01]  /*8dd0*/  IMAD R21, R30, 0x8, R21 ;  /* 0x000000081e157824 */ /* 0x002fe200078e0215 */
[----:B------:R1:W-:Y:S01]  /*8de0*/  STG.E.U16 desc[UR10][R8.64], R0 ;  /* 0x0000000008007986 */ /* 0x0003e2000c10150a */
[----:B------:R-:W-:-:S03]  /*8df0*/  F2FP.F16.F32.PACK_AB R26, RZ, R26 ;  /* 0x0000001aff1a723e */ /* 0x000fc600000000ff */
[----:B------:R3:W-:Y:S01]  /*8e00*/  STG.E.U16 desc[UR10][R10.64], R22 ;  /* 0x000000160a007986 */ /* 0x0007e2000c10150a */
[----:B------:R-:W-:Y:S01]  /*8e10*/  F2FP.F16.F32.PACK_AB R19, RZ, R19 ;  /* 0x00000013ff13723e */ /* 0x000fe200000000ff */
[----:B------:R-:W4:Y:S01]  /*8e20*/  LDC R15, c[0x0][0x39c] ;  /* 0x0000e700ff0f7b82 */ /* 0x000f220000000800 */
[----:B------:R-:W-:Y:S01]  /*8e30*/  IMAD.WIDE R4, R37, 0x2, R2 ;  /* 0x0000000225047825 */ /* 0x000fe200078e0202 */
[----:B------:R-:W-:Y:S01]  /*8e40*/  STG.E.U16 desc[UR10][R2.64], R24 ;  /* 0x0000001802007986 */ /* 0x000fe2000c10150a */
[----:B------:R-:W-:-:S03]  /*8e50*/  F2FP.F16.F32.PACK_AB R28, RZ, R28 ;  /* 0x0000001cff1c723e */ /* 0x000fc600000000ff */
[----:B------:R4:W-:Y:S01]  /*8e60*/  STG.E.U16 desc[UR10][R4.64], R18 ;  /* 0x0000001204007986 */ /* 0x0009e2000c10150a */
[----:B-1----:R-:W-:Y:S01]  /*8e70*/  PRMT R9, R25, 0x7610, R9 ;  /* 0x0000761019097816 */ /* 0x002fe20000000009 */
[----:B------:R-:W1:Y:S01]  /*8e80*/  LDC R31, c[0x0][0x39c] ;  /* 0x0000e700ff1f7b82 */ /* 0x000e620000000800 */
[----:B---3--:R-:W-:Y:S01]  /*8e90*/  IMAD.WIDE R12, R21, 0x2, R16 ;  /* 0x00000002150c7825 */ /* 0x008fe200078e0210 */
[----:B------:R-:W-:Y:S01]  /*8ea0*/  PRMT R11, R27, 0x7610, R11 ;  /* 0x000076101b0b7816 */ /* 0x000fe2000000000b */
[----:B------:R-:W3:Y:S04]  /*8eb0*/  LDS R16, [R187+0xc380] ;  /* 0x00c38000bb107984 */ /* 0x000ee80000000800 */
[----:B------:R-:W-:Y:S01]  /*8ec0*/  LDS R17, [R187+0xc3c0] ;  /* 0x00c3c000bb117984 */ /* 0x000fe20000000800 */
[----:B------:R-:W3:Y:S01]  /*8ed0*/  LDC R33, c[0x0][0x39c] ;  /* 0x0000e700ff217b82 */ /* 0x000ee20000000800 */
[----:B--2---:R-:W-:-:S02]  /*8ee0*/  IMAD.WIDE R6, R29, 0x2, R4 ;  /* 0x000000021d067825 */ /* 0x004fc400078e0204 */
[----:B------:R-:W2:Y:S01]  /*8ef0*/  LDS R18, [R187+0xe000] ;  /* 0x00e00000bb127984 */ /* 0x000ea20000000800 */
[----:B------:R-:W-:-:S03]  /*8f00*/  F2FP.F16.F32.PACK_AB R0, RZ, R14 ;  /* 0x0000000eff00723e */ /* 0x000fc600000000ff */
[----:B------:R1:W-:Y:S01]  /*8f10*/  STG.E.U16 desc[UR10][R6.64], R9 ;  /* 0x0000000906007986 */ /* 0x0003e2000c10150a */
[----:B------:R-:W2:Y:S01]  /*8f20*/  LDC R35, c[0x0][0x39c] ;  /* 0x0000e700ff237b82 */ /* 0x000ea20000000800 */
[----:B----4-:R-:W-:Y:S01]  /*8f30*/  IMAD.WIDE R4, R15, 0x2, R12 ;  /* 0x000000020f047825 */ /* 0x010fe200078e020c */
[----:B------:R-:W-:Y:S01]  /*8f40*/  F2FP.F16.F32.PACK_AB R20, RZ, R20 ;  /* 0x00000014ff14723e */ /* 0x000fe200000000ff */
[----:B------:R-:W4:Y:S01]  /*8f50*/  LDS R22, [R187+0xe040] ;  /* 0x00e04000bb167984 */ /* 0x000f220000000800 */
[----:B-----5:R-:W-:-:S03]  /*8f60*/  F2FP.F16.F32.PACK_AB R23, RZ, R23 ;  /* 0x00000017ff17723e */ /* 0x020fc600000000ff */
[----:B------:R-:W5:Y:S01]  /*8f70*/  LDS R30, [R187+0xe3c0] ;  /* 0x00e3c000bb1e7984 */ /* 0x000f620000000800 */
[----:B------:R-:W4:Y:S01]  /*8f80*/  LDC R29, c[0x0][0x39c] ;  /* 0x0000e700ff1d7b82 */ /* 0x000f220000000800 */
[----:B-1----:R-:W-:Y:S01]  /*8f90*/  IMAD.WIDE R2, R31, 0x2, R6 ;  /* 0x000000021f027825 */ /* 0x002fe200078e0206 */
[----:B------:R-:W-:Y:S01]  /*8fa0*/  PRMT R7, R0, 0x7610, R7 ;  /* 0x0000761000077816 */ /* 0x000fe20000000007 */
[----:B------:R-:W1:Y:S05]  /*8fb0*/  LDS R31, [R187+0xe140] ;  /* 0x00e14000bb1f7984 */ /* 0x000e6a0000000800 */
[----:B------:R-:W5:Y:S01]  /*8fc0*/  LDC R37, c[0x0][0x39c] ;  /* 0x0000e700ff257b82 */ /* 0x000f620000000800 */
[----:B---3--:R-:W-:Y:S01]  /*8fd0*/  IMAD.WIDE R8, R33, 0x2, R4 ;  /* 0x0000000221087825 */ /* 0x008fe200078e0204 */
[----:B------:R-:W-:Y:S04]  /*8fe0*/  STG.E.U16 desc[UR10][R2.64], R26 ;  /* 0x0000001a02007986 */ /* 0x000fe8000c10150a */
[----:B------:R2:W-:Y:S02]  /*8ff0*/  STG.E.U16 desc[UR10][R12.64], R11 ;  /* 0x0000000b0c007986 */ /* 0x0005e4000c10150a */
[----:B------:R-:W3:Y:S02]  /*9000*/  LDC R24, c[0x0][0x39c] ;  /* 0x0000e700ff187b82 */ /* 0x000ee40000000800 */
[----:B------:R5:W-:Y:S01]  /*9010*/  STG.E.U16 desc[UR10][R4.64], R28 ;  /* 0x0000001c04007986 */ /* 0x000be2000c10150a */
[----:B------:R-:W-:-:S03]  /*9020*/  F2FP.F16.F32.PACK_AB R0, RZ, R16 ;  /* 0x00000010ff00723e */ /* 0x000fc600000000ff */
[----:B------:R-:W-:Y:S02]  /*9030*/  STG.E.U16 desc[UR10][R8.64], R7 ;  /* 0x0000000708007986 */ /* 0x000fe4000c10150a */
[----:B------:R-:W1:Y:S01]  /*9040*/  LDC.64 R14, c[0x0][0x390] ;  /* 0x0000e400ff0e7b82 */ /* 0x000e620000000a00 */
[----:B--2---:R-:W-:Y:S01]  /*9050*/  IMAD.WIDE R10, R35, 0x2, R8 ;  /* 0x00000002230a7825 */ /* 0x004fe200078e0208 */
[----:B------:R-:W-:Y:S01]  /*9060*/  PRMT R13, R19, 0x7610, R13 ;  /* 0x00007610130d7816 */ /* 0x000fe2000000000d */
[----:B------:R-:W2:Y:S01]  /*9070*/  LDS R28, [R187+0xe340] ;  /* 0x00e34000bb1c7984 */ /* 0x000ea20000000800 */
[----:B------:R-:W-:-:S04]  /*9080*/  F2FP.F16.F32.PACK_AB R18, RZ, R18 ;  /* 0x00000012ff12723e */ /* 0x000fc800000000ff */
[----:B------:R-:W2:Y:S01]  /*9090*/  LDC R25, c[0x0][0x39c] ;  /* 0x0000e700ff197b82 */ /* 0x000ea20000000800 */
[----:B----4-:R-:W-:Y:S01]  /*90a0*/  IMAD.WIDE R2, R29, 0x2, R10 ;  /* 0x000000021d027825 */ /* 0x010fe200078e020a */
[----:B------:R-:W4:Y:S01]  /*90b0*/  LDS R19, [R187+0xe080] ;  /* 0x00e08000bb137984 */ /* 0x000f220000000800 */
[----:B------:R-:W-:-:S03]  /*90c0*/  F2FP.F16.F32.PACK_AB R22, RZ, R22 ;  /* 0x00000016ff16723e */ /* 0x000fc600000000ff */
[----:B------:R1:W-:Y:S01]  /*90d0*/  STG.E.U16 desc[UR10][R10.64], R13 ;  /* 0x0000000d0a007986 */ /* 0x0003e2000c10150a */
[----:B-----5:R-:W-:Y:S01]  /*90e0*/  IMAD.WIDE R4, R37, 0x2, R2 ;  /* 0x0000000225047825 */ /* 0x020fe200078e0202 */
[----:B------:R-:W5:Y:S01]  /*90f0*/  LDC R29, c[0x0][0x39c] ;  /* 0x0000e700ff1d7b82 */ /* 0x000f620000000800 */
[----:B---3--:R-:W-:Y:S01]  /*9100*/  LEA R21, R24, R21, 0x3 ;  /* 0x0000001518157211 */ /* 0x008fe200078e18ff */
[----:B------:R3:W-:Y:S01]  /*9110*/  STG.E.U16 desc[UR10][R2.64], R20 ;  /* 0x0000001402007986 */ /* 0x0007e2000c10150a */
[----:B------:R-:W-:Y:S02]  /*9120*/  F2FP.F16.F32.PACK_AB R30, RZ, R30 ;  /* 0x0000001eff1e723e */ /* 0x000fe400000000ff */
[----:B-1----:R-:W-:Y:S01]  /*9130*/  F2FP.F16.F32.PACK_AB R31, RZ, R31 ;  /* 0x0000001fff1f723e */ /* 0x002fe200000000ff */
[----:B------:R-:W-:Y:S02]  /*9140*/  LDS R20, [R187+0xe0c0] ;  /* 0x00e0c000bb147984 */ /* 0x000fe40000000800 */
[----:B------:R-:W1:Y:S02]  /*9150*/  LDC R26, c[0x0][0x39c] ;  /* 0x0000e700ff1a7b82 */ /* 0x000e640000000800 */
[----:B------:R4:W-:Y:S01]  /*9160*/  STG.E.U16 desc[UR10][R4.64], R23 ;  /* 0x0000001704007986 */ /* 0x0009e2000c10150a */
[----:B------:R-:W-:Y:S01]  /*9170*/  IMAD.WIDE R12, R21, 0x2, R14 ;  /* 0x00000002150c7825 */ /* 0x000fe200078e020e */
[----:B---3--:R-:W-:-:S02]  /*9180*/  F2FP.F16.F32.PACK_AB R3, RZ, R17 ;  /* 0x00000011ff03723e */ /* 0x008fc400000000ff */
[----:B------:R-:W3:Y:S02]  /*9190*/  LDS R23, [R187+0xe100] ;  /* 0x00e10000bb177984 */ /* 0x000ee40000000800 */
[----:B------:R-:W3:Y:S01]  /*91a0*/  LDC R33, c[0x0][0x39c] ;  /* 0x0000e700ff217b82 */ /* 0x000ee20000000800 */
[----:B--2---:R-:W-:Y:S01]  /*91b0*/  IMAD.WIDE R6, R25, 0x2, R4 ;  /* 0x0000000219067825 */ /* 0x004fe200078e0204 */
[----:B------:R-:W2:Y:S01]  /*91c0*/  LDS R24, [R187+0xe240] ;  /* 0x00e24000bb187984 */ /* 0x000ea20000000800 */
[----:B----4-:R-:W-:-:S03]  /*91d0*/  PRMT R4, R3, 0x7610, R4 ;  /* 0x0000761003047816 */ /* 0x010fc60000000004 */
[----:B------:R4:W-:Y:S02]  /*91e0*/  STG.E.U16 desc[UR10][R6.64], R0 ;  /* 0x0000000006007986 */ /* 0x0009e4000c10150a */
[----:B------:R-:W4:Y:S01]  /*91f0*/  LDC R27, c[0x0][0x39c] ;  /* 0x0000e700ff1b7b82 */ /* 0x000f220000000800 */
[----:B-----5:R-:W-:Y:S01]  /*9200*/  IMAD.WIDE R10, R29, 0x2, R12 ;  /* 0x000000021d0a7825 */ /* 0x020fe200078e020c */
[----:B------:R-:W5:Y:S01]  /*9210*/  LDS R0, [R187+0xe200] ;  /* 0x00e20000bb007984 */ /* 0x000f620000000800 */
[----:B------:R-:W-:-:S03]  /*9220*/  F2FP.F16.F32.PACK_AB R28, RZ, R28 ;  /* 0x0000001cff1c723e */ /* 0x000fc600000000ff */
[----:B------:R-:W5:Y:S02]  /*9230*/  LDS R25, [R187+0xe280] ;  /* 0x00e28000bb197984 */ /* 0x000f640000000800 */
[----:B------:R-:W2:Y:S01]  /*9240*/  LDC.64 R16, c[0x0][0x390] ;  /* 0x0000e400ff107b82 */ /* 0x000ea20000000a00 */
[----:B-1----:R-:W-:Y:S02]  /*9250*/  IMAD R3, R26, 0x8, R21 ;  /* 0x000000081a037824 */ /* 0x002fe400078e0215 */
[----:B------:R-:W1:Y:S04]  /*9260*/  LDS R26, [R187+0xe2c0] ;  /* 0x00e2c000bb1a7984 */ /* 0x000e680000000800 */
[----:B------:R-:W-:Y:S01]  /*9270*/  LDS R29, [R187+0xe380] ;  /* 0x00e38000bb1d7984 */ /* 0x000fe20000000800 */
[----:B------:R-:W5:Y:S01]  /*9280*/  LDC R35, c[0x0][0x39c] ;  /* 0x0000e700ff237b82 */ /* 0x000f620000000800 */
[----:B---3--:R-:W-:-:S02]  /*9290*/  IMAD.WIDE R14, R33, 0x2, R10 ;  /* 0x00000002210e7825 */ /* 0x008fc400078e020a */
[----:B------:R-:W3:Y:S05]  /*92a0*/  LDS R33, [R187+0xe1c0] ;  /* 0x00e1c000bb217984 */ /* 0x000eea0000000800 */
[----:B------:R-:W1:Y:S01]  /*92b0*/  LDC R21, c[0x0][0x39c] ;  /* 0x0000e700ff157b82 */ /* 0x000e620000000800 */
[----:B----4-:R-:W-:Y:S01]  /*92c0*/  IMAD.WIDE R8, R27, 0x2, R6 ;  /* 0x000000021b087825 */ /* 0x010fe200078e0206 */
[----:B------:R-:W-:Y:S01]  /*92d0*/  F2FP.F16.F32.PACK_AB R6, RZ, R19 ;  /* 0x00000013ff06723e */ /* 0x000fe200000000ff */
[----:B------:R-:W4:Y:S03]  /*92e0*/  LDS R27, [R187+0xe300] ;  /* 0x00e30000bb1b7984 */ /* 0x000f260000000800 */
[----:B------:R-:W-:Y:S01]  /*92f0*/  PRMT R7, R6, 0x7610, R7 ;  /* 0x0000761006077816 */ /* 0x000fe20000000007 */
[----:B------:R5:W-:Y:S01]  /*9300*/  STG.E.U16 desc[UR10][R8.64], R4 ;  /* 0x0000000408007986 */ /* 0x000be2000c10150a */
[----:B------:R-:W3:Y:S01]  /*9310*/  LDC R5, c[0x0][0x39c] ;  /* 0x0000e700ff057b82 */ /* 0x000ee20000000800 */
[----:B--2---:R-:W-:Y:S01]  /*9320*/  IMAD.WIDE R2, R3, 0x2, R16 ;  /* 0x0000000203027825 */ /* 0x004fe200078e0210 */
[----:B------:R-:W-:Y:S01]  /*9330*/  F2FP.F16.F32.PACK_AB R23, RZ, R23 ;  /* 0x00000017ff17723e */ /* 0x000fe200000000ff */
[----:B------:R2:W-:Y:S01]  /*9340*/  STG.E.U16 desc[UR10][R12.64], R18 ;  /* 0x000000120c007986 */ /* 0x0005e2000c10150a */
[----:B------:R-:W-:-:S03]  /*9350*/  F2FP.F16.F32.PACK_AB R24, RZ, R24 ;  /* 0x00000018ff18723e */ /* 0x000fc600000000ff */
[----:B------:R1:W-:Y:S01]  /*9360*/  STG.E.U16 desc[UR10][R10.64], R22 ;  /* 0x000000160a007986 */ /* 0x0003e2000c10150a */
[----:B------:R-:W4:Y:S01]  /*9370*/  LDC R37, c[0x0][0x39c] ;  /* 0x0000e700ff257b82 */ /* 0x000f220000000800 */
[----:B-----5:R-:W-:Y:S01]  /*9380*/  IMAD.WIDE R16, R35, 0x2, R14 ;  /* 0x0000000223107825 */ /* 0x020fe200078e020e */
[----:B------:R-:W-:Y:S01]  /*9390*/  F2FP.F16.F32.PACK_AB R8, RZ, R20 ;  /* 0x00000014ff08723e */ /* 0x000fe200000000ff */
[----:B------:R5:W-:Y:S01]  /*93a0*/  STG.E.U16 desc[UR10][R14.64], R7 ;  /* 0x000000070e007986 */ /* 0x000be2000c10150a */
[----:B------:R-:W-:Y:S02]  /*93b0*/  F2FP.F16.F32.PACK_AB R0, RZ, R0 ;  /* 0x00000000ff00723e */ /* 0x000fe400000000ff */
[----:B--2---:R-:W-:Y:S02]  /*93c0*/  PRMT R13, R31, 0x7610, R13 ;  /* 0x000076101f0d7816 */ /* 0x004fe4000000000d */
[----:B------:R-:W2:Y:S01]  /*93d0*/  LDC R35, c[0x0][0x39c] ;  /* 0x0000e700ff237b82 */ /* 0x000ea20000000800 */
[----:B-1----:R-:W-:Y:S01]  /*93e0*/  IMAD.WIDE R18, R21, 0x2, R16 ;  /* 0x0000000215127825 */ /* 0x002fe200078e0210 */
[----:B------:R-:W-:-:S02]  /*93f0*/  F2FP.F16.F32.PACK_AB R25, RZ, R25 ;  /* 0x00000019ff19723e */ /* 0x000fc400000000ff */
[----:B------:R-:W-:Y:S02]  /*9400*/  PRMT R11, R8, 0x7610, R11 ;  /* 0x00007610080b7816 */ /* 0x000fe4000000000b */
[----:B------:R-:W-:Y:S02]  /*9410*/  F2FP.F16.F32.PACK_AB R26, RZ, R26 ;  /* 0x0000001aff1a723e */ /* 0x000fe400000000ff */
[----:B------:R-:W1:Y:S01]  /*9420*/  LDC R9, c[0x0][0x39c] ;  /* 0x0000e700ff097b82 */ /* 0x000e620000000800 */
[----:B---3--:R-:W-:Y:S01]  /*9430*/  IMAD.WIDE R4, R5, 0x2, R2 ;  /* 0x0000000205047825 */ /* 0x008fe200078e0202 */
[----:B------:R-:W-:Y:S01]  /*9440*/  STG.E.U16 desc[UR10][R16.64], R11 ;  /* 0x0000000b10007986 */ /* 0x000fe2000c10150a */
[----:B------:R-:W-:Y:S02]  /*9450*/  F2FP.F16.F32.PACK_AB R33, RZ, R33 ;  /* 0x00000021ff21723e */ /* 0x000fe400000000ff */
[----:B------:R-:W-:Y:S01]  /*9460*/  F2FP.F16.F32.PACK_AB R29, RZ, R29 ;  /* 0x0000001dff1d723e */ /* 0x000fe200000000ff */
[----:B------:R2:W-:Y:S01]  /*9470*/  STG.E.U16 desc[UR10][R18.64], R23 ;  /* 0x0000001712007986 */ /* 0x0005e2000c10150a */
[----:B-----5:R-:W-:Y:S01]  /*9480*/  IMAD.WIDE R6, R41, 0x2, R4 ;  /* 0x0000000229067825 */ /* 0x020fe200078e0204 */
[----:B------:R-:W3:Y:S03]  /*9490*/  LDC R31, c[0x0][0x39c] ;  /* 0x0000e700ff1f7b82 */ /* 0x000ee60000000800 */
[----:B----4-:R-:W-:Y:S01]  /*94a0*/  IMAD.WIDE R20, R37, 0x2, R18 ;  /* 0x0000000225147825 */ /* 0x010fe200078e0212 */
[----:B------:R-:W-:-:S04]  /*94b0*/  F2FP.F16.F32.PACK_AB R27, RZ, R27 ;  /* 0x0000001bff1b723e */ /* 0x000fc800000000ff */
[----:B------:R4:W-:Y:S01]  /*94c0*/  STG.E.U16 desc[UR10][R20.64], R13 ;  /* 0x0000000d14007986 */ /* 0x0009e2000c10150a */
[----:B--2---:R-:W-:Y:S02]  /*94d0*/  IMAD.WIDE R22, R35, 0x2, R20 ;  /* 0x0000000223167825 */ /* 0x004fe400078e0214 */
[----:B------:R-:W2:Y:S03]  /*94e0*/  LDC R35, c[0x0][0x39c] ;  /* 0x0000e700ff237b82 */ /* 0x000ea60000000800 */
[----:B------:R-:W-:Y:S01]  /*94f0*/  STG.E.U16 desc[UR10][R22.64], R32 ;  /* 0x0000002016007986 */ /* 0x000fe2000c10150a */
[----:B-1----:R-:W-:-:S04]  /*9500*/  IMAD.WIDE R8, R9, 0x2, R6 ;  /* 0x0000000209087825 */ /* 0x002fc800078e0206 */
[----:B------:R-:W-:-:S04]  /*9510*/  IMAD.WIDE R18, R39, 0x2, R22 ;  /* 0x0000000227127825 */ /* 0x000fc800078e0216 */
[----:B------:R-:W-:Y:S01]  /*9520*/  IMAD.WIDE R10, R43, 0x2, R8 ;  /* 0x000000022b0a7825 */ /* 0x000fe200078e0208 */
[----:B------:R-:W-:Y:S04]  /*9530*/  STG.E.U16 desc[UR10][R18.64], R33 ;  /* 0x0000002112007986 */ /* 0x000fe8000c10150a */
[----:B------:R-:W-:Y:S01]  /*9540*/  STG.E.U16 desc[UR10][R2.64], R0 ;  /* 0x0000000002007986 */ /* 0x000fe2000c10150a */
[----:B----4-:R-:W-:-:S03]  /*9550*/  IMAD.WIDE R12, R45, 0x2, R10 ;  /* 0x000000022d0c7825 */ /* 0x010fc600078e020a */
[----:B------:R-:W-:Y:S01]  /*9560*/  STG.E.U16 desc[UR10][R4.64], R24 ;  /* 0x0000001804007986 */ /* 0x000fe2000c10150a */
[----:B---3--:R-:W-:-:S03]  /*9570*/  IMAD.WIDE R14, R31, 0x2, R12 ;  /* 0x000000021f0e7825 */ /* 0x008fc600078e020c */
[----:B------:R-:W-:Y:S04]  /*9580*/  STG.E.U16 desc[UR10][R6.64], R25 ;  /* 0x0000001906007986 */ /* 0x000fe8000c10150a */
[----:B------:R-:W-:Y:S01]  /*9590*/  STG.E.U16 desc[UR10][R8.64], R26 ;  /* 0x0000001a08007986 */ /* 0x000fe2000c10150a */
[----:B--2---:R-:W-:-:S03]  /*95a0*/  IMAD.WIDE R16, R35, 0x2, R14 ;  /* 0x0000000223107825 */ /* 0x004fc600078e020e */
[----:B------:R-:W-:Y:S04]  /*95b0*/  STG.E.U16 desc[UR10][R10.64], R27 ;  /* 0x0000001b0a007986 */ /* 0x000fe8000c10150a */
[----:B------:R-:W-:Y:S04]  /*95c0*/  STG.E.U16 desc[UR10][R12.64], R28 ;  /* 0x0000001c0c007986 */ /* 0x000fe8000c10150a */
[----:B------:R-:W-:Y:S04]  /*95d0*/  STG.E.U16 desc[UR10][R14.64], R29 ;  /* 0x0000001d0e007986 */ /* 0x000fe8000c10150a */
[----:B------:R-:W-:Y:S01]  /*95e0*/  STG.E.U16 desc[UR10][R16.64], R30 ;  /* 0x0000001e10007986 */ /* 0x000fe2000c10150a */
[----:B------:R-:W-:Y:S05]  /*95f0*/  EXIT ;  /* 0x000000000000794d */ /* 0x000fea0003800000 */
.L_x_9:
[----:B------:R-:W-:-:S00]  /*9600*/  BRA `(.L_x_9) ;  /* 0xfffffffc00fc7947 */ /* 0x000fc0000383ffff */
[----:B------:R-:W-:-:S00]  /*9610*/  NOP ;  /* 0x0000000000007918 */ /* 0x000fc00000000000 */
        /* <DEDUP_REMOVED lines=14> */
.L_x_10:


//--------------------- .nv.shared._Z6matmulP6__halfS0_S0_iiiff --------------------------
	.section	.nv.shared._Z6matmulP6__halfS0_S0_iiiff,"aw",@nobits
	.sectionflags	@""
	.align	16
	.zero		1024


//--------------------- .nv.shared.reserved.0     --------------------------
	.section	.nv.shared.reserved.0,"aw",@nobits
	.weak		__nv_reservedSMEM_offset_0_alias
	.size		__nv_reservedSMEM_offset_0_alias, 0, 64
	.other		__nv_reservedSMEM_offset_0_alias,@"STO_CUDA_RESERVED_SHARED STV_DEFAULT"
__nv_reservedSMEM_offset_0_alias:
	.zero		0
	.zero		64


//--------------------- .nv.constant0._Z6matmulP6__halfS0_S0_iiiff --------------------------
	.section	.nv.constant0._Z6matmulP6__halfS0_S0_iiiff,"a",@progbits
	.sectionflags	@""
	.align	4
.nv.constant0._Z6matmulP6__halfS0_S0_iiiff:
	.zero		940


//--------------------- SYMBOLS --------------------------

	.type		.nv.reservedSmem.offset0,@object
	.size		.nv.reservedSmem.offset0,0x4
	.type		.nv.reservedSmem.cap,@object
	.size		.nv.reservedSmem.cap,0x4
